	.target	sm_90a

	.elftype	@"ET_EXEC"


//--------------------- .note.nv.tkinfo           --------------------------
	.section	.note.nv.tkinfo,"",@"SHT_NOTE"
	.sectionflags	@"SHF_NOTE_NV_TKINFO"
	.tkinfo
        /*0018*/ 	.word	0x00000002
        /*0030*/ 	.string	""
        /*0030*/ 	.string	"ptxas"
        /*0030*/ 	.string	"Cuda compilation tools, release 13.0, V13.0.88"
        /*0030*/ 	.string	"Build cuda_13.0.r13.0/compiler.36424714_0"
        /*0030*/ 	.string	"-v  -suppress-debug-info  -lineinfo  -arch sm_90a "



//--------------------- .note.nv.cuinfo           --------------------------
	.section	.note.nv.cuinfo,"",@"SHT_NOTE"
	.sectionflags	@"SHF_NOTE_NV_CUINFO"
        /*0018*/ 	.short	0x0002
        /*001a*/ 	.short	0x005a
        /*001c*/ 	.short	0x0082
	.zero		2


//--------------------- .nv.info                  --------------------------
	.section	.nv.info,"",@"SHT_CUDA_INFO"
	.align	4


	//----- nvinfo : EIATTR_REGCOUNT
	.align		4
        /*0000*/ 	.byte	0x04, 0x2f
        /*0002*/ 	.short	(.L_1 - .L_0)
	.align		4
.L_0:
        /*0004*/ 	.word	index@(matmul_kernel)
        /*0008*/ 	.word	0x00000020


	//----- nvinfo : EIATTR_FRAME_SIZE
	.align		4
.L_1:
        /*000c*/ 	.byte	0x04, 0x11
        /*000e*/ 	.short	(.L_3 - .L_2)
	.align		4
.L_2:
        /*0010*/ 	.word	index@(matmul_kernel)
        /*0014*/ 	.word	0x00005378


	//----- nvinfo : EIATTR_MIN_STACK_SIZE
	.align		4
.L_3:
        /*0018*/ 	.byte	0x04, 0x12
        /*001a*/ 	.short	(.L_5 - .L_4)
	.align		4
.L_4:
        /*001c*/ 	.word	index@(matmul_kernel)
        /*0020*/ 	.word	0x00005378
.L_5:


//--------------------- .nv.compat                --------------------------
	.section	.nv.compat,"",@"SHT_CUDA_COMPAT_INFO"
	.align	4
        /*0000*/ 	.byte	0x02, 0x09, 0x01, 0x00, 0x02, 0x02, 0x01, 0x00, 0x02, 0x05, 0x05, 0x00, 0x03, 0x07, 0x01, 0x01
        /*0010*/ 	.byte	0x02, 0x03, 0x00, 0x00, 0x02, 0x06, 0x01, 0x00, 0x04, 0x0b, 0x08, 0x00, 0x00, 0x00, 0x00, 0x00
        /*0020*/ 	.byte	0x00, 0x00, 0x00, 0x00


//--------------------- .nv.info.matmul_kernel    --------------------------
	.section	.nv.info.matmul_kernel,"",@"SHT_CUDA_INFO"
	.sectionflags	@""
	.align	4


	//----- nvinfo : EIATTR_CUDA_API_VERSION
	.align		4
        /*0000*/ 	.byte	0x04, 0x37
        /*0002*/ 	.short	(.L_7 - .L_6)
.L_6:
        /*0004*/ 	.word	0x00000082


	//----- nvinfo : EIATTR_KPARAM_INFO
	.align		4
.L_7:
        /*0008*/ 	.byte	0x04, 0x17
        /*000a*/ 	.short	(.L_9 - .L_8)
.L_8:
        /*000c*/ 	.word	0x00000000
        /*0010*/ 	.short	0x000d
        /*0012*/ 	.short	0x0048
        /*0014*/ 	.byte	0x00, 0xf4, 0x21, 0x00


	//----- nvinfo : EIATTR_KPARAM_INFO
	.align		4
.L_9:
        /*0018*/ 	.byte	0x04, 0x17
        /*001a*/ 	.short	(.L_11 - .L_10)
.L_10:
        /*001c*/ 	.word	0x00000000
        /*0020*/ 	.short	0x000c
        /*0022*/ 	.short	0x0040
        /*0024*/ 	.byte	0x00, 0xf4, 0x21, 0x00


	//----- nvinfo : EIATTR_KPARAM_INFO
	.align		4
.L_11:
        /*0028*/ 	.byte	0x04, 0x17
        /*002a*/ 	.short	(.L_13 - .L_12)
.L_12:
        /*002c*/ 	.word	0x00000000
        /*0030*/ 	.short	0x000b
        /*0032*/ 	.short	0x0038
        /*0034*/ 	.byte	0x00, 0xf0, 0x11, 0x00


	//----- nvinfo : EIATTR_KPARAM_INFO
	.align		4
.L_13:
        /*0038*/ 	.byte	0x04, 0x17
        /*003a*/ 	.short	(.L_15 - .L_14)
.L_14:
        /*003c*/ 	.word	0x00000000
        /*0040*/ 	.short	0x000a
        /*0042*/ 	.short	0x0034
        /*0044*/ 	.byte	0x00, 0xf0, 0x11, 0x00


	//----- nvinfo : EIATTR_KPARAM_INFO
	.align		4
.L_15:
        /*0048*/ 	.byte	0x04, 0x17
        /*004a*/ 	.short	(.L_17 - .L_16)
.L_16:
        /*004c*/ 	.word	0x00000000
        /*0050*/ 	.short	0x0009
        /*0052*/ 	.short	0x0030
        /*0054*/ 	.byte	0x00, 0xf0, 0x11, 0x00


	//----- nvinfo : EIATTR_KPARAM_INFO
	.align		4
.L_17:
        /*0058*/ 	.byte	0x04, 0x17
        /*005a*/ 	.short	(.L_19 - .L_18)
.L_18:
        /*005c*/ 	.word	0x00000000
        /*0060*/ 	.short	0x0008
        /*0062*/ 	.short	0x002c
        /*0064*/ 	.byte	0x00, 0xf0, 0x11, 0x00


	//----- nvinfo : EIATTR_KPARAM_INFO
	.align		4
.L_19:
        /*0068*/ 	.byte	0x04, 0x17
        /*006a*/ 	.short	(.L_21 - .L_20)
.L_20:
        /*006c*/ 	.word	0x00000000
        /*0070*/ 	.short	0x0007
        /*0072*/ 	.short	0x0028
        /*0074*/ 	.byte	0x00, 0xf0, 0x11, 0x00


	//----- nvinfo : EIATTR_KPARAM_INFO
	.align		4
.L_21:
        /*0078*/ 	.byte	0x04, 0x17
        /*007a*/ 	.short	(.L_23 - .L_22)
.L_22:
        /*007c*/ 	.word	0x00000000
        /*0080*/ 	.short	0x0006
        /*0082*/ 	.short	0x0024
        /*0084*/ 	.byte	0x00, 0xf0, 0x11, 0x00


	//----- nvinfo : EIATTR_KPARAM_INFO
	.align		4
.L_23:
        /*0088*/ 	.byte	0x04, 0x17
        /*008a*/ 	.short	(.L_25 - .L_24)
.L_24:
        /*008c*/ 	.word	0x00000000
        /*0090*/ 	.short	0x0005
        /*0092*/ 	.short	0x0020
        /*0094*/ 	.byte	0x00, 0xf0, 0x11, 0x00


	//----- nvinfo : EIATTR_KPARAM_INFO
	.align		4
.L_25:
        /*0098*/ 	.byte	0x04, 0x17
        /*009a*/ 	.short	(.L_27 - .L_26)
.L_26:
        /*009c*/ 	.word	0x00000000
        /*00a0*/ 	.short	0x0004
        /*00a2*/ 	.short	0x001c
        /*00a4*/ 	.byte	0x00, 0xf0, 0x11, 0x00


	//----- nvinfo : EIATTR_KPARAM_INFO
	.align		4
.L_27:
        /*00a8*/ 	.byte	0x04, 0x17
        /*00aa*/ 	.short	(.L_29 - .L_28)
.L_28:
        /*00ac*/ 	.word	0x00000000
        /*00b0*/ 	.short	0x0003
        /*00b2*/ 	.short	0x0018
        /*00b4*/ 	.byte	0x00, 0xf0, 0x11, 0x00


	//----- nvinfo : EIATTR_KPARAM_INFO
	.align		4
.L_29:
        /*00b8*/ 	.byte	0x04, 0x17
        /*00ba*/ 	.short	(.L_31 - .L_30)
.L_30:
        /*00bc*/ 	.word	0x00000000
        /*00c0*/ 	.short	0x0002
        /*00c2*/ 	.short	0x0010
        /*00c4*/ 	.byte	0x00, 0xf4, 0x21, 0x00


	//----- nvinfo : EIATTR_KPARAM_INFO
	.align		4
.L_31:
        /*00c8*/ 	.byte	0x04, 0x17
        /*00ca*/ 	.short	(.L_33 - .L_32)
.L_32:
        /*00cc*/ 	.word	0x00000000
        /*00d0*/ 	.short	0x0001
        /*00d2*/ 	.short	0x0008
        /*00d4*/ 	.byte	0x00, 0xf4, 0x21, 0x00


	//----- nvinfo : EIATTR_KPARAM_INFO
	.align		4
.L_33:
        /*00d8*/ 	.byte	0x04, 0x17
        /*00da*/ 	.short	(.L_35 - .L_34)
.L_34:
        /*00dc*/ 	.word	0x00000000
        /*00e0*/ 	.short	0x0000
        /*00e2*/ 	.short	0x0000
        /*00e4*/ 	.byte	0x00, 0xf4, 0x21, 0x00


	//----- nvinfo : EIATTR_SPARSE_MMA_MASK
	.align		4
.L_35:
        /*00e8*/ 	.byte	0x03, 0x50
        /*00ea*/ 	.short	0x0000


	//----- nvinfo : EIATTR_MAXREG_COUNT
	.align		4
        /*00ec*/ 	.byte	0x03, 0x1b
        /*00ee*/ 	.short	0x00ff


	//----- nvinfo : EIATTR_NUM_BARRIERS
	.align		4
        /*00f0*/ 	.byte	0x02, 0x4c
        /*00f2*/ 	.byte	0x01
	.zero		1


	//----- nvinfo : EIATTR_ANNOTATIONS
	.align		4
        /*00f4*/ 	.byte	0x04, 0x55
        /*00f6*/ 	.short	(.L_37 - .L_36)


	//   ....[0]....
.L_36:
        /*00f8*/ 	.word	0x00000001
        /*00fc*/ 	.byte	0x40, 0x05, 0x00, 0x00, 0x01, 0x00, 0x00, 0x00, 0x70, 0x05, 0x00, 0x00, 0x01, 0x00, 0x00, 0x00
        /* <DEDUP_REMOVED lines=2826> */
        /*b1ac*/ 	.byte	0x20, 0x58, 0x03, 0x00


	//----- nvinfo : EIATTR_MERCURY_ISA_VERSION
	.align		4
.L_37:
        /*b1b0*/ 	.byte	0x03, 0x5f
        /*b1b2*/ 	.short	0x0101


	//----- nvinfo : EIATTR_EXIT_INSTR_OFFSETS
	.align		4
        /*b1b4*/ 	.byte	0x04, 0x1c
        /*b1b6*/ 	.short	(.L_39 - .L_38)


	//   ....[0]....
.L_38:
        /*b1b8*/ 	.word	0x000a54c0


	//   ....[1]....
        /*b1bc*/ 	.word	0x000a54f0


	//----- nvinfo : EIATTR_REQNTID
	.align		4
.L_39:
        /*b1c0*/ 	.byte	0x04, 0x10
        /*b1c2*/ 	.short	(.L_41 - .L_40)
.L_40:
        /*b1c4*/ 	.word	0x00000040
        /*b1c8*/ 	.word	0x00000001
        /*b1cc*/ 	.word	0x00000001


	//----- nvinfo : EIATTR_CBANK_PARAM_SIZE
	.align		4
.L_41:
        /*b1d0*/ 	.byte	0x03, 0x19
        /*b1d2*/ 	.short	0x0050


	//----- nvinfo : EIATTR_PARAM_CBANK
	.align		4
        /*b1d4*/ 	.byte	0x04, 0x0a
        /*b1d6*/ 	.short	(.L_43 - .L_42)
	.align		4
.L_42:
        /*b1d8*/ 	.word	index@(.nv.constant0.matmul_kernel)
        /*b1dc*/ 	.short	0x0210
        /*b1de*/ 	.short	0x0050


	//----- nvinfo : EIATTR_SW_WAR
	.align		4
.L_43:
        /*b1e0*/ 	.byte	0x04, 0x36
        /*b1e2*/ 	.short	(.L_45 - .L_44)
.L_44:
        /*b1e4*/ 	.word	0x00000008
.L_45:


//--------------------- .nv.callgraph             --------------------------
	.section	.nv.callgraph,"",@"SHT_CUDA_CALLGRAPH"
	.align	4
	.sectionentsize	8
	.align		4
        /*0000*/ 	.word	0x00000000
	.align		4
        /*0004*/ 	.word	0xffffffff
	.align		4
        /*0008*/ 	.word	0x00000000
	.align		4
        /*000c*/ 	.word	0xfffffffe
	.align		4
        /*0010*/ 	.word	0x00000000
	.align		4
        /*0014*/ 	.word	0xfffffffd
	.align		4
        /*0018*/ 	.word	0x00000000
	.align		4
        /*001c*/ 	.word	0xfffffffc


//--------------------- .text.matmul_kernel       --------------------------
	.section	.text.matmul_kernel,"ax",@progbits
	.align	128
        .global         matmul_kernel
        .type           matmul_kernel,@function
        .size           matmul_kernel,(.L_x_4 - matmul_kernel)
        .other          matmul_kernel,@"STO_CUDA_ENTRY STV_DEFAULT"
matmul_kernel:
.text.matmul_kernel:
[----:B------:R-:W0:Y:S08]  /*0000*/  LDC R1, c[0x0][0x28] ;  /* 0x00000a00ff017b82 */ /* 0x000e300000000800 */
[----:B------:R-:W1:Y:S01]  /*0010*/  LDC.64 R4, c[0x0][0x228] ;  /* 0x00008a00ff047b82 */ /* 0x000e620000000a00 */
[----:B0-----:R-:W-:Y:S01]  /*0020*/  VIADD R1, R1, 0xffffac88 ;  /* 0xffffac8801017836 */ /* 0x001fe20000000000 */
[----:B------:R-:W0:Y:S01]  /*0030*/  S2R R16, SR_TID.X ;  /* 0x0000000000107919 */ /* 0x000e220000002100 */
[----:B------:R-:W-:Y:S01]  /*0040*/  UMOV UR4, 0x400 ;  /* 0x0000040000047882 */ /* 0x000fe20000000000 */
[----:B------:R-:W-:-:S04]  /*0050*/  ULDC.64 UR8, c[0x0][0x208] ;  /* 0x0000820000087ab9 */ /* 0x000fc80000000a00 */
[----:B------:R-:W2:Y:S01]  /*0060*/  S2UR UR5, SR_CgaCtaId ;  /* 0x00000000000579c3 */ /* 0x000ea20000008800 */
[----:B-1----:R-:W-:-:S05]  /*0070*/  VIADD R0, R5, 0x1ff ;  /* 0x000001ff05007836 */ /* 0x002fca0000000000 */
[----:B------:R-:W-:Y:S01]  /*0080*/  SHF.R.S32.HI R3, RZ, 0x1f, R0 ;  /* 0x0000001fff037819 */ /* 0x000fe20000011400 */
[----:B--2---:R-:W-:-:S03]  /*0090*/  ULEA UR4, UR5, UR4, 0x18 ;  /* 0x0000000405047291 */ /* 0x004fc6000f8ec03f */
[----:B------:R-:W-:Y:S02]  /*00a0*/  LEA.HI R3, R3, R0, RZ, 0x9 ;  /* 0x0000000003037211 */ /* 0x000fe400078f48ff */
[----:B0-----:R-:W-:Y:S02]  /*00b0*/  LOP3.LUT R14, R16, 0x3f, RZ, 0xc0, !PT ;  /* 0x0000003f100e7812 */ /* 0x001fe400078ec0ff */
[----:B------:R-:W-:Y:S02]  /*00c0*/  SHF.R.S32.HI R0, RZ, 0x9, R3 ;  /* 0x00000009ff007819 */ /* 0x000fe40000011403 */
[----:B------:R-:W0:Y:S03]  /*00d0*/  S2R R3, SR_CTAID.X ;  /* 0x0000000000037919 */ /* 0x000e260000002500 */
[----:B------:R-:W-:-:S05]  /*00e0*/  IMAD.SHL.U32 R0, R0, 0x8, RZ ;  /* 0x0000000800007824 */ /* 0x000fca00078e00ff */
[-C--:B------:R-:W-:Y:S02]  /*00f0*/  IABS R9, R0.reuse ;  /* 0x0000000000097213 */ /* 0x080fe40000000000 */
[----:B------:R-:W-:Y:S02]  /*0100*/  IABS R12, R0 ;  /* 0x00000000000c7213 */ /* 0x000fe40000000000 */
[----:B------:R-:W1:Y:S08]  /*0110*/  I2F.RP R2, R9 ;  /* 0x0000000900027306 */ /* 0x000e700000209400 */
[----:B-1----:R-:W1:Y:S01]  /*0120*/  MUFU.RCP R2, R2 ;  /* 0x0000000200027308 */ /* 0x002e620000001000 */
[----:B0-----:R-:W-:Y:S01]  /*0130*/  IABS R10, R3 ;  /* 0x00000003000a7213 */ /* 0x001fe20000000000 */
[----:B-1----:R-:W-:-:S02]  /*0140*/  VIADD R6, R2, 0xffffffe ;  /* 0x0ffffffe02067836 */ /* 0x002fc40000000000 */
[----:B------:R-:W-:-:S04]  /*0150*/  IMAD.MOV R2, RZ, RZ, -R12 ;  /* 0x000000ffff027224 */ /* 0x000fc800078e0a0c */
[----:B------:R0:W1:Y:S02]  /*0160*/  F2I.FTZ.U32.TRUNC.NTZ R7, R6 ;  /* 0x0000000600077305 */ /* 0x000064000021f000 */
[----:B0-----:R-:W-:Y:S02]  /*0170*/  IMAD.MOV.U32 R6, RZ, RZ, RZ ;  /* 0x000000ffff067224 */ /* 0x001fe400078e00ff */
[----:B-1----:R-:W-:-:S04]  /*0180*/  IMAD.MOV R8, RZ, RZ, -R7 ;  /* 0x000000ffff087224 */ /* 0x002fc800078e0a07 */
[----:B------:R-:W-:Y:S02]  /*0190*/  IMAD R11, R8, R9, RZ ;  /* 0x00000009080b7224 */ /* 0x000fe400078e02ff */
[----:B------:R-:W-:Y:S02]  /*01a0*/  IMAD.MOV.U32 R8, RZ, RZ, R10 ;  /* 0x000000ffff087224 */ /* 0x000fe400078e000a */
[----:B------:R-:W-:-:S06]  /*01b0*/  IMAD.HI.U32 R7, R7, R11, R6 ;  /* 0x0000000b07077227 */ /* 0x000fcc00078e0006 */
[----:B------:R-:W-:-:S04]  /*01c0*/  IMAD.HI.U32 R7, R7, R8, RZ ;  /* 0x0000000807077227 */ /* 0x000fc800078e00ff */
[----:B------:R-:W-:-:S05]  /*01d0*/  IMAD R2, R7, R2, R8 ;  /* 0x0000000207027224 */ /* 0x000fca00078e0208 */
[----:B------:R-:W-:-:S13]  /*01e0*/  ISETP.GT.U32.AND P1, PT, R9, R2, PT ;  /* 0x000000020900720c */ /* 0x000fda0003f24070 */
[----:B------:R-:W-:Y:S02]  /*01f0*/  @!P1 IMAD.IADD R2, R2, 0x1, -R9 ;  /* 0x0000000102029824 */ /* 0x000fe400078e0a09 */
[----:B------:R-:W-:Y:S01]  /*0200*/  @!P1 VIADD R7, R7, 0x1 ;  /* 0x0000000107079836 */ /* 0x000fe20000000000 */
[----:B------:R-:W-:Y:S02]  /*0210*/  ISETP.NE.AND P1, PT, R0, RZ, PT ;  /* 0x000000ff0000720c */ /* 0x000fe40003f25270 */
[----:B------:R-:W-:Y:S02]  /*0220*/  ISETP.GE.U32.AND P0, PT, R2, R9, PT ;  /* 0x000000090200720c */ /* 0x000fe40003f06070 */
[----:B------:R-:W-:-:S04]  /*0230*/  LOP3.LUT R2, R3, R0, RZ, 0x3c, !PT ;  /* 0x0000000003027212 */ /* 0x000fc800078e3cff */
[----:B------:R-:W-:Y:S01]  /*0240*/  ISETP.GE.AND P2, PT, R2, RZ, PT ;  /* 0x000000ff0200720c */ /* 0x000fe20003f46270 */
[----:B------:R-:W-:-:S06]  /*0250*/  VIADD R2, R4, 0x3f ;  /* 0x0000003f04027836 */ /* 0x000fcc0000000000 */
[----:B------:R-:W-:-:S04]  /*0260*/  @P0 VIADD R7, R7, 0x1 ;  /* 0x0000000107070836 */ /* 0x000fc80000000000 */
[----:B------:R-:W-:Y:S01]  /*0270*/  IMAD.MOV.U32 R6, RZ, RZ, R7 ;  /* 0x000000ffff067224 */ /* 0x000fe200078e0007 */
[----:B------:R-:W-:-:S03]  /*0280*/  SHF.R.S32.HI R7, RZ, 0x1f, R2 ;  /* 0x0000001fff077819 */ /* 0x000fc60000011402 */
[----:B------:R-:W-:Y:S01]  /*0290*/  @!P2 IMAD.MOV R6, RZ, RZ, -R6 ;  /* 0x000000ffff06a224 */ /* 0x000fe200078e0a06 */
[----:B------:R-:W-:Y:S02]  /*02a0*/  @!P1 LOP3.LUT R6, RZ, R0, RZ, 0x33, !PT ;  /* 0x00000000ff069212 */ /* 0x000fe400078e33ff */
[----:B------:R-:W-:-:S03]  /*02b0*/  LEA.HI R7, R7, R2, RZ, 0x6 ;  /* 0x0000000207077211 */ /* 0x000fc600078f30ff */
[----:B------:R-:W-:Y:S02]  /*02c0*/  IMAD.SHL.U32 R2, R6, 0x8, RZ ;  /* 0x0000000806027824 */ /* 0x000fe400078e00ff */
[----:B------:R-:W-:-:S03]  /*02d0*/  IMAD.MOV R6, RZ, RZ, -R6 ;  /* 0x000000ffff067224 */ /* 0x000fc600078e0a06 */
[----:B------:R-:W-:Y:S01]  /*02e0*/  LEA.HI.SX32 R7, R7, -R2, 0x1a ;  /* 0x8000000207077211 */ /* 0x000fe200078fd2ff */
[----:B------:R-:W-:Y:S02]  /*02f0*/  IMAD R15, R0, R6, R3 ;  /* 0x00000006000f7224 */ /* 0x000fe400078e0203 */
[----:B------:R-:W-:Y:S01]  /*0300*/  IMAD.MOV.U32 R6, RZ, RZ, RZ ;  /* 0x000000ffff067224 */ /* 0x000fe200078e00ff */
[----:B------:R-:W-:Y:S02]  /*0310*/  VIMNMX R8, R7, 0x8, PT ;  /* 0x0000000807087848 */ /* 0x000fe40003fe0100 */
[----:B------:R-:W-:Y:S02]  /*0320*/  IABS R13, R15 ;  /* 0x0000000f000d7213 */ /* 0x000fe40000000000 */
[----:B------:R-:W-:-:S04]  /*0330*/  IABS R11, R8 ;  /* 0x00000008000b7213 */ /* 0x000fc80000000000 */
[----:B------:R-:W0:Y:S08]  /*0340*/  I2F.RP R9, R11 ;  /* 0x0000000b00097306 */ /* 0x000e300000209400 */
[----:B0-----:R-:W0:Y:S02]  /*0350*/  MUFU.RCP R9, R9 ;  /* 0x0000000900097308 */ /* 0x001e240000001000 */
[----:B0-----:R-:W-:-:S06]  /*0360*/  VIADD R7, R9, 0xffffffe ;  /* 0x0ffffffe09077836 */ /* 0x001fcc0000000000 */
[----:B------:R-:W0:Y:S02]  /*0370*/  F2I.FTZ.U32.TRUNC.NTZ R7, R7 ;  /* 0x0000000700077305 */ /* 0x000e24000021f000 */
[----:B0-----:R-:W-:-:S04]  /*0380*/  IMAD.MOV R10, RZ, RZ, -R7 ;  /* 0x000000ffff0a7224 */ /* 0x001fc800078e0a07 */
[----:B------:R-:W-:-:S04]  /*0390*/  IMAD.MOV.U32 R0, RZ, RZ, R10 ;  /* 0x000000ffff007224 */ /* 0x000fc800078e000a */
[----:B------:R-:W-:Y:S01]  /*03a0*/  IMAD R3, R0, R11, RZ ;  /* 0x0000000b00037224 */ /* 0x000fe200078e02ff */
[----:B------:R-:W-:-:S03]  /*03b0*/  IABS R0, R8 ;  /* 0x0000000800007213 */ /* 0x000fc60000000000 */
[----:B------:R-:W-:Y:S02]  /*03c0*/  IMAD.HI.U32 R6, R7, R3, R6 ;  /* 0x0000000307067227 */ /* 0x000fe400078e0006 */
[----:B------:R-:W0:Y:S02]  /*03d0*/  LDC R7, c[0x0][0x230] ;  /* 0x00008c00ff077b82 */ /* 0x000e240000000800 */
[----:B------:R-:W-:Y:S02]  /*03e0*/  IMAD.MOV R0, RZ, RZ, -R0 ;  /* 0x000000ffff007224 */ /* 0x000fe400078e0a00 */
[----:B------:R-:W-:-:S04]  /*03f0*/  IMAD.HI.U32 R6, R6, R13, RZ ;  /* 0x0000000d06067227 */ /* 0x000fc800078e00ff */
[----:B------:R-:W-:-:S05]  /*0400*/  IMAD R0, R6, R0, R13 ;  /* 0x0000000006007224 */ /* 0x000fca00078e020d */
[----:B------:R-:W-:Y:S01]  /*0410*/  ISETP.GT.U32.AND P1, PT, R11, R0, PT ;  /* 0x000000000b00720c */ /* 0x000fe20003f24070 */
[----:B0-----:R-:W-:-:S12]  /*0420*/  VIADD R17, R7, 0x3f ;  /* 0x0000003f07117836 */ /* 0x001fd80000000000 */
[----:B------:R-:W-:Y:S02]  /*0430*/  @!P1 IMAD.IADD R0, R0, 0x1, -R11 ;  /* 0x0000000100009824 */ /* 0x000fe400078e0a0b */
[----:B------:R-:W-:Y:S01]  /*0440*/  @!P1 VIADD R6, R6, 0x1 ;  /* 0x0000000106069836 */ /* 0x000fe20000000000 */
[----:B------:R-:W-:Y:S02]  /*0450*/  ISETP.NE.AND P1, PT, R8, RZ, PT ;  /* 0x000000ff0800720c */ /* 0x000fe40003f25270 */
[----:B------:R-:W-:Y:S02]  /*0460*/  ISETP.GE.U32.AND P0, PT, R0, R11, PT ;  /* 0x0000000b0000720c */ /* 0x000fe40003f06070 */
[----:B------:R-:W-:-:S04]  /*0470*/  LOP3.LUT R0, R15, R8, RZ, 0x3c, !PT ;  /* 0x000000080f007212 */ /* 0x000fc800078e3cff */
[----:B------:R-:W-:-:S07]  /*0480*/  ISETP.GE.AND P2, PT, R0, RZ, PT ;  /* 0x000000ff0000720c */ /* 0x000fce0003f46270 */
[----:B------:R-:W-:Y:S01]  /*0490*/  @P0 VIADD R6, R6, 0x1 ;  /* 0x0000000106060836 */ /* 0x000fe20000000000 */
[----:B------:R-:W-:-:S05]  /*04a0*/  ISETP.GT.AND P0, PT, R17, 0x3f, PT ;  /* 0x0000003f1100780c */ /* 0x000fca0003f04270 */
[----:B------:R-:W-:Y:S01]  /*04b0*/  @!P2 IMAD.MOV R6, RZ, RZ, -R6 ;  /* 0x000000ffff06a224 */ /* 0x000fe200078e0a06 */
[----:B------:R-:W-:-:S05]  /*04c0*/  @!P1 LOP3.LUT R6, RZ, R8, RZ, 0x33, !PT ;  /* 0x00000008ff069212 */ /* 0x000fca00078e33ff */
[----:B------:R-:W-:-:S04]  /*04d0*/  IMAD.MOV R3, RZ, RZ, -R6 ;  /* 0x000000ffff037224 */ /* 0x000fc800078e0a06 */
[----:B------:R-:W-:-:S04]  /*04e0*/  IMAD R3, R8, R3, R15 ;  /* 0x0000000308037224 */ /* 0x000fc800078e020f */
[----:B------:R-:W-:Y:S02]  /*04f0*/  IMAD.IADD R0, R2, 0x1, R3 ;  /* 0x0000000102007824 */ /* 0x000fe400078e0203 */
[----:B------:R-:W-:-:S04]  /*0500*/  IMAD.SHL.U32 R2, R6, 0x200, RZ ;  /* 0x0000020006027824 */ /* 0x000fc800078e00ff */
[C---:B------:R-:W-:Y:S02]  /*0510*/  VIADD R3, R2.reuse, 0x1 ;  /* 0x0000000102037836 */ /* 0x040fe40000000000 */
[C---:B------:R-:W-:Y:S02]  /*0520*/  VIADD R7, R2.reuse, 0x2 ;  /* 0x0000000202077836 */ /* 0x040fe40000000000 */
[C---:B------:R-:W-:Y:S01]  /*0530*/  VIADD R6, R2.reuse, 0x3 ;  /* 0x0000000302067836 */ /* 0x040fe20000000000 */
[----:B------:R0:W-:Y:S01]  /*0540*/  STL [R1+0xc7c], R3 ;  /* 0x000c7c0301007387 */ /* 0x0001e20000100800 */
[C---:B------:R-:W-:Y:S02]  /*0550*/  VIADD R8, R2.reuse, 0x2b ;  /* 0x0000002b02087836 */ /* 0x040fe40000000000 */
[C---:B------:R-:W-:Y:S01]  /*0560*/  VIADD R28, R2.reuse, 0x14 ;  /* 0x00000014021c7836 */ /* 0x040fe20000000000 */
[----:B------:R1:W-:Y:S01]  /*0570*/  STL [R1+0xc78], R7 ;  /* 0x000c780701007387 */ /* 0x0003e20000100800 */
[----:B------:R-:W-:-:S02]  /*0580*/  VIADD R29, R2, 0x1b ;  /* 0x0000001b021d7836 */ /* 0x000fc40000000000 */
[C---:B------:R-:W-:Y:S01]  /*0590*/  VIADD R12, R2.reuse, 0x1ee ;  /* 0x000001ee020c7836 */ /* 0x040fe20000000000 */
[----:B------:R2:W-:Y:S01]  /*05a0*/  STL [R1+0xc74], R6 ;  /* 0x000c740601007387 */ /* 0x0005e20000100800 */
[C---:B------:R-:W-:Y:S02]  /*05b0*/  VIADD R15, R2.reuse, 0x1ef ;  /* 0x000001ef020f7836 */ /* 0x040fe40000000000 */
[C---:B0-----:R-:W-:Y:S02]  /*05c0*/  VIADD R3, R2.reuse, 0x4 ;  /* 0x0000000402037836 */ /* 0x041fe40000000000 */
[C---:B------:R-:W-:Y:S02]  /*05d0*/  VIADD R9, R2.reuse, 0x1f0 ;  /* 0x000001f002097836 */ /* 0x040fe40000000000 */
[C---:B-1----:R-:W-:Y:S01]  /*05e0*/  VIADD R7, R2.reuse, 0x5 ;  /* 0x0000000502077836 */ /* 0x042fe20000000000 */
[----:B------:R0:W-:Y:S01]  /*05f0*/  STL [R1+0xc70], R3 ;  /* 0x000c700301007387 */ /* 0x0001e20000100800 */
[----:B------:R-:W-:-:S02]  /*0600*/  VIADD R11, R2, 0x1f1 ;  /* 0x000001f1020b7836 */ /* 0x000fc40000000000 */
[C---:B--2---:R-:W-:Y:S01]  /*0610*/  VIADD R6, R2.reuse, 0x6 ;  /* 0x0000000602067836 */ /* 0x044fe20000000000 */
[----:B------:R1:W-:Y:S01]  /*0620*/  STL [R1+0xc6c], R7 ;  /* 0x000c6c0701007387 */ /* 0x0003e20000100800 */
[C---:B------:R-:W-:Y:S02]  /*0630*/  VIADD R13, R2.reuse, 0x1f2 ;  /* 0x000001f2020d7836 */ /* 0x040fe40000000000 */
[C---:B------:R-:W-:Y:S01]  /*0640*/  VIADD R10, R2.reuse, 0x1f5 ;  /* 0x000001f5020a7836 */ /* 0x040fe20000000000 */
[----:B------:R2:W-:Y:S01]  /*0650*/  STL [R1+0xc68], R6 ;  /* 0x000c680601007387 */ /* 0x0005e20000100800 */
[C---:B------:R-:W-:Y:S02]  /*0660*/  VIADD R23, R2.reuse, 0x1f8 ;  /* 0x000001f802177836 */ /* 0x040fe40000000000 */
[C---:B0-----:R-:W-:Y:S02]  /*0670*/  VIADD R3, R2.reuse, 0x7 ;  /* 0x0000000702037836 */ /* 0x041fe40000000000 */
[----:B------:R-:W-:-:S02]  /*0680*/  VIADD R22, R2, 0x1f9 ;  /* 0x000001f902167836 */ /* 0x000fc40000000000 */
[C---:B-1----:R-:W-:Y:S01]  /*0690*/  VIADD R7, R2.reuse, 0x8 ;  /* 0x0000000802077836 */ /* 0x042fe20000000000 */
[----:B------:R0:W-:Y:S01]  /*06a0*/  STL [R1+0xc64], R3 ;  /* 0x000c640301007387 */ /* 0x0001e20000100800 */
[C---:B------:R-:W-:Y:S02]  /*06b0*/  VIADD R25, R2.reuse, 0x1fa ;  /* 0x000001fa02197836 */ /* 0x040fe40000000000 */
[C---:B--2---:R-:W-:Y:S01]  /*06c0*/  VIADD R6, R2.reuse, 0x9 ;  /* 0x0000000902067836 */ /* 0x044fe20000000000 */
[----:B------:R1:W-:Y:S01]  /*06d0*/  STL [R1+0xc60], R7 ;  /* 0x000c600701007387 */ /* 0x0003e20000100800 */
[C---:B------:R-:W-:Y:S02]  /*06e0*/  VIADD R24, R2.reuse, 0x1fb ;  /* 0x000001fb02187836 */ /* 0x040fe40000000000 */
[C---:B------:R-:W-:Y:S01]  /*06f0*/  VIADD R21, R2.reuse, 0x1fc ;  /* 0x000001fc02157836 */ /* 0x040fe20000000000 */
[----:B------:R2:W-:Y:S01]  /*0700*/  STL [R1+0xc50], R6 ;  /* 0x000c500601007387 */ /* 0x0005e20000100800 */
[----:B------:R-:W-:-:S02]  /*0710*/  VIADD R20, R2, 0x1fd ;  /* 0x000001fd02147836 */ /* 0x000fc40000000000 */
[C---:B0-----:R-:W-:Y:S02]  /*0720*/  VIADD R3, R2.reuse, 0xa ;  /* 0x0000000a02037836 */ /* 0x041fe40000000000 */
[C---:B------:R-:W-:Y:S02]  /*0730*/  VIADD R26, R2.reuse, 0x1fe ;  /* 0x000001fe021a7836 */ /* 0x040fe40000000000 */
[C---:B-1----:R-:W-:Y:S01]  /*0740*/  VIADD R7, R2.reuse, 0xb ;  /* 0x0000000b02077836 */ /* 0x042fe20000000000 */
[----:B------:R0:W-:Y:S01]  /*0750*/  STL [R1+0xc4c], R3 ;  /* 0x000c4c0301007387 */ /* 0x0001e20000100800 */
[C---:B------:R-:W-:Y:S02]  /*0760*/  VIADD R27, R2.reuse, 0x1ff ;  /* 0x000001ff021b7836 */ /* 0x040fe40000000000 */
[C---:B--2---:R-:W-:Y:S01]  /*0770*/  VIADD R6, R2.reuse, 0xc ;  /* 0x0000000c02067836 */ /* 0x044fe20000000000 */
[----:B------:R1:W-:Y:S04]  /*0780*/  STL [R1+0xc48], R7 ;  /* 0x000c480701007387 */ /* 0x0003e80000100800 */
[----:B------:R2:W-:Y:S01]  /*0790*/  STL [R1+0xc5c], R6 ;  /* 0x000c5c0601007387 */ /* 0x0005e20000100800 */
[----:B0-----:R-:W-:-:S02]  /*07a0*/  VIADD R3, R2, 0xd ;  /* 0x0000000d02037836 */ /* 0x001fc40000000000 */
[----:B-1----:R-:W-:-:S03]  /*07b0*/  VIADD R7, R2, 0xe ;  /* 0x0000000e02077836 */ /* 0x002fc60000000000 */
[----:B------:R0:W-:Y:S01]  /*07c0*/  STL [R1+0xc58], R3 ;  /* 0x000c580301007387 */ /* 0x0001e20000100800 */
[----:B--2---:R-:W-:-:S03]  /*07d0*/  VIADD R6, R2, 0xf ;  /* 0x0000000f02067836 */ /* 0x004fc60000000000 */
[----:B------:R1:W-:Y:S04]  /*07e0*/  STL [R1+0xc54], R7 ;  /* 0x000c540701007387 */ /* 0x0003e80000100800 */
[----:B------:R2:W-:Y:S01]  /*07f0*/  STL [R1+0xc44], R6 ;  /* 0x000c440601007387 */ /* 0x0005e20000100800 */
[C---:B0-----:R-:W-:Y:S02]  /*0800*/  VIADD R3, R2.reuse, 0x10 ;  /* 0x0000001002037836 */ /* 0x041fe40000000000 */
        /* <DEDUP_REMOVED lines=47> */
[----:B0-----:R-:W-:-:S03]  /*0b00*/  VIADD R3, R2, 0x2a ;  /* 0x0000002a02037836 */ /* 0x001fc60000000000 */
[----:B------:R0:W-:Y:S01]  /*0b10*/  STL [R1+0xbd4], R8 ;  /* 0x000bd40801007387 */ /* 0x0001e20000100800 */
[C---:B-1----:R-:W-:Y:S02]  /*0b20*/  VIADD R7, R2.reuse, 0x2d ;  /* 0x0000002d02077836 */ /* 0x042fe40000000000 */
[C---:B--2---:R-:W-:Y:S02]  /*0b30*/  VIADD R6, R2.reuse, 0x2c ;  /* 0x0000002c02067836 */ /* 0x044fe40000000000 */
[----:B0-----:R-:W-:-:S03]  /*0b40*/  VIADD R8, R2, 0x2f ;  /* 0x0000002f02087836 */ /* 0x001fc60000000000 */
[----:B------:R0:W-:Y:S04]  /*0b50*/  STL [R1+0xbd0], R6 ;  /* 0x000bd00601007387 */ /* 0x0001e80000100800 */
[----:B------:R1:W-:Y:S01]  /*0b60*/  STL [R1+0xbcc], R7 ;  /* 0x000bcc0701007387 */ /* 0x0003e20000100800 */
[C---:B0-----:R-:W-:Y:S02]  /*0b70*/  VIADD R6, R2.reuse, 0x2e ;  /* 0x0000002e02067836 */ /* 0x041fe40000000000 */
[----:B-1----:R-:W-:-:S03]  /*0b80*/  VIADD R7, R2, 0x30 ;  /* 0x0000003002077836 */ /* 0x002fc60000000000 */
[----:B------:R0:W-:Y:S04]  /*0b90*/  STL [R1+0xbc8], R6 ;  /* 0x000bc80601007387 */ /* 0x0001e80000100800 */
        /* <DEDUP_REMOVED lines=863> */
[----:B--2---:R-:W-:-:S03]  /*4190*/  IMAD R7, R0, 0x40, R14 ;  /* 0x0000004000077824 */ /* 0x004fc600078e020e */
[----:B------:R-:W-:Y:S01]  /*41a0*/  STL [R1+0x40], R8 ;  /* 0x0000400801007387 */ /* 0x000fe20000100800 */
[C---:B------:R-:W-:Y:S02]  /*41b0*/  VIADD R0, R2.reuse, 0x1e1 ;  /* 0x000001e102007836 */ /* 0x040fe40000000000 */
[C---:B------:R-:W-:Y:S01]  /*41c0*/  VIADD R14, R2.reuse, 0x1f4 ;  /* 0x000001f4020e7836 */ /* 0x040fe20000000000 */
[----:B------:R1:W-:Y:S01]  /*41d0*/  STL [R1+0x2394], R7 ;  /* 0x0023940701007387 */ /* 0x0003e20000100800 */
[----:B0-----:R-:W-:-:S05]  /*41e0*/  VIADD R6, R2, 0x1e0 ;  /* 0x000001e002067836 */ /* 0x001fca0000000000 */
[----:B------:R0:W-:Y:S01]  /*41f0*/  STL [R1+0x3c], R6 ;  /* 0x00003c0601007387 */ /* 0x0001e20000100800 */
[----:B-1----:R-:W-:-:S03]  /*4200*/  VIADD R7, R2, 0x1e2 ;  /* 0x000001e202077836 */ /* 0x002fc60000000000 */
        /* <DEDUP_REMOVED lines=24> */
[----:B------:R1:W-:Y:S01]  /*4390*/  STL [R1+0x4], R0 ;  /* 0x0000040001007387 */ /* 0x0003e20000100800 */
[C---:B0-----:R-:W-:Y:S02]  /*43a0*/  VIADD R6, R2.reuse, 0x1f6 ;  /* 0x000001f602067836 */ /* 0x041fe40000000000 */
[----:B-1----:R-:W-:-:S05]  /*43b0*/  VIADD R0, R2, 0x1f7 ;  /* 0x000001f702007836 */ /* 0x002fca0000000000 */
[----:B------:R0:W-:Y:S01]  /*43c0*/  STL [R1+0x24], R0 ;  /* 0x0000240001007387 */ /* 0x0001e20000100800 */
[----:B------:R-:W-:Y:S05]  /*43d0*/  @P0 BRA `(.L_x_0) ;  /* 0x0000000c00e00947 */ /* 0x000fea0003800000 */
[----:B------:R1:W-:Y:S01]  /*43e0*/  STL [R1], RZ ;  /* 0x000000ff01007387 */ /* 0x0003e20000100800 */
[----:B0-----:R-:W-:Y:S01]  /*43f0*/  IMAD.SHL.U32 R0, R16, 0x20, RZ ;  /* 0x0000002010007824 */ /* 0x001fe200078e00ff */
[----:B------:R-:W-:Y:S02]  /*4400*/  CS2R R20, SRZ ;  /* 0x0000000000147805 */ /* 0x000fe4000001ff00 */
[----:B------:R-:W-:Y:S01]  /*4410*/  CS2R R22, SRZ ;  /* 0x0000000000167805 */ /* 0x000fe2000001ff00 */
[----:B------:R1:W-:Y:S01]  /*4420*/  STL [R1+0x4], RZ ;  /* 0x000004ff01007387 */ /* 0x0003e20000100800 */
[----:B------:R-:W-:Y:S02]  /*4430*/  CS2R R16, SRZ ;  /* 0x0000000000107805 */ /* 0x000fe4000001ff00 */
[----:B------:R-:W-:Y:S02]  /*4440*/  LOP3.LUT R0, R0, 0x400, RZ, 0xc0, !PT ;  /* 0x0000040000007812 */ /* 0x000fe400078ec0ff */
[----:B------:R-:W-:Y:S01]  /*4450*/  CS2R R18, SRZ ;  /* 0x0000000000127805 */ /* 0x000fe2000001ff00 */
[----:B------:R1:W-:Y:S01]  /*4460*/  STL [R1+0x8], RZ ;  /* 0x000008ff01007387 */ /* 0x0003e20000100800 */
[----:B------:R-:W-:-:S02]  /*4470*/  CS2R R12, SRZ ;  /* 0x00000000000c7805 */ /* 0x000fc4000001ff00 */
[----:B------:R-:W-:Y:S02]  /*4480*/  CS2R R14, SRZ ;  /* 0x00000000000e7805 */ /* 0x000fe4000001ff00 */
[----:B------:R-:W-:Y:S01]  /*4490*/  CS2R R8, SRZ ;  /* 0x0000000000087805 */ /* 0x000fe2000001ff00 */
[----:B------:R1:W-:Y:S01]  /*44a0*/  STL [R1+0xc], RZ ;  /* 0x00000cff01007387 */ /* 0x0003e20000100800 */
[----:B------:R-:W-:Y:S02]  /*44b0*/  CS2R R10, SRZ ;  /* 0x00000000000a7805 */ /* 0x000fe4000001ff00 */
[----:B------:R-:W-:Y:S02]  /*44c0*/  CS2R R4, SRZ ;  /* 0x0000000000047805 */ /* 0x000fe4000001ff00 */
[----:B------:R-:W-:Y:S01]  /*44d0*/  CS2R R6, SRZ ;  /* 0x0000000000067805 */ /* 0x000fe2000001ff00 */
[----:B------:R1:W-:Y:S01]  /*44e0*/  STL [R1+0x10], RZ ;  /* 0x000010ff01007387 */ /* 0x0003e20000100800 */
[----:B------:R-:W-:-:S02]  /*44f0*/  CS2R R24, SRZ ;  /* 0x0000000000187805 */ /* 0x000fc4000001ff00 */
[----:B------:R-:W-:Y:S01]  /*4500*/  CS2R R26, SRZ ;  /* 0x00000000001a7805 */ /* 0x000fe2000001ff00 */
[----:B------:R1:W-:Y:S04]  /*4510*/  STL [R1+0x14], RZ ;  /* 0x000014ff01007387 */ /* 0x0003e80000100800 */
        /* <DEDUP_REMOVED lines=207> */
[----:B------:R1:W-:Y:S04]  /*5210*/  STL [R1+0x2384], R0 ;  /* 0x0023840001007387 */ /* 0x0003e80000100800 */
        /* <DEDUP_REMOVED lines=18> */
[----:B------:R1:W-:Y:S01]  /*5340*/  STL [R1+0x3cc], RZ ;  /* 0x0003ccff01007387 */ /* 0x0003e20000100800 */
[----:B------:R-:W-:Y:S05]  /*5350*/  BRA `(.L_x_1) ;  /* 0x0000083800007947 */ /* 0x000fea0003800000 */
.L_x_0:
[----:B------:R-:W-:Y:S01]  /*5360*/  STL [R1+0x27e4], R11 ;  /* 0x0027e40b01007387 */ /* 0x000fe20000100800 */
[----:B------:R-:W-:Y:S01]  /*5370*/  IABS R8, R4 ;  /* 0x0000000400087213 */ /* 0x000fe20000000000 */
[----:B------:R-:W-:Y:S01]  /*5380*/  ULDC UR5, c[0x0][0x23c] ;  /* 0x00008f0000057ab9 */ /* 0x000fe20000000800 */
[----:B0-----:R-:W-:Y:S01]  /*5390*/  IABS R0, R5 ;  /* 0x0000000500007213 */ /* 0x001fe20000000000 */
[----:B------:R0:W-:Y:S01]  /*53a0*/  STL [R1+0x27e0], R9 ;  /* 0x0027e00901007387 */ /* 0x0001e20000100800 */
[----:B------:R-:W-:Y:S01]  /*53b0*/  ISETP.GE.AND P1, PT, R27, RZ, PT ;  /* 0x000000ff1b00720c */ /* 0x000fe20003f26270 */
[----:B------:R-:W-:Y:S01]  /*53c0*/  ULDC.64 UR6, c[0x0][0x218] ;  /* 0x0000860000067ab9 */ /* 0x000fe20000000a00 */
[----:B------:R-:W-:Y:S01]  /*53d0*/  ISETP.GE.AND P2, PT, R26, RZ, PT ;  /* 0x000000ff1a00720c */ /* 0x000fe20003f46270 */
[----:B------:R-:W-:Y:S01]  /*53e0*/  ULDC.64 UR10, c[0x0][0x210] ;  /* 0x00008400000a7ab9 */ /* 0x000fe20000000a00 */
[----:B0-----:R-:W2:Y:S04]  /*53f0*/  LDL.LU R9, [R1+0xc34] ;  /* 0x000c340001097983 */ /* 0x001ea80000300800 */
[----:B------:R0:W-:Y:S04]  /*5400*/  STL [R1+0x27dc], R15 ;  /* 0x0027dc0f01007387 */ /* 0x0001e80000100800 */
[----:B------:R1:W-:Y:S01]  /*5410*/  STL [R1+0x27d8], R12 ;  /* 0x0027d80c01007387 */ /* 0x0003e20000100800 */
[----:B------:R-:W3:Y:S01]  /*5420*/  I2F.RP R16, R8 ;  /* 0x0000000800107306 */ /* 0x000ee20000209400 */
[----:B------:R-:W-:Y:S01]  /*5430*/  ISETP.NE.AND P3, PT, R4, RZ, PT ;  /* 0x000000ff0400720c */ /* 0x000fe20003f65270 */
[----:B0-----:R-:W-:Y:S01]  /*5440*/  IMAD.MOV.U32 R15, RZ, RZ, R29 ;  /* 0x000000ffff0f7224 */ /* 0x001fe200078e001d */
[----:B-1----:R-:W4:Y:S01]  /*5450*/  LDL R12, [R1+0x2394] ;  /* 0x00239400010c7983 */ /* 0x002f220000100800 */
[----:B------:R-:W-:-:S03]  /*5460*/  IABS R29, R24 ;  /* 0x00000018001d7213 */ /* 0x000fc60000000000 */
[----:B------:R0:W-:Y:S01]  /*5470*/  STL [R1+0x2520], R2 ;  /* 0x0025200201007387 */ /* 0x0001e20000100800 */
[----:B---3--:R-:W1:Y:S03]  /*5480*/  MUFU.RCP R16, R16 ;  /* 0x0000001000107308 */ /* 0x008e660000001000 */
[----:B------:R3:W-:Y:S01]  /*5490*/  STL [R1+0x251c], R5 ;  /* 0x00251c0501007387 */ /* 0x0007e20000100800 */
[----:B0-----:R-:W-:-:S04]  /*54a0*/  IMAD.MOV.U32 R2, RZ, RZ, R3 ;  /* 0x000000ffff027224 */ /* 0x001fc800078e0003 */
[----:B------:R-:W0:Y:S01]  /*54b0*/  I2F.RP R3, R0 ;  /* 0x0000000000037306 */ /* 0x000e220000209400 */
[----:B---3--:R-:W-:Y:S02]  /*54c0*/  IMAD.MOV.U32 R5, RZ, RZ, R28 ;  /* 0x000000ffff057224 */ /* 0x008fe400078e001c */
[----:B-1----:R-:W-:-:S05]  /*54d0*/  VIADD R16, R16, 0xffffffe ;  /* 0x0ffffffe10107836 */ /* 0x002fca0000000000 */
[----:B------:R1:W-:Y:S08]  /*54e0*/  F2I.FTZ.U32.TRUNC.NTZ R17, R16 ;  /* 0x0000001000117305 */ /* 0x0003f0000021f000 */
[----:B0-----:R-:W0:Y:S01]  /*54f0*/  MUFU.RCP R3, R3 ;  /* 0x0000000300037308 */ /* 0x001e220000001000 */
[----:B-1----:R-:W-:Y:S02]  /*5500*/  IMAD.MOV.U32 R16, RZ, RZ, RZ ;  /* 0x000000ffff107224 */ /* 0x002fe400078e00ff */
[----:B0-----:R-:W-:-:S05]  /*5510*/  VIADD R3, R3, 0xffffffe ;  /* 0x0ffffffe03037836 */ /* 0x001fca0000000000 */
[----:B------:R0:W1:Y:S02]  /*5520*/  F2I.FTZ.U32.TRUNC.NTZ R19, R3 ;  /* 0x0000000300137305 */ /* 0x000064000021f000 */
[----:B0-----:R-:W-:-:S04]  /*5530*/  IMAD.MOV R3, RZ, RZ, -R17 ;  /* 0x000000ffff037224 */ /* 0x001fc800078e0a11 */
[----:B------:R-:W-:Y:S02]  /*5540*/  IMAD R3, R3, R8, RZ ;  /* 0x0000000803037224 */ /* 0x000fe400078e02ff */
[----:B-1----:R-:W-:Y:S02]  /*5550*/  IMAD.MOV R28, RZ, RZ, -R19 ;  /* 0x000000ffff1c7224 */ /* 0x002fe400078e0a13 */
[----:B------:R-:W-:Y:S01]  /*5560*/  IMAD.HI.U32 R3, R17, R3, R16 ;  /* 0x0000000311037227 */ /* 0x000fe200078e0010 */
[----:B----4-:R-:W-:-:S05]  /*5570*/  IABS R18, R12 ;  /* 0x0000000c00127213 */ /* 0x010fca0000000000 */
[----:B------:R-:W-:Y:S02]  /*5580*/  IMAD.MOV.U32 R16, RZ, RZ, R18 ;  /* 0x000000ffff107224 */ /* 0x000fe400078e0012 */
[----:B------:R-:W-:Y:S02]  /*5590*/  IMAD.MOV.U32 R18, RZ, RZ, RZ ;  /* 0x000000ffff127224 */ /* 0x000fe400078e00ff */
[----:B------:R-:W-:-:S04]  /*55a0*/  IMAD.HI.U32 R17, R3, R16, RZ ;  /* 0x0000001003117227 */ /* 0x000fc800078e00ff */
[----:B------:R-:W-:Y:S01]  /*55b0*/  IMAD R3, R28, R0, RZ ;  /* 0x000000001c037224 */ /* 0x000fe200078e02ff */
[----:B------:R-:W-:Y:S01]  /*55c0*/  IABS R28, R27 ;  /* 0x0000001b001c7213 */ /* 0x000fe20000000000 */
[----:B------:R-:W-:Y:S02]  /*55d0*/  IMAD.MOV R17, RZ, RZ, -R17 ;  /* 0x000000ffff117224 */ /* 0x000fe400078e0a11 */
[----:B------:R-:W-:Y:S01]  /*55e0*/  IMAD.HI.U32 R3, R19, R3, R18 ;  /* 0x0000000313037227 */ /* 0x000fe200078e0012 */
[----:B------:R-:W-:Y:S02]  /*55f0*/  IABS R18, R20 ;  /* 0x0000001400127213 */ /* 0x000fe40000000000 */
[----:B------:R-:W-:Y:S01]  /*5600*/  IABS R19, R21 ;  /* 0x0000001500137213 */ /* 0x000fe20000000000 */
[----:B------:R-:W-:Y:S01]  /*5610*/  IMAD R16, R8, R17, R16 ;  /* 0x0000001108107224 */ /* 0x000fe200078e0210 */
[----:B------:R-:W-:Y:S01]  /*5620*/  IABS R17, R26 ;  /* 0x0000001a00117213 */ /* 0x000fe20000000000 */
[----:B------:R-:W-:-:S03]  /*5630*/  IMAD.HI.U32 R27, R3, R28, RZ ;  /* 0x0000001c031b7227 */ /* 0x000fc600078e00ff */
[----:B------:R-:W-:Y:S01]  /*5640*/  ISETP.GT.U32.AND P0, PT, R8, R16, PT ;  /* 0x000000100800720c */ /* 0x000fe20003f04070 */
[----:B------:R-:W-:Y:S02]  /*5650*/  IMAD.MOV R27, RZ, RZ, -R27 ;  /* 0x000000ffff1b7224 */ /* 0x000fe400078e0a1b */
[----:B------:R-:W-:-:S04]  /*5660*/  IMAD.HI.U32 R11, R3, R17, RZ ;  /* 0x00000011030b7227 */ /* 0x000fc800078e00ff */
[----:B------:R-:W-:Y:S02]  /*5670*/  IMAD R26, R0, R27, R28 ;  /* 0x0000001b001a7224 */ /* 0x000fe400078e021c */
[----:B------:R-:W-:Y:S01]  /*5680*/  IMAD.MOV R11, RZ, RZ, -R11 ;  /* 0x000000ffff0b7224 */ /* 0x000fe200078e0a0b */
[----:B------:R-:W-:Y:S01]  /*5690*/  ISETP.GE.AND P5, PT, R12, RZ, PT ;  /* 0x000000ff0c00720c */ /* 0x000fe20003fa6270 */
[----:B------:R-:W-:Y:S01]  /*56a0*/  IMAD.HI.U32 R27, R3, R18, RZ ;  /* 0x00000012031b7227 */ /* 0x000fe200078e00ff */
[----:B------:R-:W-:-:S03]  /*56b0*/  ISETP.GT.U32.AND P6, PT, R0, R26, PT ;  /* 0x0000001a0000720c */ /* 0x000fc60003fc4070 */
[----:B------:R-:W-:Y:S02]  /*56c0*/  @!P0 IMAD.IADD R16, R16, 0x1, -R8 ;  /* 0x0000000110108824 */ /* 0x000fe400078e0a08 */
[----:B------:R-:W-:Y:S01]  /*56d0*/  IMAD R17, R0, R11, R17 ;  /* 0x0000000b00117224 */ /* 0x000fe200078e0211 */
[----:B------:R-:W-:Y:S01]  /*56e0*/  IABS R12, R22 ;  /* 0x00000016000c7213 */ /* 0x000fe20000000000 */
[----:B------:R-:W-:Y:S01]  /*56f0*/  IMAD.HI.U32 R28, R3, R19, RZ ;  /* 0x00000013031c7227 */ /* 0x000fe200078e00ff */
[----:B------:R-:W-:Y:S01]  /*5700*/  ISETP.GT.U32.AND P0, PT, R8, R16, PT ;  /* 0x000000100800720c */ /* 0x000fe20003f04070 */
[----:B------:R-:W3:Y:S01]  /*5710*/  LDL.LU R11, [R1+0x27e4] ;  /* 0x0027e400010b7983 */ /* 0x000ee20000300800 */
[----:B------:R-:W-:Y:S01]  /*5720*/  ISETP.GT.U32.AND P4, PT, R0, R17, PT ;  /* 0x000000110000720c */ /* 0x000fe20003f84070 */
[----:B------:R-:W-:Y:S02]  /*5730*/  IMAD.MOV R27, RZ, RZ, -R27 ;  /* 0x000000ffff1b7224 */ /* 0x000fe400078e0a1b */
[----:B------:R-:W-:-:S02]  /*5740*/  @!P6 IMAD.IADD R26, R26, 0x1, -R0 ;  /* 0x000000011a1ae824 */ /* 0x000fc400078e0a00 */
[----:B------:R-:W-:-:S03]  /*5750*/  IMAD.MOV R28, RZ, RZ, -R28 ;  /* 0x000000ffff1c7224 */ /* 0x000fc600078e0a1c */
[----:B------:R-:W-:-:S03]  /*5760*/  ISETP.GT.U32.AND P6, PT, R0, R26, PT ;  /* 0x0000001a0000720c */ /* 0x000fc60003fc4070 */
[----:B------:R-:W-:Y:S02]  /*5770*/  @!P0 IMAD.IADD R16, R16, 0x1, -R8 ;  /* 0x0000000110108824 */ /* 0x000fe400078e0a08 */
[----:B------:R-:W-:Y:S02]  /*5780*/  IMAD.MOV.U32 R8, RZ, RZ, R12 ;  /* 0x000000ffff087224 */ /* 0x000fe400078e000c */
[----:B--2---:R-:W-:Y:S02]  /*5790*/  IMAD.MOV.U32 R12, RZ, RZ, R9 ;  /* 0x000000ffff0c7224 */ /* 0x004fe400078e0009 */
[----:B------:R-:W-:Y:S02]  /*57a0*/  IMAD.MOV.U32 R9, RZ, RZ, R16 ;  /* 0x000000ffff097224 */ /* 0x000fe400078e0010 */
[----:B------:R-:W-:Y:S02]  /*57b0*/  IMAD R18, R0, R27, R18 ;  /* 0x0000001b00127224 */ /* 0x000fe400078e0212 */
[----:B------:R-:W-:-:S02]  /*57c0*/  @!P4 IMAD.IADD R17, R17, 0x1, -R0 ;  /* 0x000000011111c824 */ /* 0x000fc400078e0a00 */
[C---:B------:R-:W-:Y:S02]  /*57d0*/  IMAD R19, R0.reuse, R28, R19 ;  /* 0x0000001c00137224 */ /* 0x040fe400078e0213 */
[----:B------:R-:W-:Y:S01]  /*57e0*/  IMAD.HI.U32 R28, R3, R29, RZ ;  /* 0x0000001d031c7227 */ /* 0x000fe200078e00ff */
[----:B------:R-:W-:-:S03]  /*57f0*/  ISETP.GT.U32.AND P0, PT, R0, R18, PT ;  /* 0x000000120000720c */ /* 0x000fc60003f04070 */
[----:B------:R-:W-:Y:S01]  /*5800*/  IMAD.HI.U32 R16, R3, R8, RZ ;  /* 0x0000000803107227 */ /* 0x000fe200078e00ff */
[----:B------:R-:W-:-:S03]  /*5810*/  IABS R27, R25 ;  /* 0x00000019001b7213 */ /* 0x000fc60000000000 */
[----:B------:R-:W-:Y:S01]  /*5820*/  @!P5 IMAD.MOV R9, RZ, RZ, -R9 ;  /* 0x000000ffff09d224 */ /* 0x000fe200078e0a09 */
[----:B------:R-:W-:Y:S01]  /*5830*/  @!P3 LOP3.LUT R9, RZ, R4, RZ, 0x33, !PT ;  /* 0x00000004ff09b212 */ /* 0x000fe200078e33ff */
[----:B------:R-:W-:Y:S01]  /*5840*/  IMAD.MOV R28, RZ, RZ, -R28 ;  /* 0x000000ffff1c7224 */ /* 0x000fe200078e0a1c */
[----:B------:R-:W-:Y:S01]  /*5850*/  ISETP.GT.U32.AND P3, PT, R0, R17, PT ;  /* 0x000000110000720c */ /* 0x000fe20003f64070 */
[----:B------:R-:W-:Y:S02]  /*5860*/  IMAD.MOV R16, RZ, RZ, -R16 ;  /* 0x000000ffff107224 */ /* 0x000fe400078e0a10 */
[----:B------:R-:W-:Y:S02]  /*5870*/  @!P6 IMAD.IADD R26, R26, 0x1, -R0 ;  /* 0x000000011a1ae824 */ /* 0x000fe400078e0a00 */
[----:B------:R-:W-:Y:S02]  /*5880*/  IMAD R28, R0, R28, R29 ;  /* 0x0000001c001c7224 */ /* 0x000fe400078e021d */
[----:B------:R-:W-:-:S04]  /*5890*/  IMAD.HI.U32 R29, R3, R27, RZ ;  /* 0x0000001b031d7227 */ /* 0x000fc800078e00ff */
[----:B------:R-:W-:Y:S02]  /*58a0*/  IMAD R8, R0, R16, R8 ;  /* 0x0000001000087224 */ /* 0x000fe400078e0208 */
[----:B------:R-:W-:Y:S02]  /*58b0*/  IMAD.MOV.U32 R16, RZ, RZ, R15 ;  /* 0x000000ffff107224 */ /* 0x000fe400078e000f */
[----:B------:R-:W-:Y:S02]  /*58c0*/  IMAD.MOV.U32 R15, RZ, RZ, R26 ;  /* 0x000000ffff0f7224 */ /* 0x000fe400078e001a */
[----:B------:R-:W-:Y:S01]  /*58d0*/  IMAD.MOV R29, RZ, RZ, -R29 ;  /* 0x000000ffff1d7224 */ /* 0x000fe200078e0a1d */
[----:B------:R0:W-:Y:S01]  /*58e0*/  STL [R1+0x8fc], R9 ;  /* 0x0008fc0901007387 */ /* 0x0001e20000100800 */
[----:B------:R-:W-:Y:S02]  /*58f0*/  @!P1 IMAD.MOV R15, RZ, RZ, -R15 ;  /* 0x000000ffff0f9224 */ /* 0x000fe400078e0a0f */
[--C-:B------:R-:W-:Y:S01]  /*5900*/  @!P0 IMAD.IADD R18, R18, 0x1, -R0.reuse ;  /* 0x0000000112128824 */ /* 0x100fe200078e0a00 */
[----:B------:R-:W-:Y:S01]  /*5910*/  ISETP.GE.AND P0, PT, R20, RZ, PT ;  /* 0x000000ff1400720c */ /* 0x000fe20003f06270 */
[----:B------:R-:W-:-:S02]  /*5920*/  @!P3 IMAD.IADD R17, R17, 0x1, -R0 ;  /* 0x000000011111b824 */ /* 0x000fc400078e0a00 */
[----:B------:R-:W-:Y:S01]  /*5930*/  IMAD R27, R0, R29, R27 ;  /* 0x0000001d001b7224 */ /* 0x000fe200078e021b */
[----:B0-----:R-:W2:Y:S01]  /*5940*/  LDL.LU R9, [R1+0x27e0] ;  /* 0x0027e00001097983 */ /* 0x001ea20000300800 */
[----:B------:R-:W-:-:S03]  /*5950*/  IMAD.MOV.U32 R26, RZ, RZ, R12 ;  /* 0x000000ffff1a7224 */ /* 0x000fc600078e000c */
[----:B------:R-:W4:Y:S01]  /*5960*/  LDL.LU R20, [R1+0xc2c] ;  /* 0x000c2c0001147983 */ /* 0x000f220000300800 */
[----:B------:R-:W-:-:S03]  /*5970*/  IMAD.MOV.U32 R12, RZ, RZ, R17 ;  /* 0x000000ffff0c7224 */ /* 0x000fc600078e0011 */
[----:B------:R-:W2:Y:S04]  /*5980*/  LDL.LU R29, [R1+0xc28] ;  /* 0x000c2800011d7983 */ /* 0x000ea80000300800 */
[----:B------:R0:W-:Y:S04]  /*5990*/  STL [R1+0xa44], R15 ;  /* 0x000a440f01007387 */ /* 0x0001e80000100800 */
[----:B0-----:R-:W2:Y:S04]  /*59a0*/  LDL.LU R15, [R1+0x27dc] ;  /* 0x0027dc00010f7983 */ /* 0x001ea80000300800 */
[----:B------:R-:W3:Y:S01]  /*59b0*/  LDL.LU R17, [R1+0x24] ;  /* 0x0000240001117983 */ /* 0x000ee20000300800 */
[----:B------:R-:W-:-:S02]  /*59c0*/  ISETP.GT.U32.AND P5, PT, R0, R19, PT ;  /* 0x000000130000720c */ /* 0x000fc40003fa4070 */
[C---:B------:R-:W-:Y:S02]  /*59d0*/  ISETP.GT.U32.AND P4, PT, R0.reuse, R28, PT ;  /* 0x0000001c0000720c */ /* 0x040fe40003f84070 */
[C---:B------:R-:W-:Y:S02]  /*59e0*/  ISETP.GT.U32.AND P6, PT, R0.reuse, R18, PT ;  /* 0x000000120000720c */ /* 0x040fe40003fc4070 */
[----:B------:R-:W-:-:S07]  /*59f0*/  ISETP.GT.U32.AND P3, PT, R0, R27, PT ;  /* 0x0000001b0000720c */ /* 0x000fce0003f64070 */
[--C-:B------:R-:W-:Y:S02]  /*5a00*/  @!P5 IMAD.IADD R19, R19, 0x1, -R0.reuse ;  /* 0x000000011313d824 */ /* 0x100fe400078e0a00 */
[----:B------:R-:W-:-:S03]  /*5a10*/  @!P4 IMAD.IADD R28, R28, 0x1, -R0 ;  /* 0x000000011c1cc824 */ /* 0x000fc600078e0a00 */
[C---:B------:R-:W-:Y:S02]  /*5a20*/  ISETP.GT.U32.AND P5, PT, R0.reuse, R19, PT ;  /* 0x000000130000720c */ /* 0x040fe40003fa4070 */
[----:B------:R-:W-:Y:S01]  /*5a30*/  ISETP.GT.U32.AND P4, PT, R0, R28, PT ;  /* 0x0000001c0000720c */ /* 0x000fe20003f84070 */
[----:B------:R-:W-:Y:S01]  /*5a40*/  @!P2 IMAD.MOV R12, RZ, RZ, -R12 ;  /* 0x000000ffff0ca224 */ /* 0x000fe200078e0a0c */
[----:B------:R-:W-:Y:S01]  /*5a50*/  ISETP.GE.AND P1, PT, R21, RZ, PT ;  /* 0x000000ff1500720c */ /* 0x000fe20003f26270 */
[----:B------:R-:W-:Y:S01]  /*5a60*/  @!P6 IMAD.IADD R18, R18, 0x1, -R0 ;  /* 0x000000011212e824 */ /* 0x000fe200078e0a00 */
[----:B------:R-:W-:Y:S02]  /*5a70*/  ISETP.GE.AND P6, PT, R24, RZ, PT ;  /* 0x000000ff1800720c */ /* 0x000fe40003fc6270 */
[----:B------:R0:W-:Y:S01]  /*5a80*/  STL [R1+0xa40], R12 ;  /* 0x000a400c01007387 */ /* 0x0001e20000100800 */
[----:B------:R-:W-:Y:S01]  /*5a90*/  @!P0 IMAD.MOV R18, RZ, RZ, -R18 ;  /* 0x000000ffff128224 */ /* 0x000fe200078e0a12 */
[----:B------:R-:W-:Y:S01]  /*5aa0*/  IABS R4, R23 ;  /* 0x0000001700047213 */ /* 0x000fe20000000000 */
[----:B------:R-:W-:-:S02]  /*5ab0*/  @!P3 IMAD.IADD R27, R27, 0x1, -R0 ;  /* 0x000000011b1bb824 */ /* 0x000fc400078e0a00 */
[--C-:B------:R-:W-:Y:S01]  /*5ac0*/  @!P5 IMAD.IADD R19, R19, 0x1, -R0.reuse ;  /* 0x000000011313d824 */ /* 0x100fe200078e0a00 */
[----:B------:R-:W-:Y:S01]  /*5ad0*/  ISETP.GE.AND P5, PT, R25, RZ, PT ;  /* 0x000000ff1900720c */ /* 0x000fe20003fa6270 */
[----:B------:R-:W-:Y:S01]  /*5ae0*/  @!P4 IMAD.IADD R28, R28, 0x1, -R0 ;  /* 0x000000011c1cc824 */ /* 0x000fe200078e0a00 */
[----:B------:R-:W-:Y:S01]  /*5af0*/  ISETP.GE.AND P4, PT, R22, RZ, PT ;  /* 0x000000ff1600720c */ /* 0x000fe20003f86270 */
[----:B0-----:R-:W2:Y:S01]  /*5b00*/  LDL.LU R12, [R1+0x27d8] ;  /* 0x0027d800010c7983 */ /* 0x001ea20000300800 */
[----:B------:R-:W-:-:S03]  /*5b10*/  ISETP.GE.AND P3, PT, R23, RZ, PT ;  /* 0x000000ff1700720c */ /* 0x000fc60003f66270 */
[----:B------:R-:W2:Y:S04]  /*5b20*/  LDL.LU R24, [R1+0xc18] ;  /* 0x000c180001187983 */ /* 0x000ea80000300800 */
[----:B------:R-:W2:Y:S04]  /*5b30*/  LDL.LU R25, [R1+0xc24] ;  /* 0x000c240001197983 */ /* 0x000ea80000300800 */
[----:B------:R-:W4:Y:S04]  /*5b40*/  LDL.LU R22, [R1+0xc20] ;  /* 0x000c200001167983 */ /* 0x000f280000300800 */
[----:B------:R-:W2:Y:S04]  /*5b50*/  LDL.LU R23, [R1+0xc14] ;  /* 0x000c140001177983 */ /* 0x000ea80000300800 */
[----:B------:R0:W-:Y:S01]  /*5b60*/  STL [R1+0xa38], R18 ;  /* 0x000a381201007387 */ /* 0x0001e20000100800 */
[----:B------:R-:W-:-:S02]  /*5b70*/  @!P1 IMAD.MOV R19, RZ, RZ, -R19 ;  /* 0x000000ffff139224 */ /* 0x000fc400078e0a13 */
[----:B0-----:R-:W-:-:S04]  /*5b80*/  IMAD.MOV.U32 R18, RZ, RZ, R28 ;  /* 0x000000ffff127224 */ /* 0x001fc800078e001c */
[----:B------:R-:W-:Y:S01]  /*5b90*/  @!P6 IMAD.MOV R18, RZ, RZ, -R18 ;  /* 0x000000ffff12e224 */ /* 0x000fe200078e0a12 */
[----:B------:R-:W-:Y:S04]  /*5ba0*/  STL [R1+0xa30], R19 ;  /* 0x000a301301007387 */ /* 0x000fe80000100800 */
[----:B------:R0:W-:Y:S01]  /*5bb0*/  STL [R1+0xa2c], R18 ;  /* 0x000a2c1201007387 */ /* 0x0001e20000100800 */
[----:B---3--:R-:W-:Y:S02]  /*5bc0*/  ISETP.GE.AND P1, PT, R17, RZ, PT ;  /* 0x000000ff1100720c */ /* 0x008fe40003f26270 */
[----:B------:R-:W-:-:S05]  /*5bd0*/  IABS R17, R17 ;  /* 0x0000001100117213 */ /* 0x000fca0000000000 */
[----:B0-----:R-:W-:-:S04]  /*5be0*/  IMAD.HI.U32 R18, R3, R17, RZ ;  /* 0x0000001103127227 */ /* 0x001fc800078e00ff */
[----:B------:R-:W-:-:S04]  /*5bf0*/  IMAD.MOV R18, RZ, RZ, -R18 ;  /* 0x000000ffff127224 */ /* 0x000fc800078e0a12 */
[C---:B------:R-:W-:Y:S02]  /*5c00*/  IMAD R17, R0.reuse, R18, R17 ;  /* 0x0000001200117224 */ /* 0x040fe400078e0211 */
[----:B------:R-:W3:Y:S01]  /*5c10*/  LDL.LU R18, [R1+0x198] ;  /* 0x0001980001127983 */ /* 0x000ee20000300800 */
[C---:B------:R-:W-:Y:S01]  /*5c20*/  ISETP.GT.U32.AND P2, PT, R0.reuse, R8, PT ;  /* 0x000000080000720c */ /* 0x040fe20003f44070 */
[----:B------:R-:W-:Y:S01]  /*5c30*/  IMAD.MOV.U32 R21, RZ, RZ, R16 ;  /* 0x000000ffff157224 */ /* 0x000fe200078e0010 */
[----:B------:R-:W-:Y:S01]  /*5c40*/  ISETP.GT.U32.AND P0, PT, R0, R27, PT ;  /* 0x0000001b0000720c */ /* 0x000fe20003f04070 */
[----:B------:R-:W-:-:S04]  /*5c50*/  IMAD.HI.U32 R16, R3, R4, RZ ;  /* 0x0000000403107227 */ /* 0x000fc800078e00ff */
[----:B------:R-:W-:-:S06]  /*5c60*/  IMAD.MOV R16, RZ, RZ, -R16 ;  /* 0x000000ffff107224 */ /* 0x000fcc00078e0a10 */
[----:B------:R-:W-:Y:S01]  /*5c70*/  @!P2 IMAD.IADD R8, R8, 0x1, -R0 ;  /* 0x000000010808a824 */ /* 0x000fe200078e0a00 */
[----:B------:R-:W-:Y:S01]  /*5c80*/  IABS R19, R10 ;  /* 0x0000000a00137213 */ /* 0x000fe20000000000 */
[----:B------:R-:W-:-:S03]  /*5c90*/  IMAD R4, R0, R16, R4 ;  /* 0x0000001000047224 */ /* 0x000fc600078e0204 */
[C---:B------:R-:W-:Y:S02]  /*5ca0*/  ISETP.GT.U32.AND P2, PT, R0.reuse, R8, PT ;  /* 0x000000080000720c */ /* 0x040fe40003f44070 */
[----:B------:R-:W-:Y:S01]  /*5cb0*/  IABS R16, R6 ;  /* 0x0000000600107213 */ /* 0x000fe20000000000 */
[----:B------:R-:W-:Y:S01]  /*5cc0*/  @!P0 IMAD.IADD R27, R27, 0x1, -R0 ;  /* 0x000000011b1b8824 */ /* 0x000fe200078e0a00 */
[----:B------:R-:W-:Y:S02]  /*5cd0*/  ISETP.GT.U32.AND P6, PT, R0, R4, PT ;  /* 0x000000040000720c */ /* 0x000fe40003fc4070 */
[----:B------:R-:W-:Y:S01]  /*5ce0*/  ISETP.GE.AND P0, PT, R6, RZ, PT ;  /* 0x000000ff0600720c */ /* 0x000fe20003f06270 */
[----:B------:R-:W-:Y:S02]  /*5cf0*/  IMAD.MOV.U32 R6, RZ, RZ, R19 ;  /* 0x000000ffff067224 */ /* 0x000fe400078e0013 */
[----:B------:R-:W-:-:S04]  /*5d00*/  IMAD.HI.U32 R19, R3, R16, RZ ;  /* 0x0000001003137227 */ /* 0x000fc800078e00ff */
[----:B------:R-:W-:Y:S02]  /*5d10*/  IMAD.MOV R19, RZ, RZ, -R19 ;  /* 0x000000ffff137224 */ /* 0x000fe400078e0a13 */
[----:B------:R-:W-:Y:S01]  /*5d20*/  @!P2 IMAD.IADD R8, R8, 0x1, -R0 ;  /* 0x000000010808a824 */ /* 0x000fe200078e0a00 */
[----:B------:R-:W-:Y:S01]  /*5d30*/  ISETP.GE.AND P2, PT, R10, RZ, PT ;  /* 0x000000ff0a00720c */ /* 0x000fe20003f46270 */
[----:B------:R-:W-:-:S04]  /*5d40*/  IMAD.HI.U32 R10, R3, R6, RZ ;  /* 0x00000006030a7227 */ /* 0x000fc800078e00ff */
[----:B------:R-:W-:Y:S02]  /*5d50*/  IMAD R16, R0, R19, R16 ;  /* 0x0000001300107224 */ /* 0x000fe400078e0210 */
[----:B------:R-:W-:Y:S02]  /*5d60*/  @!P6 IMAD.IADD R4, R4, 0x1, -R0 ;  /* 0x000000010404e824 */ /* 0x000fe400078e0a00 */
[----:B------:R-:W-:Y:S02]  /*5d70*/  IMAD.MOV R10, RZ, RZ, -R10 ;  /* 0x000000ffff0a7224 */ /* 0x000fe400078e0a0a */
[----:B----4-:R-:W-:Y:S01]  /*5d80*/  IMAD.MOV.U32 R28, RZ, RZ, R22 ;  /* 0x000000ffff1c7224 */ /* 0x010fe200078e0016 */
[C---:B------:R-:W-:Y:S01]  /*5d90*/  ISETP.GT.U32.AND P6, PT, R0.reuse, R4, PT ;  /* 0x000000040000720c */ /* 0x040fe20003fc4070 */
[----:B------:R-:W-:Y:S02]  /*5da0*/  IMAD R6, R0, R10, R6 ;  /* 0x0000000a00067224 */ /* 0x000fe400078e0206 */
[----:B------:R-:W-:Y:S01]  /*5db0*/  IMAD.MOV.U32 R22, RZ, RZ, R20 ;  /* 0x000000ffff167224 */ /* 0x000fe200078e0014 */
[----:B------:R-:W-:-:S09]  /*5dc0*/  IABS R20, R14 ;  /* 0x0000000e00147213 */ /* 0x000fd20000000000 */
[----:B------:R-:W-:-:S04]  /*5dd0*/  @!P6 IMAD.IADD R4, R4, 0x1, -R0 ;  /* 0x000000010404e824 */ /* 0x000fc800078e0a00 */
[----:B------:R-:W-:Y:S02]  /*5de0*/  @!P3 IMAD.MOV R4, RZ, RZ, -R4 ;  /* 0x000000ffff04b224 */ /* 0x000fe400078e0a04 */
[----:B---3--:R-:W-:Y:S02]  /*5df0*/  IMAD.MOV.U32 R19, RZ, RZ, R18 ;  /* 0x000000ffff137224 */ /* 0x008fe400078e0012 */
[----:B------:R-:W-:Y:S02]  /*5e00*/  IMAD.MOV.U32 R18, RZ, RZ, R27 ;  /* 0x000000ffff127224 */ /* 0x000fe400078e001b */
[----:B------:R-:W-:Y:S02]  /*5e10*/  IMAD.MOV.U32 R27, RZ, RZ, R8 ;  /* 0x000000ffff1b7224 */ /* 0x000fe400078e0008 */
[----:B------:R-:W-:Y:S02]  /*5e20*/  IMAD.MOV.U32 R10, RZ, RZ, R18 ;  /* 0x000000ffff0a7224 */ /* 0x000fe400078e0012 */
[----:B------:R-:W-:Y:S01]  /*5e30*/  @!P4 IMAD.MOV R27, RZ, RZ, -R27 ;  /* 0x000000ffff1bc224 */ /* 0x000fe200078e0a1b */
[C---:B------:R-:W-:Y:S01]  /*5e40*/  ISETP.GT.U32.AND P4, PT, R0.reuse, R16, PT ;  /* 0x000000100000720c */ /* 0x040fe20003f84070 */
[----:B------:R-:W-:Y:S01]  /*5e50*/  @!P5 IMAD.MOV R10, RZ, RZ, -R10 ;  /* 0x000000ffff0ad224 */ /* 0x000fe200078e0a0a */
[----:B------:R0:W-:Y:S04]  /*5e60*/  STL [R1+0xa24], R18 ;  /* 0x000a241201007387 */ /* 0x0001e80000100800 */
[----:B------:R1:W-:Y:S01]  /*5e70*/  @!P5 STL [R1+0xa24], R10 ;  /* 0x000a240a0100d387 */ /* 0x0003e20000100800 */
[----:B------:R-:W-:Y:S01]  /*5e80*/  ISETP.GT.U32.AND P5, PT, R0, R17, PT ;  /* 0x000000110000720c */ /* 0x000fe20003fa4070 */
[----:B0-----:R-:W-:-:S04]  /*5e90*/  IMAD.HI.U32 R18, R3, R20, RZ ;  /* 0x0000001403127227 */ /* 0x001fc800078e00ff */
[----:B------:R-:W-:Y:S01]  /*5ea0*/  IMAD.MOV R18, RZ, RZ, -R18 ;  /* 0x000000ffff127224 */ /* 0x000fe200078e0a12 */
[----:B-1----:R-:W-:Y:S01]  /*5eb0*/  IABS R10, R13 ;  /* 0x0000000d000a7213 */ /* 0x002fe20000000000 */
[----:B------:R-:W-:Y:S01]  /*5ec0*/  @!P4 IMAD.IADD R16, R16, 0x1, -R0 ;  /* 0x000000011010c824 */ /* 0x000fe200078e0a00 */
[----:B------:R-:W-:Y:S01]  /*5ed0*/  STL [R1+0xa20], R27 ;  /* 0x000a201b01007387 */ /* 0x000fe20000100800 */
[C---:B------:R-:W-:Y:S01]  /*5ee0*/  IMAD R20, R0.reuse, R18, R20 ;  /* 0x0000001200147224 */ /* 0x040fe200078e0214 */
[----:B------:R-:W-:Y:S02]  /*5ef0*/  IABS R18, R11 ;  /* 0x0000000b00127213 */ /* 0x000fe40000000000 */
[----:B------:R0:W-:Y:S01]  /*5f00*/  STL [R1+0x27d0], R11 ;  /* 0x0027d00b01007387 */ /* 0x0001e20000100800 */
[----:B------:R-:W-:Y:S01]  /*5f10*/  ISETP.GT.U32.AND P3, PT, R0, R16, PT ;  /* 0x000000100000720c */ /* 0x000fe20003f64070 */
[----:B------:R-:W-:Y:S02]  /*5f20*/  @!P5 IMAD.IADD R17, R17, 0x1, -R0 ;  /* 0x000000011111d824 */ /* 0x000fe400078e0a00 */
[----:B0-----:R-:W-:-:S02]  /*5f30*/  IMAD.MOV.U32 R11, RZ, RZ, R19 ;  /* 0x000000ffff0b7224 */ /* 0x001fc400078e0013 */
[----:B------:R-:W-:-:S04]  /*5f40*/  IMAD.HI.U32 R19, R3, R10, RZ ;  /* 0x0000000a03137227 */ /* 0x000fc800078e00ff */
[----:B------:R-:W-:Y:S01]  /*5f50*/  IMAD.MOV R19, RZ, RZ, -R19 ;  /* 0x000000ffff137224 */ /* 0x000fe200078e0a13 */
[----:B------:R-:W-:-:S03]  /*5f60*/  ISETP.GT.U32.AND P4, PT, R0, R17, PT ;  /* 0x000000110000720c */ /* 0x000fc60003f84070 */
[----:B------:R-:W-:Y:S02]  /*5f70*/  IMAD R10, R0, R19, R10 ;  /* 0x00000013000a7224 */ /* 0x000fe400078e020a */
[----:B------:R-:W-:-:S03]  /*5f80*/  @!P3 IMAD.IADD R16, R16, 0x1, -R0 ;  /* 0x000000011010b824 */ /* 0x000fc600078e0a00 */
[----:B------:R-:W-:Y:S01]  /*5f90*/  ISETP.GT.U32.AND P3, PT, R0, R10, PT ;  /* 0x0000000a0000720c */ /* 0x000fe20003f64070 */
[----:B--2---:R0:W-:Y:S04]  /*5fa0*/  STL [R1+0x27d4], R25 ;  /* 0x0027d41901007387 */ /* 0x0041e80000100800 */
[----:B------:R-:W-:Y:S01]  /*5fb0*/  @!P4 IMAD.IADD R17, R17, 0x1, -R0 ;  /* 0x000000011111c824 */ /* 0x000fe200078e0a00 */
[----:B------:R1:W-:Y:S03]  /*5fc0*/  STL [R1+0xa1c], R4 ;  /* 0x000a1c0401007387 */ /* 0x0003e60000100800 */
[----:B0-----:R-:W-:-:S04]  /*5fd0*/  IMAD.MOV.U32 R25, RZ, RZ, R17 ;  /* 0x000000ffff197224 */ /* 0x001fc800078e0011 */
[----:B------:R-:W-:Y:S01]  /*5fe0*/  @!P3 IMAD.IADD R10, R10, 0x1, -R0 ;  /* 0x000000010a0ab824 */ /* 0x000fe200078e0a00 */
[----:B------:R-:W-:Y:S01]  /*5ff0*/  ISETP.GE.AND P3, PT, R13, RZ, PT ;  /* 0x000000ff0d00720c */ /* 0x000fe20003f66270 */
[----:B------:R-:W-:Y:S01]  /*6000*/  IMAD.MOV.U32 R17, RZ, RZ, R11 ;  /* 0x000000ffff117224 */ /* 0x000fe200078e000b */
[----:B------:R-:W2:Y:S01]  /*6010*/  LDL.LU R13, [R1+0x8] ;  /* 0x00000800010d7983 */ /* 0x000ea20000300800 */
[----:B------:R-:W-:-:S03]  /*6020*/  IMAD.MOV.U32 R11, RZ, RZ, R16 ;  /* 0x000000ffff0b7224 */ /* 0x000fc600078e0010 */
[----:B------:R-:W3:Y:S01]  /*6030*/  LDL.LU R16, [R1+0x4] ;  /* 0x0000040001107983 */ /* 0x000ee20000300800 */
[C---:B------:R-:W-:Y:S02]  /*6040*/  ISETP.GT.U32.AND P5, PT, R0.reuse, R20, PT ;  /* 0x000000140000720c */ /* 0x040fe40003fa4070 */
[----:B------:R-:W-:Y:S01]  /*6050*/  ISETP.GT.U32.AND P6, PT, R0, R6, PT ;  /* 0x000000060000720c */ /* 0x000fe20003fc4070 */
[----:B------:R-:W-:-:S10]  /*6060*/  IMAD.HI.U32 R19, R3, R18, RZ ;  /* 0x0000001203137227 */ /* 0x000fd400078e00ff */
[----:B------:R-:W-:-:S05]  /*6070*/  @!P5 IMAD.IADD R20, R20, 0x1, -R0 ;  /* 0x000000011414d824 */ /* 0x000fca00078e0a00 */
[----:B------:R-:W-:Y:S01]  /*6080*/  ISETP.GT.U32.AND P5, PT, R0, R20, PT ;  /* 0x000000140000720c */ /* 0x000fe20003fa4070 */
[----:B------:R-:W-:Y:S01]  /*6090*/  @!P6 IMAD.IADD R6, R6, 0x1, -R0 ;  /* 0x000000010606e824 */ /* 0x000fe200078e0a00 */
[----:B------:R-:W-:Y:S01]  /*60a0*/  IABS R8, R7 ;  /* 0x0000000700087213 */ /* 0x000fe20000000000 */
[----:B------:R-:W-:Y:S02]  /*60b0*/  IMAD.MOV R19, RZ, RZ, -R19 ;  /* 0x000000ffff137224 */ /* 0x000fe400078e0a13 */
[----:B------:R-:W-:Y:S01]  /*60c0*/  IMAD.MOV.U32 R27, RZ, RZ, R21 ;  /* 0x000000ffff1b7224 */ /* 0x000fe200078e0015 */
[C---:B------:R-:W-:Y:S01]  /*60d0*/  ISETP.GT.U32.AND P6, PT, R0.reuse, R6, PT ;  /* 0x000000060000720c */ /* 0x040fe20003fc4070 */
[----:B------:R-:W-:Y:S02]  /*60e0*/  IMAD R18, R0, R19, R18 ;  /* 0x0000001300127224 */ /* 0x000fe400078e0212 */
[----:B------:R-:W-:Y:S01]  /*60f0*/  IMAD.HI.U32 R21, R3, R8, RZ ;  /* 0x0000000803157227 */ /* 0x000fe200078e00ff */
[----:B-1----:R-:W-:-:S03]  /*6100*/  IABS R4, R9 ;  /* 0x0000000900047213 */ /* 0x002fc60000000000 */
[----:B------:R-:W-:Y:S01]  /*6110*/  @!P5 IMAD.IADD R20, R20, 0x1, -R0 ;  /* 0x000000011414d824 */ /* 0x000fe200078e0a00 */
[----:B------:R-:W-:Y:S01]  /*6120*/  ISETP.GT.U32.AND P5, PT, R0, R18, PT ;  /* 0x000000120000720c */ /* 0x000fe20003fa4070 */
[----:B------:R-:W-:-:S04]  /*6130*/  IMAD.MOV R21, RZ, RZ, -R21 ;  /* 0x000000ffff157224 */ /* 0x000fc800078e0a15 */
[----:B------:R-:W-:Y:S02]  /*6140*/  IMAD R8, R0, R21, R8 ;  /* 0x0000001500087224 */ /* 0x000fe400078e0208 */
[----:B------:R-:W-:-:S04]  /*6150*/  IMAD.HI.U32 R21, R3, R4, RZ ;  /* 0x0000000403157227 */ /* 0x000fc800078e00ff */
[--C-:B------:R-:W-:Y:S01]  /*6160*/  @!P6 IMAD.IADD R6, R6, 0x1, -R0.reuse ;  /* 0x000000010606e824 */ /* 0x100fe200078e0a00 */
[----:B------:R-:W-:Y:S01]  /*6170*/  ISETP.GE.AND P6, PT, R14, RZ, PT ;  /* 0x000000ff0e00720c */ /* 0x000fe20003fc6270 */
[----:B------:R-:W-:Y:S01]  /*6180*/  IMAD.MOV R21, RZ, RZ, -R21 ;  /* 0x000000ffff157224 */ /* 0x000fe200078e0a15 */
[----:B------:R-:W-:Y:S01]  /*6190*/  IABS R14, R15 ;  /* 0x0000000f000e7213 */ /* 0x000fe20000000000 */
[----:B------:R-:W-:Y:S01]  /*61a0*/  @!P5 IMAD.IADD R18, R18, 0x1, -R0 ;  /* 0x000000011212d824 */ /* 0x000fe200078e0a00 */
[C---:B------:R-:W-:Y:S01]  /*61b0*/  ISETP.GT.U32.AND P4, PT, R0.reuse, R8, PT ;  /* 0x000000080000720c */ /* 0x040fe20003f84070 */
[C---:B------:R-:W-:Y:S01]  /*61c0*/  IMAD R21, R0.reuse, R21, R4 ;  /* 0x0000001500157224 */ /* 0x040fe200078e0204 */
[----:B------:R-:W-:Y:S01]  /*61d0*/  ISETP.GT.U32.AND P5, PT, R0, R10, PT ;  /* 0x0000000a0000720c */ /* 0x000fe20003fa4070 */
[----:B------:R-:W-:-:S04]  /*61e0*/  IMAD.HI.U32 R4, R3, R14, RZ ;  /* 0x0000000e03047227 */ /* 0x000fc800078e00ff */
[----:B------:R-:W-:Y:S02]  /*61f0*/  IMAD.MOV R4, RZ, RZ, -R4 ;  /* 0x000000ffff047224 */ /* 0x000fe400078e0a04 */
[----:B------:R-:W-:Y:S01]  /*6200*/  @!P6 IMAD.MOV R20, RZ, RZ, -R20 ;  /* 0x000000ffff14e224 */ /* 0x000fe200078e0a14 */
[C---:B------:R-:W-:Y:S01]  /*6210*/  ISETP.GT.U32.AND P6, PT, R0.reuse, R21, PT ;  /* 0x000000150000720c */ /* 0x040fe20003fc4070 */
[----:B------:R-:W-:Y:S02]  /*6220*/  IMAD R4, R0, R4, R14 ;  /* 0x0000000400047224 */ /* 0x000fe400078e020e */
[----:B------:R-:W-:Y:S02]  /*6230*/  @!P1 IMAD.MOV R25, RZ, RZ, -R25 ;  /* 0x000000ffff199224 */ /* 0x000fe400078e0a19 */
[----:B------:R-:W-:Y:S02]  /*6240*/  @!P0 IMAD.MOV R11, RZ, RZ, -R11 ;  /* 0x000000ffff0b8224 */ /* 0x000fe400078e0a0b */
[----:B------:R-:W-:-:S02]  /*6250*/  @!P4 IMAD.IADD R8, R8, 0x1, -R0 ;  /* 0x000000010808c824 */ /* 0x000fc400078e0a00 */
[--C-:B------:R-:W-:Y:S01]  /*6260*/  @!P5 IMAD.IADD R10, R10, 0x1, -R0.reuse ;  /* 0x000000010a0ad824 */ /* 0x100fe200078e0a00 */
[C---:B------:R-:W-:Y:S01]  /*6270*/  ISETP.GT.U32.AND P5, PT, R0.reuse, R4, PT ;  /* 0x000000040000720c */ /* 0x040fe20003fa4070 */
[----:B------:R0:W-:Y:S01]  /*6280*/  STL [R1+0xa14], R25 ;  /* 0x000a141901007387 */ /* 0x0001e20000100800 */
[----:B------:R-:W-:Y:S01]  /*6290*/  ISETP.GT.U32.AND P1, PT, R0, R8, PT ;  /* 0x000000080000720c */ /* 0x000fe20003f24070 */
[----:B------:R-:W-:Y:S02]  /*62a0*/  @!P6 IMAD.IADD R21, R21, 0x1, -R0 ;  /* 0x000000011515e824 */ /* 0x000fe400078e0a00 */
[----:B0-----:R-:W4:Y:S04]  /*62b0*/  LDL.LU R25, [R1+0x27d4] ;  /* 0x0027d40001197983 */ /* 0x001f280000300800 */
[----:B------:R0:W-:Y:S01]  /*62c0*/  STL [R1+0xa10], R11 ;  /* 0x000a100b01007387 */ /* 0x0001e20000100800 */
[----:B------:R-:W-:Y:S01]  /*62d0*/  ISETP.GE.AND P4, PT, R7, RZ, PT ;  /* 0x000000ff0700720c */ /* 0x000fe20003f86270 */
[----:B0-----:R-:W-:-:S02]  /*62e0*/  IMAD.MOV.U32 R11, RZ, RZ, R6 ;  /* 0x000000ffff0b7224 */ /* 0x001fc400078e0006 */
[----:B------:R-:W2:Y:S02]  /*62f0*/  LDL.LU R6, [R1+0xc] ;  /* 0x00000c0001067983 */ /* 0x000ea40000300800 */
[----:B------:R-:W-:Y:S02]  /*6300*/  @!P2 IMAD.MOV R11, RZ, RZ, -R11 ;  /* 0x000000ffff0ba224 */ /* 0x000fe400078e0a0b */
[--C-:B------:R-:W-:Y:S01]  /*6310*/  @!P5 IMAD.IADD R4, R4, 0x1, -R0.reuse ;  /* 0x000000010404d824 */ /* 0x100fe200078e0a00 */
[----:B------:R-:W-:Y:S02]  /*6320*/  ISETP.GT.U32.AND P5, PT, R0, R21, PT ;  /* 0x000000150000720c */ /* 0x000fe40003fa4070 */
[----:B------:R0:W-:Y:S01]  /*6330*/  STL [R1+0xa0c], R11 ;  /* 0x000a0c0b01007387 */ /* 0x0001e20000100800 */
[----:B------:R-:W-:Y:S01]  /*6340*/  IABS R19, R12 ;  /* 0x0000000c00137213 */ /* 0x000fe20000000000 */
[----:B------:R-:W-:Y:S02]  /*6350*/  @!P1 IMAD.IADD R8, R8, 0x1, -R0 ;  /* 0x0000000108089824 */ /* 0x000fe400078e0a00 */
[----:B0-----:R-:W4:Y:S02]  /*6360*/  LDL.LU R11, [R1+0x27d0] ;  /* 0x0027d000010b7983 */ /* 0x001f240000300800 */
[----:B------:R-:W-:-:S02]  /*6370*/  IMAD.MOV.U32 R14, RZ, RZ, R8 ;  /* 0x000000ffff0e7224 */ /* 0x000fc400078e0008 */
[----:B------:R-:W-:Y:S01]  /*6380*/  IMAD.HI.U32 R7, R3, R19, RZ ;  /* 0x0000001303077227 */ /* 0x000fe200078e00ff */
[----:B------:R0:W-:Y:S03]  /*6390*/  STL [R1+0xa08], R20 ;  /* 0x000a081401007387 */ /* 0x0001e60000100800 */
[----:B------:R-:W-:Y:S02]  /*63a0*/  @!P4 IMAD.MOV R14, RZ, RZ, -R14 ;  /* 0x000000ffff0ec224 */ /* 0x000fe400078e0a0e */
[----:B------:R-:W-:Y:S02]  /*63b0*/  IMAD.MOV R7, RZ, RZ, -R7 ;  /* 0x000000ffff077224 */ /* 0x000fe400078e0a07 */
[----:B------:R-:W-:Y:S02]  /*63c0*/  @!P3 IMAD.MOV R10, RZ, RZ, -R10 ;  /* 0x000000ffff0ab224 */ /* 0x000fe400078e0a0a */
[----:B------:R-:W-:Y:S01]  /*63d0*/  @!P5 IMAD.IADD R21, R21, 0x1, -R0 ;  /* 0x000000011515d824 */ /* 0x000fe200078e0a00 */
[----:B0-----:R-:W2:Y:S01]  /*63e0*/  LDL.LU R20, [R1+0x10] ;  /* 0x0000100001147983 */ /* 0x001ea20000300800 */
[----:B------:R-:W-:Y:S01]  /*63f0*/  IMAD R19, R0, R7, R19 ;  /* 0x0000000700137224 */ /* 0x000fe200078e0213 */
[----:B------:R-:W-:-:S02]  /*6400*/  ISETP.GE.AND P4, PT, R12, RZ, PT ;  /* 0x000000ff0c00720c */ /* 0x000fc40003f86270 */
[----:B------:R0:W-:Y:S04]  /*6410*/  STL [R1+0x9fc], R14 ;  /* 0x0009fc0e01007387 */ /* 0x0001e80000100800 */
[----:B------:R1:W-:Y:S04]  /*6420*/  STL [R1+0x9f4], R10 ;  /* 0x0009f40a01007387 */ /* 0x0003e80000100800 */
[----:B0-----:R-:W2:Y:S01]  /*6430*/  LDL R14, [R1+0x18] ;  /* 0x00001800010e7983 */ /* 0x001ea20000100800 */
[----:B-1----:R-:W-:Y:S01]  /*6440*/  IMAD.MOV.U32 R10, RZ, RZ, R21 ;  /* 0x000000ffff0a7224 */ /* 0x002fe200078e0015 */
[----:B---3--:R-:W-:Y:S01]  /*6450*/  IABS R7, R16 ;  /* 0x0000001000077213 */ /* 0x008fe20000000000 */
[----:B------:R-:W-:-:S02]  /*6460*/  IMAD.MOV.U32 R12, RZ, RZ, R16 ;  /* 0x000000ffff0c7224 */ /* 0x000fc400078e0010 */
[----:B------:R-:W3:Y:S04]  /*6470*/  LDL R16, [R1+0x1c] ;  /* 0x00001c0001107983 */ /* 0x000ee80000100800 */
[----:B------:R-:W3:Y:S01]  /*6480*/  LDL.LU R21, [R1+0x14] ;  /* 0x0000140001157983 */ /* 0x000ee20000300800 */
[C---:B------:R-:W-:Y:S02]  /*6490*/  ISETP.GT.U32.AND P0, PT, R0.reuse, R18, PT ;  /* 0x000000120000720c */ /* 0x040fe40003f04070 */
[----:B------:R-:W-:Y:S01]  /*64a0*/  ISETP.GT.U32.AND P6, PT, R0, R19, PT ;  /* 0x000000130000720c */ /* 0x000fe20003fc4070 */
[----:B------:R-:W-:Y:S01]  /*64b0*/  IMAD.HI.U32 R8, R3, R7, RZ ;  /* 0x0000000703087227 */ /* 0x000fe200078e00ff */
[----:B------:R-:W-:-:S09]  /*64c0*/  ISETP.GE.AND P1, PT, R9, RZ, PT ;  /* 0x000000ff0900720c */ /* 0x000fd20003f26270 */
[----:B------:R-:W-:Y:S01]  /*64d0*/  @!P0 IMAD.IADD R18, R18, 0x1, -R0 ;  /* 0x0000000112128824 */ /* 0x000fe200078e0a00 */
[----:B------:R-:W-:Y:S01]  /*64e0*/  ISETP.GE.AND P0, PT, R15, RZ, PT ;  /* 0x000000ff0f00720c */ /* 0x000fe20003f06270 */
[----:B------:R-:W-:Y:S02]  /*64f0*/  IMAD.MOV R8, RZ, RZ, -R8 ;  /* 0x000000ffff087224 */ /* 0x000fe400078e0a08 */
[----:B------:R-:W-:Y:S01]  /*6500*/  @!P6 IMAD.IADD R19, R19, 0x1, -R0 ;  /* 0x000000011313e824 */ /* 0x000fe200078e0a00 */
[C---:B------:R-:W-:Y:S01]  /*6510*/  ISETP.GT.U32.AND P6, PT, R0.reuse, R4, PT ;  /* 0x000000040000720c */ /* 0x040fe20003fc4070 */
[----:B------:R-:W-:Y:S02]  /*6520*/  IMAD R7, R0, R8, R7 ;  /* 0x0000000800077224 */ /* 0x000fe400078e0207 */
[----:B------:R-:W-:-:S10]  /*6530*/  @!P1 IMAD.MOV R10, RZ, RZ, -R10 ;  /* 0x000000ffff0a9224 */ /* 0x000fd400078e0a0a */
[----:B------:R-:W-:-:S04]  /*6540*/  @!P6 IMAD.IADD R4, R4, 0x1, -R0 ;  /* 0x000000010404e824 */ /* 0x000fc800078e0a00 */
[----:B------:R-:W-:Y:S01]  /*6550*/  @!P0 IMAD.MOV R4, RZ, RZ, -R4 ;  /* 0x000000ffff048224 */ /* 0x000fe200078e0a04 */
[----:B----4-:R-:W-:Y:S01]  /*6560*/  ISETP.GE.AND P2, PT, R11, RZ, PT ;  /* 0x000000ff0b00720c */ /* 0x010fe20003f46270 */
[----:B--2---:R-:W-:Y:S01]  /*6570*/  IMAD.MOV.U32 R11, RZ, RZ, R6 ;  /* 0x000000ffff0b7224 */ /* 0x004fe200078e0006 */
[----:B------:R-:W-:-:S03]  /*6580*/  IABS R6, R13 ;  /* 0x0000000d00067213 */ /* 0x000fc60000000000 */
[----:B------:R-:W-:Y:S02]  /*6590*/  IMAD.MOV.U32 R15, RZ, RZ, R11 ;  /* 0x000000ffff0f7224 */ /* 0x000fe400078e000b */
[----:B------:R-:W-:-:S03]  /*65a0*/  IMAD.HI.U32 R11, R3, R6, RZ ;  /* 0x00000006030b7227 */ /* 0x000fc600078e00ff */
[----:B------:R-:W-:Y:S01]  /*65b0*/  IABS R9, R15 ;  /* 0x0000000f00097213 */ /* 0x000fe20000000000 */
[----:B------:R-:W-:-:S04]  /*65c0*/  IMAD.MOV R11, RZ, RZ, -R11 ;  /* 0x000000ffff0b7224 */ /* 0x000fc800078e0a0b */
[----:B------:R-:W-:-:S04]  /*65d0*/  IMAD.HI.U32 R8, R3, R9, RZ ;  /* 0x0000000903087227 */ /* 0x000fc800078e00ff */
[C---:B------:R-:W-:Y:S02]  /*65e0*/  IMAD R6, R0.reuse, R11, R6 ;  /* 0x0000000b00067224 */ /* 0x040fe400078e0206 */
[----:B------:R-:W-:Y:S02]  /*65f0*/  IMAD.MOV R8, RZ, RZ, -R8 ;  /* 0x000000ffff087224 */ /* 0x000fe400078e0a08 */
[----:B------:R-:W-:Y:S02]  /*6600*/  @!P2 IMAD.MOV R18, RZ, RZ, -R18 ;  /* 0x000000ffff12a224 */ /* 0x000fe400078e0a12 */
[----:B------:R-:W-:Y:S01]  /*6610*/  IMAD R8, R0, R8, R9 ;  /* 0x0000000800087224 */ /* 0x000fe200078e0209 */
[----:B------:R-:W-:Y:S02]  /*6620*/  ISETP.GE.AND P2, PT, R12, RZ, PT ;  /* 0x000000ff0c00720c */ /* 0x000fe40003f46270 */
[----:B------:R-:W-:Y:S01]  /*6630*/  IABS R12, R14 ;  /* 0x0000000e000c7213 */ /* 0x000fe20000000000 */
[----:B------:R0:W-:Y:S04]  /*6640*/  STL [R1+0x9f0], R18 ;  /* 0x0009f01201007387 */ /* 0x0001e80000100800 */
[----:B------:R1:W-:Y:S04]  /*6650*/  STL [R1+0x9ec], R10 ;  /* 0x0009ec0a01007387 */ /* 0x0003e80000100800 */
[----:B------:R2:W-:Y:S01]  /*6660*/  STL [R1+0x9e4], R4 ;  /* 0x0009e40401007387 */ /* 0x0005e20000100800 */
[----:B---3--:R-:W-:-:S03]  /*6670*/  IABS R11, R21 ;  /* 0x00000015000b7213 */ /* 0x008fc60000000000 */
[----:B0-----:R-:W3:Y:S02]  /*6680*/  LDL R18, [R1+0x2c] ;  /* 0x00002c0001127983 */ /* 0x001ee40000100800 */
[----:B------:R-:W-:-:S04]  /*6690*/  IMAD.HI.U32 R9, R3, R11, RZ ;  /* 0x0000000b03097227 */ /* 0x000fc800078e00ff */
[----:B------:R-:W-:-:S04]  /*66a0*/  IMAD.MOV R14, RZ, RZ, -R9 ;  /* 0x000000ffff0e7224 */ /* 0x000fc800078e0a09 */
[C---:B------:R-:W-:Y:S02]  /*66b0*/  IMAD R11, R0.reuse, R14, R11 ;  /* 0x0000000e000b7224 */ /* 0x040fe400078e020b */
[----:B------:R-:W4:Y:S01]  /*66c0*/  LDL R14, [R1+0x28] ;  /* 0x00002800010e7983 */ /* 0x000f220000100800 */
[C---:B------:R-:W-:Y:S02]  /*66d0*/  ISETP.GT.U32.AND P3, PT, R0.reuse, R19, PT ;  /* 0x000000130000720c */ /* 0x040fe40003f64070 */
[----:B------:R-:W-:Y:S02]  /*66e0*/  ISETP.GT.U32.AND P6, PT, R0, R6, PT ;  /* 0x000000060000720c */ /* 0x000fe40003fc4070 */
[----:B------:R-:W-:Y:S02]  /*66f0*/  ISETP.GE.AND P1, PT, R13, RZ, PT ;  /* 0x000000ff0d00720c */ /* 0x000fe40003f26270 */
[----:B------:R-:W-:-:S07]  /*6700*/  IABS R13, R20 ;  /* 0x00000014000d7213 */ /* 0x000fce0000000000 */
[--C-:B------:R-:W-:Y:S01]  /*6710*/  @!P3 IMAD.IADD R19, R19, 0x1, -R0.reuse ;  /* 0x000000011313b824 */ /* 0x100fe200078e0a00 */
[----:B------:R-:W-:Y:S01]  /*6720*/  ISETP.GT.U32.AND P3, PT, R0, R8, PT ;  /* 0x000000080000720c */ /* 0x000fe20003f64070 */
[----:B------:R-:W-:Y:S01]  /*6730*/  @!P6 IMAD.IADD R6, R6, 0x1, -R0 ;  /* 0x000000010606e824 */ /* 0x000fe200078e0a00 */
[----:B------:R-:W-:Y:S01]  /*6740*/  ISETP.GT.U32.AND P5, PT, R0, R7, PT ;  /* 0x000000070000720c */ /* 0x000fe20003fa4070 */
[----:B-1----:R-:W-:-:S03]  /*6750*/  IMAD.HI.U32 R10, R3, R13, RZ ;  /* 0x0000000d030a7227 */ /* 0x002fc600078e00ff */
[----:B------:R-:W-:Y:S01]  /*6760*/  ISETP.GT.U32.AND P6, PT, R0, R6, PT ;  /* 0x000000060000720c */ /* 0x000fe20003fc4070 */
[----:B------:R-:W-:-:S04]  /*6770*/  IMAD.MOV R10, RZ, RZ, -R10 ;  /* 0x000000ffff0a7224 */ /* 0x000fc800078e0a0a */
[----:B------:R-:W-:Y:S02]  /*6780*/  IMAD R13, R0, R10, R13 ;  /* 0x0000000a000d7224 */ /* 0x000fe400078e020d */
[--C-:B------:R-:W-:Y:S02]  /*6790*/  @!P3 IMAD.IADD R8, R8, 0x1, -R0.reuse ;  /* 0x000000010808b824 */ /* 0x100fe400078e0a00 */
[----:B------:R-:W-:-:S03]  /*67a0*/  @!P5 IMAD.IADD R7, R7, 0x1, -R0 ;  /* 0x000000010707d824 */ /* 0x000fc600078e0a00 */
[----:B------:R-:W-:Y:S01]  /*67b0*/  ISETP.GT.U32.AND P3, PT, R0, R8, PT ;  /* 0x000000080000720c */ /* 0x000fe20003f64070 */
[----:B------:R-:W-:Y:S01]  /*67c0*/  @!P6 IMAD.IADD R6, R6, 0x1, -R0 ;  /* 0x000000010606e824 */ /* 0x000fe200078e0a00 */
[C---:B------:R-:W-:Y:S01]  /*67d0*/  ISETP.GT.U32.AND P6, PT, R0.reuse, R13, PT ;  /* 0x0000000d0000720c */ /* 0x040fe20003fc4070 */
[----:B------:R-:W-:Y:S01]  /*67e0*/  IMAD.HI.U32 R10, R3, R12, RZ ;  /* 0x0000000c030a7227 */ /* 0x000fe200078e00ff */
[C---:B------:R-:W-:Y:S02]  /*67f0*/  ISETP.GT.U32.AND P5, PT, R0.reuse, R7, PT ;  /* 0x000000070000720c */ /* 0x040fe40003fa4070 */
[----:B--2---:R-:W-:Y:S01]  /*6800*/  IABS R4, R16 ;  /* 0x0000001000047213 */ /* 0x004fe20000000000 */
[----:B------:R-:W-:Y:S01]  /*6810*/  IMAD.MOV R10, RZ, RZ, -R10 ;  /* 0x000000ffff0a7224 */ /* 0x000fe200078e0a0a */
[----:B------:R-:W2:Y:S01]  /*6820*/  LDL R16, [R1+0x20] ;  /* 0x0000200001107983 */ /* 0x000ea20000100800 */
[----:B------:R-:W-:Y:S02]  /*6830*/  ISETP.GE.AND P0, PT, R15, RZ, PT ;  /* 0x000000ff0f00720c */ /* 0x000fe40003f06270 */
[----:B------:R-:W-:Y:S01]  /*6840*/  IMAD R12, R0, R10, R12 ;  /* 0x0000000a000c7224 */ /* 0x000fe200078e020c */
[----:B------:R-:W2:Y:S01]  /*6850*/  LDL R15, [R1+0x30] ;  /* 0x00003000010f7983 */ /* 0x000ea20000100800 */
[--C-:B------:R-:W-:Y:S01]  /*6860*/  @!P3 IMAD.IADD R8, R8, 0x1, -R0.reuse ;  /* 0x000000010808b824 */ /* 0x100fe200078e0a00 */
[C---:B------:R-:W-:Y:S01]  /*6870*/  ISETP.GT.U32.AND P3, PT, R0.reuse, R11, PT ;  /* 0x0000000b0000720c */ /* 0x040fe20003f64070 */
[--C-:B------:R-:W-:Y:S01]  /*6880*/  @!P6 IMAD.IADD R13, R13, 0x1, -R0.reuse ;  /* 0x000000010d0de824 */ /* 0x100fe200078e0a00 */
[----:B------:R-:W-:Y:S01]  /*6890*/  ISETP.GT.U32.AND P6, PT, R0, R12, PT ;  /* 0x0000000c0000720c */ /* 0x000fe20003fc4070 */
[----:B------:R-:W-:Y:S01]  /*68a0*/  @!P5 IMAD.IADD R7, R7, 0x1, -R0 ;  /* 0x000000010707d824 */ /* 0x000fe200078e0a00 */
[----:B------:R-:W-:-:S02]  /*68b0*/  ISETP.GE.AND P5, PT, R20, RZ, PT ;  /* 0x000000ff1400720c */ /* 0x000fc40003fa6270 */
[----:B------:R-:W2:Y:S07]  /*68c0*/  LDL R20, [R1+0x34] ;  /* 0x0000340001147983 */ /* 0x000eae0000100800 */
[--C-:B------:R-:W-:Y:S02]  /*68d0*/  @!P3 IMAD.IADD R11, R11, 0x1, -R0.reuse ;  /* 0x000000010b0bb824 */ /* 0x100fe400078e0a00 */
[----:B------:R-:W-:-:S03]  /*68e0*/  @!P6 IMAD.IADD R12, R12, 0x1, -R0 ;  /* 0x000000010c0ce824 */ /* 0x000fc600078e0a00 */
[----:B------:R-:W-:Y:S04]  /*68f0*/  STL [R1+0x27cc], R11 ;  /* 0x0027cc0b01007387 */ /* 0x000fe80000100800 */
[----:B------:R0:W-:Y:S01]  /*6900*/  STL [R1+0x27c8], R12 ;  /* 0x0027c80c01007387 */ /* 0x0001e20000100800 */
[----:B------:R-:W-:-:S03]  /*6910*/  IMAD.HI.U32 R9, R3, R4, RZ ;  /* 0x0000000403097227 */ /* 0x000fc600078e00ff */
[----:B0-----:R-:W2:Y:S01]  /*6920*/  LDL.LU R12, [R1+0x208] ;  /* 0x00020800010c7983 */ /* 0x001ea20000300800 */
[----:B------:R-:W-:-:S04]  /*6930*/  IMAD.MOV R9, RZ, RZ, -R9 ;  /* 0x000000ffff097224 */ /* 0x000fc800078e0a09 */
[----:B------:R-:W-:Y:S02]  /*6940*/  IMAD R4, R0, R9, R4 ;  /* 0x0000000900047224 */ /* 0x000fe400078e0204 */
[----:B------:R-:W-:Y:S01]  /*6950*/  IMAD.MOV.U32 R11, RZ, RZ, R17 ;  /* 0x000000ffff0b7224 */ /* 0x000fe200078e0011 */
[----:B----4-:R-:W-:-:S05]  /*6960*/  IABS R9, R14 ;  /* 0x0000000e00097213 */ /* 0x010fca0000000000 */
[----:B------:R-:W-:-:S04]  /*6970*/  IMAD.HI.U32 R17, R3, R9, RZ ;  /* 0x0000000903117227 */ /* 0x000fc800078e00ff */
[----:B------:R-:W-:-:S04]  /*6980*/  IMAD.MOV R17, RZ, RZ, -R17 ;  /* 0x000000ffff117224 */ /* 0x000fc800078e0a11 */
[----:B------:R-:W-:Y:S02]  /*6990*/  IMAD R9, R0, R17, R9 ;  /* 0x0000001100097224 */ /* 0x000fe400078e0209 */
[----:B------:R-:W4:Y:S01]  /*69a0*/  LDL R17, [R1+0x3c] ;  /* 0x00003c0001117983 */ /* 0x000f220000100800 */
[----:B---3--:R-:W-:Y:S02]  /*69b0*/  IABS R14, R18 ;  /* 0x00000012000e7213 */ /* 0x008fe40000000000 */
[----:B--2---:R-:W-:Y:S02]  /*69c0*/  IABS R16, R16 ;  /* 0x0000001000107213 */ /* 0x004fe40000000000 */
[----:B------:R-:W-:-:S03]  /*69d0*/  IABS R15, R15 ;  /* 0x0000000f000f7213 */ /* 0x000fc60000000000 */
[----:B------:R-:W-:-:S04]  /*69e0*/  IMAD.HI.U32 R10, R3, R16, RZ ;  /* 0x00000010030a7227 */ /* 0x000fc800078e00ff */
[----:B------:R-:W-:Y:S02]  /*69f0*/  IMAD.MOV R10, RZ, RZ, -R10 ;  /* 0x000000ffff0a7224 */ /* 0x000fe400078e0a0a */
[----:B------:R-:W-:-:S04]  /*6a00*/  IMAD.HI.U32 R18, R3, R15, RZ ;  /* 0x0000000f03127227 */ /* 0x000fc800078e00ff */
[----:B------:R-:W-:Y:S01]  /*6a10*/  IMAD R16, R0, R10, R16 ;  /* 0x0000000a00107224 */ /* 0x000fe200078e0210 */
[----:B------:R-:W-:Y:S01]  /*6a20*/  IABS R10, R20 ;  /* 0x00000014000a7213 */ /* 0x000fe20000000000 */
[----:B------:R-:W-:Y:S02]  /*6a30*/  IMAD.MOV R18, RZ, RZ, -R18 ;  /* 0x000000ffff127224 */ /* 0x000fe400078e0a12 */
[----:B------:R-:W-:-:S04]  /*6a40*/  IMAD.HI.U32 R20, R3, R14, RZ ;  /* 0x0000000e03147227 */ /* 0x000fc800078e00ff */
[C---:B------:R-:W-:Y:S02]  /*6a50*/  IMAD R15, R0.reuse, R18, R15 ;  /* 0x00000012000f7224 */ /* 0x040fe400078e020f */
[----:B------:R-:W-:Y:S02]  /*6a60*/  IMAD.MOV.U32 R18, RZ, RZ, R19 ;  /* 0x000000ffff127224 */ /* 0x000fe400078e0013 */
[----:B------:R-:W-:Y:S02]  /*6a70*/  IMAD.MOV R20, RZ, RZ, -R20 ;  /* 0x000000ffff147224 */ /* 0x000fe400078e0a14 */
[----:B------:R-:W-:Y:S02]  /*6a80*/  @!P4 IMAD.MOV R18, RZ, RZ, -R18 ;  /* 0x000000ffff12c224 */ /* 0x000fe400078e0a12 */
[----:B------:R-:W-:Y:S02]  /*6a90*/  IMAD R14, R0, R20, R14 ;  /* 0x00000014000e7224 */ /* 0x000fe400078e020e */
[----:B------:R-:W-:Y:S01]  /*6aa0*/  IMAD.MOV.U32 R19, RZ, RZ, R11 ;  /* 0x000000ffff137224 */ /* 0x000fe200078e000b */
[----:B------:R-:W2:Y:S01]  /*6ab0*/  LDL.LU R20, [R1+0x398] ;  /* 0x0003980001147983 */ /* 0x000ea20000300800 */
[----:B------:R-:W-:-:S03]  /*6ac0*/  IMAD.MOV.U32 R11, RZ, RZ, R7 ;  /* 0x000000ffff0b7224 */ /* 0x000fc600078e0007 */
[----:B------:R-:W3:Y:S04]  /*6ad0*/  LDL R7, [R1+0x38] ;  /* 0x0000380001077983 */ /* 0x000ee80000100800 */
[----:B------:R0:W-:Y:S01]  /*6ae0*/  STL [R1+0x9cc], R18 ;  /* 0x0009cc1201007387 */ /* 0x0001e20000100800 */
[----:B------:R-:W-:Y:S02]  /*6af0*/  @!P2 IMAD.MOV R11, RZ, RZ, -R11 ;  /* 0x000000ffff0ba224 */ /* 0x000fe400078e0a0b */
[----:B0-----:R-:W-:Y:S02]  /*6b00*/  IMAD.MOV.U32 R18, RZ, RZ, R12 ;  /* 0x000000ffff127224 */ /* 0x001fe400078e000c */
[----:B------:R-:W-:Y:S02]  /*6b10*/  IMAD.MOV.U32 R12, RZ, RZ, R6 ;  /* 0x000000ffff0c7224 */ /* 0x000fe400078e0006 */
[----:B------:R-:W-:-:S02]  /*6b20*/  IMAD.MOV.U32 R6, RZ, RZ, R8 ;  /* 0x000000ffff067224 */ /* 0x000fc400078e0008 */
[----:B------:R-:W-:Y:S01]  /*6b30*/  @!P1 IMAD.MOV R12, RZ, RZ, -R12 ;  /* 0x000000ffff0c9224 */ /* 0x000fe200078e0a0c */
[----:B------:R-:W2:Y:S04]  /*6b40*/  LDL.LU R8, [R1+0x1b8] ;  /* 0x0001b80001087983 */ /* 0x000ea80000300800 */
[----:B------:R0:W-:Y:S04]  /*6b50*/  STL [R1+0x9c8], R11 ;  /* 0x0009c80b01007387 */ /* 0x0001e80000100800 */
[----:B0-----:R-:W2:Y:S04]  /*6b60*/  LDL.LU R11, [R1+0x27cc] ;  /* 0x0027cc00010b7983 */ /* 0x001ea80000300800 */
[----:B------:R0:W-:Y:S01]  /*6b70*/  STL [R1+0x9c4], R12 ;  /* 0x0009c40c01007387 */ /* 0x0001e20000100800 */
[----:B------:R-:W-:-:S03]  /*6b80*/  ISETP.GT.U32.AND P4, PT, R0, R13, PT ;  /* 0x0000000d0000720c */ /* 0x000fc60003f84070 */
[----:B0-----:R-:W2:Y:S01]  /*6b90*/  LDL.LU R12, [R1+0x27c8] ;  /* 0x0027c800010c7983 */ /* 0x001ea20000300800 */
[----:B------:R-:W-:-:S09]  /*6ba0*/  @!P0 IMAD.MOV R6, RZ, RZ, -R6 ;  /* 0x000000ffff068224 */ /* 0x000fd200078e0a06 */
[----:B------:R-:W-:Y:S01]  /*6bb0*/  @!P4 IMAD.IADD R13, R13, 0x1, -R0 ;  /* 0x000000010d0dc824 */ /* 0x000fe200078e0a00 */
[----:B------:R4:W-:Y:S02]  /*6bc0*/  STL [R1+0x9c0], R6 ;  /* 0x0009c00601007387 */ /* 0x0009e40000100800 */
[----:B----4-:R-:W-:Y:S02]  /*6bd0*/  IABS R6, R17 ;  /* 0x0000001100067213 */ /* 0x010fe40000000000 */
[----:B------:R-:W4:Y:S04]  /*6be0*/  LDL.LU R17, [R1+0x18] ;  /* 0x0000180001117983 */ /* 0x000f280000300800 */
[----:B------:R-:W-:Y:S04]  /*6bf0*/  STL [R1+0x27c0], R2 ;  /* 0x0027c00201007387 */ /* 0x000fe80000100800 */
[----:B------:R0:W-:Y:S04]  /*6c00*/  STL [R1+0x27c4], R26 ;  /* 0x0027c41a01007387 */ /* 0x0001e80000100800 */
[----:B0-----:R-:W4:Y:S04]  /*6c10*/  LDL.LU R26, [R1+0x1c] ;  /* 0x00001c00011a7983 */ /* 0x001f280000300800 */
[----:B------:R-:W4:Y:S04]  /*6c20*/  LDL.LU R2, [R1+0x20] ;  /* 0x0000200001027983 */ /* 0x000f280000300800 */
[----:B------:R0:W-:Y:S04]  /*6c30*/  STL [R1+0x27bc], R13 ;  /* 0x0027bc0d01007387 */ /* 0x0001e80000100800 */
[----:B0-----:R-:W4:Y:S01]  /*6c40*/  LDL.LU R13, [R1+0x28] ;  /* 0x00002800010d7983 */ /* 0x001f220000300800 */
[----:B------:R-:W-:-:S02]  /*6c50*/  ISETP.GT.U32.AND P3, PT, R0, R4, PT ;  /* 0x000000040000720c */ /* 0x000fc40003f64070 */
[----:B------:R-:W-:-:S11]  /*6c60*/  ISETP.GT.U32.AND P4, PT, R0, R9, PT ;  /* 0x000000090000720c */ /* 0x000fd60003f84070 */
[----:B------:R-:W-:Y:S01]  /*6c70*/  @!P3 IMAD.IADD R4, R4, 0x1, -R0 ;  /* 0x000000010404b824 */ /* 0x000fe200078e0a00 */
[----:B------:R-:W-:Y:S01]  /*6c80*/  ISETP.GE.AND P3, PT, R21, RZ, PT ;  /* 0x000000ff1500720c */ /* 0x000fe20003f66270 */
[----:B------:R-:W-:-:S03]  /*6c90*/  IMAD.HI.U32 R21, R3, R10, RZ ;  /* 0x0000000a03157227 */ /* 0x000fc600078e00ff */
[----:B------:R-:W-:Y:S01]  /*6ca0*/  ISETP.GT.U32.AND P0, PT, R0, R4, PT ;  /* 0x000000040000720c */ /* 0x000fe20003f04070 */
[----:B------:R-:W-:Y:S01]  /*6cb0*/  IMAD.MOV R21, RZ, RZ, -R21 ;  /* 0x000000ffff157224 */ /* 0x000fe200078e0a15 */
[----:B---3--:R-:W-:-:S03]  /*6cc0*/  IABS R7, R7 ;  /* 0x0000000700077213 */ /* 0x008fc60000000000 */
[----:B------:R-:W-:Y:S01]  /*6cd0*/  IMAD R10, R0, R21, R10 ;  /* 0x00000015000a7224 */ /* 0x000fe200078e020a */
[----:B------:R0:W-:Y:S01]  /*6ce0*/  STL [R1+0x27b8], R3 ;  /* 0x0027b80301007387 */ /* 0x0001e20000100800 */
[----:B------:R-:W-:-:S06]  /*6cf0*/  @!P4 IMAD.IADD R9, R9, 0x1, -R0 ;  /* 0x000000010909c824 */ /* 0x000fcc00078e0a00 */
[----:B------:R-:W-:Y:S01]  /*6d00*/  @!P0 IMAD.IADD R4, R4, 0x1, -R0 ;  /* 0x0000000104048824 */ /* 0x000fe200078e0a00 */
[C---:B--2---:R-:W-:Y:S02]  /*6d10*/  ISETP.GT.U32.AND P2, PT, R0.reuse, R11, PT ;  /* 0x0000000b0000720c */ /* 0x044fe40003f44070 */
[----:B------:R-:W-:-:S11]  /*6d20*/  ISETP.GT.U32.AND P1, PT, R0, R12, PT ;  /* 0x0000000c0000720c */ /* 0x000fd60003f24070 */
[----:B------:R-:W-:Y:S01]  /*6d30*/  @!P2 IMAD.IADD R11, R11, 0x1, -R0 ;  /* 0x000000010b0ba824 */ /* 0x000fe200078e0a00 */
[----:B------:R-:W-:Y:S01]  /*6d40*/  ISETP.GT.U32.AND P2, PT, R0, R14, PT ;  /* 0x0000000e0000720c */ /* 0x000fe20003f44070 */
[----:B------:R-:W-:Y:S02]  /*6d50*/  IMAD.MOV.U32 R21, RZ, RZ, R8 ;  /* 0x000000ffff157224 */ /* 0x000fe400078e0008 */
[----:B------:R-:W-:-:S04]  /*6d60*/  IMAD.HI.U32 R8, R3, R7, RZ ;  /* 0x0000000703087227 */ /* 0x000fc800078e00ff */
[----:B------:R-:W-:Y:S01]  /*6d70*/  @!P1 IMAD.IADD R12, R12, 0x1, -R0 ;  /* 0x000000010c0c9824 */ /* 0x000fe200078e0a00 */
[----:B------:R-:W-:Y:S01]  /*6d80*/  ISETP.GT.U32.AND P1, PT, R0, R15, PT ;  /* 0x0000000f0000720c */ /* 0x000fe20003f24070 */
[----:B------:R-:W-:-:S04]  /*6d90*/  IMAD.MOV R8, RZ, RZ, -R8 ;  /* 0x000000ffff087224 */ /* 0x000fc800078e0a08 */
[----:B------:R-:W-:Y:S02]  /*6da0*/  @!P2 IMAD.IADD R14, R14, 0x1, -R0 ;  /* 0x000000010e0ea824 */ /* 0x000fe400078e0a00 */
[----:B------:R-:W-:-:S06]  /*6db0*/  IMAD R7, R0, R8, R7 ;  /* 0x0000000800077224 */ /* 0x000fcc00078e0207 */
[----:B------:R-:W-:Y:S01]  /*6dc0*/  @!P1 IMAD.IADD R15, R15, 0x1, -R0 ;  /* 0x000000010f0f9824 */ /* 0x000fe200078e0a00 */
[----:B----4-:R-:W-:Y:S01]  /*6dd0*/  ISETP.GE.AND P0, PT, R17, RZ, PT ;  /* 0x000000ff1100720c */ /* 0x010fe20003f06270 */
[----:B------:R-:W-:Y:S02]  /*6de0*/  IMAD.HI.U32 R17, R3, R6, RZ ;  /* 0x0000000603117227 */ /* 0x000fe400078e00ff */
[----:B0-----:R-:W2:Y:S01]  /*6df0*/  LDL.LU R3, [R1+0x44] ;  /* 0x0000440001037983 */ /* 0x001ea20000300800 */
[----:B------:R-:W-:-:S03]  /*6e00*/  ISETP.GE.AND P4, PT, R26, RZ, PT ;  /* 0x000000ff1a00720c */ /* 0x000fc60003f86270 */
[----:B------:R-:W3:Y:S01]  /*6e10*/  LDL.LU R26, [R1+0x27c4] ;  /* 0x0027c400011a7983 */ /* 0x000ee20000300800 */
[----:B------:R-:W-:-:S03]  /*6e20*/  ISETP.GE.AND P2, PT, R2, RZ, PT ;  /* 0x000000ff0200720c */ /* 0x000fc60003f46270 */
[----:B------:R-:W4:Y:S01]  /*6e30*/  LDL.LU R2, [R1+0x27c0] ;  /* 0x0027c00001027983 */ /* 0x000f220000300800 */
[----:B------:R-:W-:-:S03]  /*6e40*/  ISETP.GE.AND P1, PT, R13, RZ, PT ;  /* 0x000000ff0d00720c */ /* 0x000fc60003f26270 */
[----:B------:R-:W2:Y:S04]  /*6e50*/  LDL.LU R13, [R1+0x27bc] ;  /* 0x0027bc00010d7983 */ /* 0x000ea80000300800 */
[----:B------:R-:W3:Y:S01]  /*6e60*/  LDL.LU R8, [R1+0x40] ;  /* 0x0000400001087983 */ /* 0x000ee20000300800 */
[----:B------:R-:W-:Y:S01]  /*6e70*/  ISETP.GT.U32.AND P6, PT, R0, R16, PT ;  /* 0x000000100000720c */ /* 0x000fe20003fc4070 */
[----:B------:R-:W-:-:S04]  /*6e80*/  IMAD.MOV R17, RZ, RZ, -R17 ;  /* 0x000000ffff117224 */ /* 0x000fc800078e0a11 */
[----:B------:R-:W-:-:S08]  /*6e90*/  IMAD R6, R0, R17, R6 ;  /* 0x0000001100067224 */ /* 0x000fd000078e0206 */
[----:B------:R-:W-:Y:S02]  /*6ea0*/  @!P6 IMAD.IADD R16, R16, 0x1, -R0 ;  /* 0x000000011010e824 */ /* 0x000fe400078e0a00 */
[----:B------:R-:W-:-:S03]  /*6eb0*/  @!P3 IMAD.MOV R11, RZ, RZ, -R11 ;  /* 0x000000ffff0bb224 */ /* 0x000fc600078e0a0b */
[----:B------:R-:W-:Y:S01]  /*6ec0*/  ISETP.GT.U32.AND P6, PT, R0, R16, PT ;  /* 0x000000100000720c */ /* 0x000fe20003fc4070 */
[----:B------:R-:W-:-:S12]  /*6ed0*/  @!P0 IMAD.MOV R12, RZ, RZ, -R12 ;  /* 0x000000ffff0c8224 */ /* 0x000fd800078e0a0c */
[----:B------:R-:W-:Y:S02]  /*6ee0*/  @!P6 IMAD.IADD R16, R16, 0x1, -R0 ;  /* 0x000000011010e824 */ /* 0x000fe400078e0a00 */
[----:B--2---:R-:W-:Y:S02]  /*6ef0*/  @!P5 IMAD.MOV R13, RZ, RZ, -R13 ;  /* 0x000000ffff0dd224 */ /* 0x004fe400078e0a0d */
[----:B---3--:R-:W-:-:S03]  /*6f00*/  IMAD.MOV.U32 R17, RZ, RZ, R8 ;  /* 0x000000ffff117224 */ /* 0x008fc600078e0008 */
[----:B------:R0:W-:Y:S02]  /*6f10*/  STL [R1+0x9b4], R13 ;  /* 0x0009b40d01007387 */ /* 0x0001e40000100800 */
[----:B------:R-:W-:Y:S02]  /*6f20*/  IABS R8, R17 ;  /* 0x0000001100087213 */ /* 0x000fe40000000000 */
[----:B------:R-:W-:Y:S01]  /*6f30*/  STL [R1+0x9b0], R11 ;  /* 0x0009b00b01007387 */ /* 0x000fe20000100800 */
[----:B0-----:R-:W-:Y:S02]  /*6f40*/  IMAD.MOV.U32 R13, RZ, RZ, R17 ;  /* 0x000000ffff0d7224 */ /* 0x001fe400078e0011 */
[----:B------:R-:W-:-:S05]  /*6f50*/  IMAD.MOV.U32 R17, RZ, RZ, R3 ;  /* 0x000000ffff117224 */ /* 0x000fca00078e0003 */
[----:B------:R0:W-:Y:S04]  /*6f60*/  STL [R1+0x27b4], R17 ;  /* 0x0027b41101007387 */ /* 0x0001e80000100800 */
[----:B------:R1:W-:Y:S01]  /*6f70*/  STL [R1+0x9ac], R12 ;  /* 0x0009ac0c01007387 */ /* 0x0003e20000100800 */
[----:B------:R-:W-:-:S03]  /*6f80*/  IMAD.MOV.U32 R3, RZ, RZ, R16 ;  /* 0x000000ffff037224 */ /* 0x000fc600078e0010 */
[----:B0-----:R-:W2:Y:S01]  /*6f90*/  LDL.LU R17, [R1+0x30] ;  /* 0x0000300001117983 */ /* 0x001ea20000300800 */
[----:B-1----:R-:W-:-:S03]  /*6fa0*/  IMAD.MOV.U32 R12, RZ, RZ, R4 ;  /* 0x000000ffff0c7224 */ /* 0x002fc600078e0004 */
[----:B------:R-:W3:Y:S01]  /*6fb0*/  LDL.LU R11, [R1+0x38] ;  /* 0x00003800010b7983 */ /* 0x000ee20000300800 */
[----:B------:R-:W-:-:S03]  /*6fc0*/  @!P4 IMAD.MOV R12, RZ, RZ, -R12 ;  /* 0x000000ffff0cc224 */ /* 0x000fc600078e0a0c */
[----:B------:R-:W4:Y:S04]  /*6fd0*/  LDL.LU R4, [R1+0x2c] ;  /* 0x00002c0001047983 */ /* 0x000f280000300800 */
[----:B------:R-:W3:Y:S04]  /*6fe0*/  LDL.LU R16, [R1+0x34] ;  /* 0x0000340001107983 */ /* 0x000ee80000300800 */
[----:B------:R0:W-:Y:S04]  /*6ff0*/  STL [R1+0x9a8], R12 ;  /* 0x0009a80c01007387 */ /* 0x0001e80000100800 */
[----:B0-----:R-:W4:Y:S01]  /*7000*/  LDL.LU R12, [R1+0x3c] ;  /* 0x00003c00010c7983 */ /* 0x001f220000300800 */
[----:B------:R-:W-:-:S02]  /*7010*/  ISETP.GT.U32.AND P6, PT, R0, R10, PT ;  /* 0x0000000a0000720c */ /* 0x000fc40003fc4070 */
[C---:B------:R-:W-:Y:S02]  /*7020*/  ISETP.GT.U32.AND P3, PT, R0.reuse, R14, PT ;  /* 0x0000000e0000720c */ /* 0x040fe40003f64070 */
[----:B------:R-:W-:-:S09]  /*7030*/  ISETP.GT.U32.AND P4, PT, R0, R7, PT ;  /* 0x000000070000720c */ /* 0x000fd20003f84070 */
[--C-:B------:R-:W-:Y:S01]  /*7040*/  @!P6 IMAD.IADD R10, R10, 0x1, -R0.reuse ;  /* 0x000000010a0ae824 */ /* 0x100fe200078e0a00 */
[----:B------:R-:W-:Y:S01]  /*7050*/  ISETP.GT.U32.AND P6, PT, R0, R9, PT ;  /* 0x000000090000720c */ /* 0x000fe20003fc4070 */
[----:B------:R-:W-:Y:S02]  /*7060*/  @!P2 IMAD.MOV R3, RZ, RZ, -R3 ;  /* 0x000000ffff03a224 */ /* 0x000fe400078e0a03 */
[----:B------:R-:W-:-:S03]  /*7070*/  @!P3 IMAD.IADD R14, R14, 0x1, -R0 ;  /* 0x000000010e0eb824 */ /* 0x000fc600078e0a00 */
[----:B------:R0:W-:Y:S07]  /*7080*/  STL [R1+0x9a4], R3 ;  /* 0x0009a40301007387 */ /* 0x0001ee0000100800 */
[----:B------:R-:W-:Y:S01]  /*7090*/  @!P6 IMAD.IADD R9, R9, 0x1, -R0 ;  /* 0x000000010909e824 */ /* 0x000fe200078e0a00 */
[----:B0-----:R-:W3:Y:S03]  /*70a0*/  LDL.LU R3, [R1+0x27b8] ;  /* 0x0027b80001037983 */ /* 0x001ee60000300800 */
[----:B------:R-:W-:-:S02]  /*70b0*/  @!P1 IMAD.MOV R9, RZ, RZ, -R9 ;  /* 0x000000ffff099224 */ /* 0x000fc400078e0a09 */
[----:B------:R-:W-:Y:S01]  /*70c0*/  @!P4 IMAD.IADD R7, R7, 0x1, -R0 ;  /* 0x000000010707c824 */ /* 0x000fe200078e0a00 */
[----:B--2---:R-:W-:Y:S02]  /*70d0*/  ISETP.GE.AND P3, PT, R17, RZ, PT ;  /* 0x000000ff1100720c */ /* 0x004fe40003f66270 */
[----:B------:R-:W2:Y:S04]  /*70e0*/  LDL.LU R17, [R1+0x27b4] ;  /* 0x0027b40001117983 */ /* 0x000ea80000300800 */
[----:B------:R0:W-:Y:S01]  /*70f0*/  STL [R1+0x9a0], R9 ;  /* 0x0009a00901007387 */ /* 0x0001e20000100800 */
[----:B----4-:R-:W-:-:S03]  /*7100*/  ISETP.GE.AND P4, PT, R12, RZ, PT ;  /* 0x000000ff0c00720c */ /* 0x010fc60003f86270 */
[----:B------:R-:W4:Y:S01]  /*7110*/  LDL.LU R12, [R1+0x80] ;  /* 0x00008000010c7983 */ /* 0x000f220000300800 */
[C---:B------:R-:W-:Y:S02]  /*7120*/  ISETP.GT.U32.AND P0, PT, R0.reuse, R15, PT ;  /* 0x0000000f0000720c */ /* 0x040fe40003f04070 */
[----:B------:R-:W-:Y:S02]  /*7130*/  ISETP.GT.U32.AND P5, PT, R0, R10, PT ;  /* 0x0000000a0000720c */ /* 0x000fe40003fa4070 */
[----:B------:R-:W-:Y:S02]  /*7140*/  ISETP.GE.AND P2, PT, R4, RZ, PT ;  /* 0x000000ff0400720c */ /* 0x000fe40003f46270 */
[----:B------:R-:W-:-:S07]  /*7150*/  ISETP.GT.U32.AND P1, PT, R0, R7, PT ;  /* 0x000000070000720c */ /* 0x000fce0003f24070 */
[--C-:B------:R-:W-:Y:S01]  /*7160*/  @!P0 IMAD.IADD R15, R15, 0x1, -R0.reuse ;  /* 0x000000010f0f8824 */ /* 0x100fe200078e0a00 */
[----:B---3--:R-:W-:Y:S01]  /*7170*/  ISETP.GE.AND P0, PT, R16, RZ, PT ;  /* 0x000000ff1000720c */ /* 0x008fe20003f06270 */
[----:B------:R-:W-:Y:S01]  /*7180*/  @!P5 IMAD.IADD R10, R10, 0x1, -R0 ;  /* 0x000000010a0ad824 */ /* 0x000fe200078e0a00 */
[----:B------:R-:W-:Y:S01]  /*7190*/  ISETP.GE.AND P5, PT, R11, RZ, PT ;  /* 0x000000ff0b00720c */ /* 0x000fe20003fa6270 */
[----:B------:R-:W-:Y:S02]  /*71a0*/  @!P2 IMAD.MOV R14, RZ, RZ, -R14 ;  /* 0x000000ffff0ea224 */ /* 0x000fe400078e0a0e */
[----:B------:R-:W-:Y:S01]  /*71b0*/  @!P3 IMAD.MOV R15, RZ, RZ, -R15 ;  /* 0x000000ffff0fb224 */ /* 0x000fe200078e0a0f */
[----:B------:R-:W-:Y:S01]  /*71c0*/  ISETP.GE.AND P3, PT, R13, RZ, PT ;  /* 0x000000ff0d00720c */ /* 0x000fe20003f66270 */
[----:B------:R-:W-:-:S06]  /*71d0*/  @!P1 IMAD.IADD R7, R7, 0x1, -R0 ;  /* 0x0000000107079824 */ /* 0x000fcc00078e0a00 */
[----:B------:R-:W-:Y:S01]  /*71e0*/  @!P0 IMAD.MOV R10, RZ, RZ, -R10 ;  /* 0x000000ffff0a8224 */ /* 0x000fe200078e0a0a */
[----:B--2---:R-:W-:Y:S01]  /*71f0*/  IABS R11, R17 ;  /* 0x00000011000b7213 */ /* 0x004fe20000000000 */
[----:B0-----:R-:W-:Y:S02]  /*7200*/  IMAD.MOV.U32 R9, RZ, RZ, R17 ;  /* 0x000000ffff097224 */ /* 0x001fe400078e0011 */
[----:B------:R-:W2:Y:S04]  /*7210*/  LDL.LU R17, [R1+0x48] ;  /* 0x0000480001117983 */ /* 0x000ea80000300800 */
[----:B------:R0:W-:Y:S01]  /*7220*/  STL [R1+0x99c], R14 ;  /* 0x00099c0e01007387 */ /* 0x0001e20000100800 */
[----:B------:R-:W-:-:S03]  /*7230*/  ISETP.GE.AND P0, PT, R9, RZ, PT ;  /* 0x000000ff0900720c */ /* 0x000fc60003f06270 */
[----:B0-----:R-:W3:Y:S04]  /*7240*/  LDL.LU R14, [R1+0x84] ;  /* 0x00008400010e7983 */ /* 0x001ee80000300800 */
[----:B------:R-:W3:Y:S04]  /*7250*/  LDL.LU R13, [R1+0x88] ;  /* 0x00008800010d7983 */ /* 0x000ee80000300800 */
[----:B------:R-:W3:Y:S01]  /*7260*/  LDL.LU R16, [R1+0x4c] ;  /* 0x00004c0001107983 */ /* 0x000ee20000300800 */
[----:B----4-:R-:W-:Y:S02]  /*7270*/  IABS R9, R12 ;  /* 0x0000000c00097213 */ /* 0x010fe40000000000 */
[----:B------:R-:W-:Y:S01]  /*7280*/  ISETP.GE.AND P1, PT, R12, RZ, PT ;  /* 0x000000ff0c00720c */ /* 0x000fe20003f26270 */
[----:B------:R-:W-:Y:S01]  /*7290*/  IMAD.MOV.U32 R12, RZ, RZ, R7 ;  /* 0x000000ffff0c7224 */ /* 0x000fe200078e0007 */
[----:B------:R0:W-:Y:S03]  /*72a0*/  STL [R1+0x998], R15 ;  /* 0x0009980f01007387 */ /* 0x0001e60000100800 */
[----:B------:R-:W-:Y:S01]  /*72b0*/  @!P5 IMAD.MOV R12, RZ, RZ, -R12 ;  /* 0x000000ffff0cd224 */ /* 0x000fe200078e0a0c */
[----:B------:R1:W-:Y:S04]  /*72c0*/  STL [R1+0x994], R10 ;  /* 0x0009940a01007387 */ /* 0x0003e80000100800 */
[----:B------:R4:W-:Y:S04]  /*72d0*/  STL [R1+0x98c], R12 ;  /* 0x00098c0c01007387 */ /* 0x0009e80000100800 */
[----:B0-----:R-:W3:Y:S01]  /*72e0*/  LDL R15, [R1+0x50] ;  /* 0x00005000010f7983 */ /* 0x001ee20000100800 */
[----:B------:R-:W-:Y:S01]  /*72f0*/  ISETP.GT.U32.AND P6, PT, R0, R6, PT ;  /* 0x000000060000720c */ /* 0x000fe20003fc4070 */
[----:B------:R-:W-:-:S04]  /*7300*/  IMAD.HI.U32 R4, R3, R8, RZ ;  /* 0x0000000803047227 */ /* 0x000fc800078e00ff */
[----:B------:R-:W-:-:S04]  /*7310*/  IMAD.MOV R4, RZ, RZ, -R4 ;  /* 0x000000ffff047224 */ /* 0x000fc800078e0a04 */
[----:B------:R-:W-:-:S04]  /*7320*/  IMAD R4, R0, R4, R8 ;  /* 0x0000000400047224 */ /* 0x000fc800078e0208 */
[----:B------:R-:W-:Y:S01]  /*7330*/  @!P6 IMAD.IADD R6, R6, 0x1, -R0 ;  /* 0x000000010606e824 */ /* 0x000fe200078e0a00 */
[----:B------:R-:W-:-:S04]  /*7340*/  ISETP.GT.U32.AND P6, PT, R0, R4, PT ;  /* 0x000000040000720c */ /* 0x000fc80003fc4070 */
[----:B------:R-:W-:Y:S01]  /*7350*/  ISETP.GT.U32.AND P2, PT, R0, R6, PT ;  /* 0x000000060000720c */ /* 0x000fe20003f44070 */
[----:B------:R-:W-:-:S04]  /*7360*/  IMAD.HI.U32 R8, R3, R11, RZ ;  /* 0x0000000b03087227 */ /* 0x000fc800078e00ff */
[----:B------:R-:W-:-:S04]  /*7370*/  IMAD.MOV R8, RZ, RZ, -R8 ;  /* 0x000000ffff087224 */ /* 0x000fc800078e0a08 */
[--C-:B------:R-:W-:Y:S02]  /*7380*/  @!P6 IMAD.IADD R4, R4, 0x1, -R0.reuse ;  /* 0x000000010404e824 */ /* 0x100fe400078e0a00 */
[----:B------:R-:W-:Y:S02]  /*7390*/  IMAD R11, R0, R8, R11 ;  /* 0x00000008000b7224 */ /* 0x000fe400078e020b */
[----:B------:R-:W-:Y:S01]  /*73a0*/  @!P2 IMAD.IADD R6, R6, 0x1, -R0 ;  /* 0x000000010606a824 */ /* 0x000fe200078e0a00 */
[C---:B------:R-:W-:Y:S01]  /*73b0*/  ISETP.GT.U32.AND P6, PT, R0.reuse, R4, PT ;  /* 0x000000040000720c */ /* 0x040fe20003fc4070 */
[----:B-1----:R-:W-:Y:S01]  /*73c0*/  IMAD.HI.U32 R10, R3, R9, RZ ;  /* 0x00000009030a7227 */ /* 0x002fe200078e00ff */
[----:B------:R-:W-:-:S03]  /*73d0*/  ISETP.GT.U32.AND P5, PT, R0, R11, PT ;  /* 0x0000000b0000720c */ /* 0x000fc60003fa4070 */
[----:B----4-:R-:W-:Y:S02]  /*73e0*/  IMAD.MOV.U32 R12, RZ, RZ, R6 ;  /* 0x000000ffff0c7224 */ /* 0x010fe400078e0006 */
[----:B------:R-:W-:-:S04]  /*73f0*/  IMAD.MOV R6, RZ, RZ, -R10 ;  /* 0x000000ffff067224 */ /* 0x000fc800078e0a0a */
[----:B------:R-:W-:Y:S02]  /*7400*/  IMAD R6, R0, R6, R9 ;  /* 0x0000000600067224 */ /* 0x000fe400078e0209 */
[----:B------:R-:W-:-:S03]  /*7410*/  @!P6 IMAD.IADD R4, R4, 0x1, -R0 ;  /* 0x000000010404e824 */ /* 0x000fc600078e0a00 */
[----:B------:R-:W-:Y:S01]  /*7420*/  ISETP.GT.U32.AND P6, PT, R0, R6, PT ;  /* 0x000000060000720c */ /* 0x000fe20003fc4070 */
[----:B------:R-:W-:Y:S02]  /*7430*/  @!P5 IMAD.IADD R11, R11, 0x1, -R0 ;  /* 0x000000010b0bd824 */ /* 0x000fe400078e0a00 */
[----:B------:R-:W-:-:S03]  /*7440*/  @!P4 IMAD.MOV R12, RZ, RZ, -R12 ;  /* 0x000000ffff0cc224 */ /* 0x000fc600078e0a0c */
[----:B------:R-:W-:Y:S02]  /*7450*/  ISETP.GT.U32.AND P5, PT, R0, R11, PT ;  /* 0x0000000b0000720c */ /* 0x000fe40003fa4070 */
[----:B------:R0:W-:Y:S05]  /*7460*/  STL [R1+0x988], R12 ;  /* 0x0009880c01007387 */ /* 0x0001ea0000100800 */
[----:B------:R-:W-:-:S05]  /*7470*/  @!P6 IMAD.IADD R6, R6, 0x1, -R0 ;  /* 0x000000010606e824 */ /* 0x000fca00078e0a00 */
[----:B------:R-:W-:Y:S01]  /*7480*/  ISETP.GT.U32.AND P6, PT, R0, R6, PT ;  /* 0x000000060000720c */ /* 0x000fe20003fc4070 */
[----:B------:R-:W-:-:S04]  /*7490*/  @!P5 IMAD.IADD R11, R11, 0x1, -R0 ;  /* 0x000000010b0bd824 */ /* 0x000fc800078e0a00 */
[----:B------:R-:W-:-:S08]  /*74a0*/  @!P0 IMAD.MOV R11, RZ, RZ, -R11 ;  /* 0x000000ffff0b8224 */ /* 0x000fd000078e0a0b */
[----:B------:R-:W-:Y:S01]  /*74b0*/  @!P6 IMAD.IADD R6, R6, 0x1, -R0 ;  /* 0x000000010606e824 */ /* 0x000fe200078e0a00 */
[----:B--2---:R-:W-:-:S05]  /*74c0*/  IABS R10, R17 ;  /* 0x00000011000a7213 */ /* 0x004fca0000000000 */
[----:B------:R-:W-:Y:S01]  /*74d0*/  IMAD.MOV.U32 R9, RZ, RZ, R10 ;  /* 0x000000ffff097224 */ /* 0x000fe200078e000a */
[----:B---3--:R-:W-:Y:S02]  /*74e0*/  IABS R7, R14 ;  /* 0x0000000e00077213 */ /* 0x008fe40000000000 */
[----:B------:R-:W-:Y:S02]  /*74f0*/  IABS R8, R13 ;  /* 0x0000000d00087213 */ /* 0x000fe40000000000 */
[----:B------:R-:W-:Y:S01]  /*7500*/  ISETP.GE.AND P2, PT, R14, RZ, PT ;  /* 0x000000ff0e00720c */ /* 0x000fe20003f46270 */
[----:B------:R-:W-:-:S04]  /*7510*/  IMAD.HI.U32 R14, R3, R7, RZ ;  /* 0x00000007030e7227 */ /* 0x000fc800078e00ff */
[----:B0-----:R-:W-:Y:S01]  /*7520*/  IMAD.HI.U32 R12, R3, R8, RZ ;  /* 0x00000008030c7227 */ /* 0x001fe200078e00ff */
[----:B------:R-:W-:-:S03]  /*7530*/  IABS R10, R16 ;  /* 0x00000010000a7213 */ /* 0x000fc60000000000 */
[----:B------:R-:W-:Y:S02]  /*7540*/  IMAD.MOV R14, RZ, RZ, -R14 ;  /* 0x000000ffff0e7224 */ /* 0x000fe400078e0a0e */
[----:B------:R-:W-:Y:S01]  /*7550*/  IMAD.MOV R12, RZ, RZ, -R12 ;  /* 0x000000ffff0c7224 */ /* 0x000fe200078e0a0c */
[----:B------:R-:W-:Y:S01]  /*7560*/  ISETP.GE.AND P4, PT, R13, RZ, PT ;  /* 0x000000ff0d00720c */ /* 0x000fe20003f86270 */
[----:B------:R-:W-:-:S04]  /*7570*/  IMAD.HI.U32 R13, R3, R9, RZ ;  /* 0x00000009030d7227 */ /* 0x000fc800078e00ff */
[C---:B------:R-:W-:Y:S02]  /*7580*/  IMAD R7, R0.reuse, R14, R7 ;  /* 0x0000000e00077224 */ /* 0x040fe400078e0207 */
[----:B------:R-:W-:Y:S01]  /*7590*/  IMAD R8, R0, R12, R8 ;  /* 0x0000000c00087224 */ /* 0x000fe200078e0208 */
[----:B------:R-:W-:Y:S01]  /*75a0*/  IABS R14, R15 ;  /* 0x0000000f000e7213 */ /* 0x000fe20000000000 */
[----:B------:R-:W-:-:S04]  /*75b0*/  IMAD.HI.U32 R15, R3, R10, RZ ;  /* 0x0000000a030f7227 */ /* 0x000fc800078e00ff */
[----:B------:R-:W-:Y:S02]  /*75c0*/  IMAD.MOV.U32 R12, RZ, RZ, R4 ;  /* 0x000000ffff0c7224 */ /* 0x000fe400078e0004 */
[----:B------:R-:W-:Y:S02]  /*75d0*/  IMAD.MOV R13, RZ, RZ, -R13 ;  /* 0x000000ffff0d7224 */ /* 0x000fe400078e0a0d */
[----:B------:R-:W-:Y:S02]  /*75e0*/  IMAD.MOV R15, RZ, RZ, -R15 ;  /* 0x000000ffff0f7224 */ /* 0x000fe400078e0a0f */
[----:B------:R-:W-:Y:S02]  /*75f0*/  @!P3 IMAD.MOV R12, RZ, RZ, -R12 ;  /* 0x000000ffff0cb224 */ /* 0x000fe400078e0a0c */
[C---:B------:R-:W-:Y:S02]  /*7600*/  IMAD R9, R0.reuse, R13, R9 ;  /* 0x0000000d00097224 */ /* 0x040fe400078e0209 */
[----:B------:R-:W2:Y:S01]  /*7610*/  LDL R13, [R1+0x58] ;  /* 0x00005800010d7983 */ /* 0x000ea20000100800 */
[----:B------:R-:W-:Y:S01]  /*7620*/  IMAD R10, R0, R15, R10 ;  /* 0x0000000f000a7224 */ /* 0x000fe200078e020a */
[----:B------:R-:W-:-:S02]  /*7630*/  ISETP.GE.AND P6, PT, R17, RZ, PT ;  /* 0x000000ff1100720c */ /* 0x000fc40003fc6270 */
[----:B------:R0:W-:Y:S04]  /*7640*/  STL [R1+0x974], R12 ;  /* 0x0009740c01007387 */ /* 0x0001e80000100800 */
[----:B------:R-:W3:Y:S04]  /*7650*/  LDL R15, [R1+0x60] ;  /* 0x00006000010f7983 */ /* 0x000ee80000100800 */
[----:B0-----:R-:W4:Y:S04]  /*7660*/  LDL R12, [R1+0x5c] ;  /* 0x00005c00010c7983 */ /* 0x001f280000100800 */
[----:B------:R-:W-:Y:S04]  /*7670*/  STL [R1+0x970], R11 ;  /* 0x0009700b01007387 */ /* 0x000fe80000100800 */
[----:B------:R-:W2:Y:S01]  /*7680*/  LDL.LU R17, [R1+0x64] ;  /* 0x0000640001117983 */ /* 0x000ea20000300800 */
[----:B------:R-:W-:-:S03]  /*7690*/  IMAD.HI.U32 R4, R3, R14, RZ ;  /* 0x0000000e03047227 */ /* 0x000fc600078e00ff */
[----:B--2---:R0:W-:Y:S04]  /*76a0*/  STL [R1+0x27ac], R17 ;  /* 0x0027ac1101007387 */ /* 0x0041e80000100800 */
[----:B0-----:R-:W2:Y:S01]  /*76b0*/  LDL.LU R17, [R1+0x54] ;  /* 0x0000540001117983 */ /* 0x001ea20000300800 */
[----:B------:R-:W-:-:S04]  /*76c0*/  IMAD.MOV R4, RZ, RZ, -R4 ;  /* 0x000000ffff047224 */ /* 0x000fc800078e0a04 */
[C---:B------:R-:W-:Y:S01]  /*76d0*/  IMAD R14, R0.reuse, R4, R14 ;  /* 0x00000004000e7224 */ /* 0x040fe200078e020e */
[----:B------:R-:W-:-:S13]  /*76e0*/  ISETP.GT.U32.AND P5, PT, R0, R7, PT ;  /* 0x000000070000720c */ /* 0x000fda0003fa4070 */
[----:B------:R-:W-:Y:S01]  /*76f0*/  @!P5 IMAD.IADD R7, R7, 0x1, -R0 ;  /* 0x000000010707d824 */ /* 0x000fe200078e0a00 */
[----:B------:R-:W-:Y:S02]  /*7700*/  ISETP.GT.U32.AND P5, PT, R0, R10, PT ;  /* 0x0000000a0000720c */ /* 0x000fe40003fa4070 */
[----:B--2---:R-:W-:Y:S01]  /*7710*/  IABS R4, R17 ;  /* 0x0000001100047213 */ /* 0x004fe20000000000 */
[----:B------:R0:W-:Y:S04]  /*7720*/  STL [R1+0x27b0], R17 ;  /* 0x0027b01101007387 */ /* 0x0001e80000100800 */
[----:B0-----:R-:W2:Y:S01]  /*7730*/  LDL.LU R17, [R1+0x50] ;  /* 0x0000500001117983 */ /* 0x001ea20000300800 */
[----:B---3--:R-:W-:Y:S01]  /*7740*/  IABS R11, R15 ;  /* 0x0000000f000b7213 */ /* 0x008fe20000000000 */
[----:B------:R-:W-:-:S04]  /*7750*/  IMAD.MOV.U32 R15, RZ, RZ, R6 ;  /* 0x000000ffff0f7224 */ /* 0x000fc800078e0006 */
[----:B------:R-:W-:Y:S02]  /*7760*/  @!P5 IMAD.IADD R10, R10, 0x1, -R0 ;  /* 0x000000010a0ad824 */ /* 0x000fe400078e0a00 */
[----:B------:R-:W-:-:S03]  /*7770*/  @!P1 IMAD.MOV R15, RZ, RZ, -R15 ;  /* 0x000000ffff0f9224 */ /* 0x000fc600078e0a0f */
[----:B------:R-:W-:Y:S02]  /*7780*/  ISETP.GT.U32.AND P1, PT, R0, R10, PT ;  /* 0x0000000a0000720c */ /* 0x000fe40003f24070 */
[----:B------:R0:W-:Y:S11]  /*7790*/  STL [R1+0x964], R15 ;  /* 0x0009640f01007387 */ /* 0x0001f60000100800 */
[----:B------:R-:W-:Y:S01]  /*77a0*/  @!P1 IMAD.IADD R10, R10, 0x1, -R0 ;  /* 0x000000010a0a9824 */ /* 0x000fe200078e0a00 */
[----:B------:R-:W-:-:S02]  /*77b0*/  ISETP.GT.U32.AND P3, PT, R0, R8, PT ;  /* 0x000000080000720c */ /* 0x000fc40003f64070 */
[----:B--2---:R-:W-:Y:S02]  /*77c0*/  ISETP.GE.AND P1, PT, R17, RZ, PT ;  /* 0x000000ff1100720c */ /* 0x004fe40003f26270 */
[----:B------:R-:W2:Y:S09]  /*77d0*/  LDL.LU R17, [R1+0x27b0] ;  /* 0x0027b00001117983 */ /* 0x000eb20000300800 */
[----:B------:R-:W-:Y:S01]  /*77e0*/  @!P3 IMAD.IADD R8, R8, 0x1, -R0 ;  /* 0x000000010808b824 */ /* 0x000fe200078e0a00 */
[----:B------:R-:W-:-:S02]  /*77f0*/  ISETP.GT.U32.AND P3, PT, R0, R7, PT ;  /* 0x000000070000720c */ /* 0x000fc40003f64070 */
[----:B------:R-:W-:-:S05]  /*7800*/  IABS R13, R13 ;  /* 0x0000000d000d7213 */ /* 0x000fca0000000000 */
[----:B------:R-:W-:Y:S02]  /*7810*/  IMAD.MOV.U32 R6, RZ, RZ, R13 ;  /* 0x000000ffff067224 */ /* 0x000fe400078e000d */
[----:B------:R-:W-:-:S04]  /*7820*/  IMAD.HI.U32 R13, R3, R4, RZ ;  /* 0x00000004030d7227 */ /* 0x000fc800078e00ff */
[----:B------:R-:W-:Y:S01]  /*7830*/  @!P3 IMAD.IADD R7, R7, 0x1, -R0 ;  /* 0x000000010707b824 */ /* 0x000fe200078e0a00 */
[----:B------:R-:W-:Y:S01]  /*7840*/  ISETP.GT.U32.AND P3, PT, R0, R14, PT ;  /* 0x0000000e0000720c */ /* 0x000fe20003f64070 */
[----:B------:R-:W-:-:S04]  /*7850*/  IMAD.MOV R13, RZ, RZ, -R13 ;  /* 0x000000ffff0d7224 */ /* 0x000fc800078e0a0d */
[----:B------:R-:W-:Y:S02]  /*7860*/  IMAD R4, R0, R13, R4 ;  /* 0x0000000d00047224 */ /* 0x000fe400078e0204 */
[----:B------:R-:W-:-:S04]  /*7870*/  IMAD.HI.U32 R13, R3, R6, RZ ;  /* 0x00000006030d7227 */ /* 0x000fc800078e00ff */
[----:B------:R-:W-:Y:S02]  /*7880*/  IMAD.MOV R13, RZ, RZ, -R13 ;  /* 0x000000ffff0d7224 */ /* 0x000fe400078e0a0d */
[----:B------:R-:W-:Y:S02]  /*7890*/  @!P3 IMAD.IADD R14, R14, 0x1, -R0 ;  /* 0x000000010e0eb824 */ /* 0x000fe400078e0a00 */
[----:B------:R-:W-:Y:S01]  /*78a0*/  IMAD R6, R0, R13, R6 ;  /* 0x0000000d00067224 */ /* 0x000fe200078e0206 */
[----:B--2---:R-:W-:Y:S02]  /*78b0*/  ISETP.GE.AND P3, PT, R17, RZ, PT ;  /* 0x000000ff1100720c */ /* 0x004fe40003f66270 */
[----:B------:R-:W2:Y:S04]  /*78c0*/  LDL.LU R17, [R1+0x27ac] ;  /* 0x0027ac0001117983 */ /* 0x000ea80000300800 */
[----:B------:R-:W3:Y:S01]  /*78d0*/  LDL R13, [R1+0x68] ;  /* 0x00006800010d7983 */ /* 0x000ee20000100800 */
[----:B----4-:R-:W-:-:S05]  /*78e0*/  IABS R12, R12 ;  /* 0x0000000c000c7213 */ /* 0x010fca0000000000 */
[----:B0-----:R-:W-:-:S04]  /*78f0*/  IMAD.HI.U32 R15, R3, R12, RZ ;  /* 0x0000000c030f7227 */ /* 0x001fc800078e00ff */
[----:B------:R-:W-:-:S04]  /*7900*/  IMAD.MOV R15, RZ, RZ, -R15 ;  /* 0x000000ffff0f7224 */ /* 0x000fc800078e0a0f */
[C---:B------:R-:W-:Y:S02]  /*7910*/  IMAD R12, R0.reuse, R15, R12 ;  /* 0x0000000f000c7224 */ /* 0x040fe400078e020c */
[----:B------:R-:W-:Y:S01]  /*7920*/  IMAD.MOV.U32 R15, RZ, RZ, R7 ;  /* 0x000000ffff0f7224 */ /* 0x000fe200078e0007 */
[----:B------:R-:W-:-:S13]  /*7930*/  ISETP.GT.U32.AND P0, PT, R0, R9, PT ;  /* 0x000000090000720c */ /* 0x000fda0003f04070 */
[----:B------:R-:W-:-:S05]  /*7940*/  @!P0 IMAD.IADD R9, R9, 0x1, -R0 ;  /* 0x0000000109098824 */ /* 0x000fca00078e0a00 */
[C---:B------:R-:W-:Y:S02]  /*7950*/  ISETP.GT.U32.AND P5, PT, R0.reuse, R9, PT ;  /* 0x000000090000720c */ /* 0x040fe40003fa4070 */
[----:B---3--:R-:W-:Y:S02]  /*7960*/  IABS R7, R13 ;  /* 0x0000000d00077213 */ /* 0x008fe40000000000 */
[----:B------:R-:W3:Y:S09]  /*7970*/  LDL.LU R13, [R1+0x58] ;  /* 0x00005800010d7983 */ /* 0x000ef20000300800 */
[----:B------:R-:W-:Y:S01]  /*7980*/  @!P5 IMAD.IADD R9, R9, 0x1, -R0 ;  /* 0x000000010909d824 */ /* 0x000fe200078e0a00 */
[----:B------:R-:W-:-:S02]  /*7990*/  ISETP.GT.U32.AND P0, PT, R0, R8, PT ;  /* 0x000000080000720c */ /* 0x000fc40003f04070 */
[----:B------:R-:W-:-:S11]  /*79a0*/  ISETP.GT.U32.AND P5, PT, R0, R4, PT ;  /* 0x000000040000720c */ /* 0x000fd60003fa4070 */
[--C-:B------:R-:W-:Y:S02]  /*79b0*/  @!P0 IMAD.IADD R8, R8, 0x1, -R0.reuse ;  /* 0x0000000108088824 */ /* 0x100fe400078e0a00 */
[----:B------:R-:W-:Y:S01]  /*79c0*/  @!P5 IMAD.IADD R4, R4, 0x1, -R0 ;  /* 0x000000010404d824 */ /* 0x000fe200078e0a00 */
[----:B------:R-:W-:Y:S01]  /*79d0*/  ISETP.GE.AND P0, PT, R16, RZ, PT ;  /* 0x000000ff1000720c */ /* 0x000fe20003f06270 */
[----:B------:R-:W-:-:S03]  /*79e0*/  @!P4 IMAD.MOV R8, RZ, RZ, -R8 ;  /* 0x000000ffff08c224 */ /* 0x000fc600078e0a08 */
[----:B------:R-:W-:Y:S01]  /*79f0*/  ISETP.GT.U32.AND P4, PT, R0, R4, PT ;  /* 0x000000040000720c */ /* 0x000fe20003f84070 */
[----:B------:R-:W-:Y:S02]  /*7a00*/  @!P2 IMAD.MOV R15, RZ, RZ, -R15 ;  /* 0x000000ffff0fa224 */ /* 0x000fe400078e0a0f */
[----:B------:R-:W-:-:S03]  /*7a10*/  @!P6 IMAD.MOV R9, RZ, RZ, -R9 ;  /* 0x000000ffff09e224 */ /* 0x000fc600078e0a09 */
[----:B------:R0:W-:Y:S03]  /*7a20*/  STL [R1+0x95c], R15 ;  /* 0x00095c0f01007387 */ /* 0x0001e60000100800 */
[----:B------:R-:W-:-:S04]  /*7a30*/  @!P0 IMAD.MOV R10, RZ, RZ, -R10 ;  /* 0x000000ffff0a8224 */ /* 0x000fc800078e0a0a */
[----:B------:R-:W-:Y:S01]  /*7a40*/  @!P4 IMAD.IADD R4, R4, 0x1, -R0 ;  /* 0x000000010404c824 */ /* 0x000fe200078e0a00 */
[----:B0-----:R-:W4:Y:S04]  /*7a50*/  LDL.LU R15, [R1+0x5c] ;  /* 0x00005c00010f7983 */ /* 0x001f280000300800 */
[----:B------:R-:W-:Y:S04]  /*7a60*/  STL [R1+0x958], R8 ;  /* 0x0009580801007387 */ /* 0x000fe80000100800 */
[----:B------:R-:W-:Y:S04]  /*7a70*/  STL [R1+0x954], R9 ;  /* 0x0009540901007387 */ /* 0x000fe80000100800 */
[----:B------:R-:W-:Y:S01]  /*7a80*/  STL [R1+0x950], R10 ;  /* 0x0009500a01007387 */ /* 0x000fe20000100800 */
[----:B---3--:R-:W-:-:S03]  /*7a90*/  ISETP.GE.AND P0, PT, R13, RZ, PT ;  /* 0x000000ff0d00720c */ /* 0x008fc60003f06270 */
[----:B------:R-:W3:Y:S04]  /*7aa0*/  LDL R13, [R1+0x70] ;  /* 0x00007000010d7983 */ /* 0x000ee80000100800 */
[----:B------:R0:W-:Y:S04]  /*7ab0*/  STL [R1+0x27a8], R4 ;  /* 0x0027a80401007387 */ /* 0x0001e80000100800 */
[----:B0-----:R-:W3:Y:S01]  /*7ac0*/  LDL.LU R4, [R1+0x60] ;  /* 0x0000600001047983 */ /* 0x001ee20000300800 */
[----:B------:R-:W-:Y:S01]  /*7ad0*/  IMAD.HI.U32 R16, R3, R11, RZ ;  /* 0x0000000b03107227 */ /* 0x000fe200078e00ff */
[----:B------:R-:W-:-:S02]  /*7ae0*/  ISETP.GT.U32.AND P2, PT, R0, R14, PT ;  /* 0x0000000e0000720c */ /* 0x000fc40003f44070 */
[C---:B------:R-:W-:Y:S01]  /*7af0*/  ISETP.GT.U32.AND P5, PT, R0.reuse, R6, PT ;  /* 0x000000060000720c */ /* 0x040fe20003fa4070 */
[----:B------:R-:W-:Y:S01]  /*7b00*/  IMAD.MOV R16, RZ, RZ, -R16 ;  /* 0x000000ffff107224 */ /* 0x000fe200078e0a10 */
[----:B------:R-:W3:Y:S03]  /*7b10*/  LDL R10, [R1+0x74] ;  /* 0x00007400010a7983 */ /* 0x000ee60000100800 */
[----:B------:R-:W-:Y:S01]  /*7b20*/  IMAD R16, R0, R16, R11 ;  /* 0x0000001000107224 */ /* 0x000fe200078e020b */
[----:B--2---:R-:W-:-:S05]  /*7b30*/  IABS R11, R17 ;  /* 0x00000011000b7213 */ /* 0x004fca0000000000 */
[----:B------:R-:W-:-:S04]  /*7b40*/  IMAD.HI.U32 R8, R3, R11, RZ ;  /* 0x0000000b03087227 */ /* 0x000fc800078e00ff */
[----:B------:R-:W-:-:S04]  /*7b50*/  IMAD.MOV R8, RZ, RZ, -R8 ;  /* 0x000000ffff087224 */ /* 0x000fc800078e0a08 */
[----:B------:R-:W-:Y:S02]  /*7b60*/  IMAD R11, R0, R8, R11 ;  /* 0x00000008000b7224 */ /* 0x000fe400078e020b */
[----:B------:R-:W2:Y:S01]  /*7b70*/  LDL R8, [R1+0x6c] ;  /* 0x00006c0001087983 */ /* 0x000ea20000100800 */
[--C-:B------:R-:W-:Y:S02]  /*7b80*/  @!P2 IMAD.IADD R14, R14, 0x1, -R0.reuse ;  /* 0x000000010e0ea824 */ /* 0x100fe400078e0a00 */
[----:B------:R-:W-:Y:S01]  /*7b90*/  @!P5 IMAD.IADD R6, R6, 0x1, -R0 ;  /* 0x000000010606d824 */ /* 0x000fe200078e0a00 */
[----:B----4-:R-:W-:Y:S02]  /*7ba0*/  ISETP.GE.AND P4, PT, R15, RZ, PT ;  /* 0x000000ff0f00720c */ /* 0x010fe40003f86270 */
[----:B------:R-:W4:Y:S01]  /*7bb0*/  LDL R15, [R1+0x78] ;  /* 0x00007800010f7983 */ /* 0x000f220000100800 */
[----:B------:R-:W-:Y:S02]  /*7bc0*/  ISETP.GT.U32.AND P6, PT, R0, R12, PT ;  /* 0x0000000c0000720c */ /* 0x000fe40003fc4070 */
[----:B---3--:R-:W-:Y:S01]  /*7bd0*/  ISETP.GE.AND P5, PT, R4, RZ, PT ;  /* 0x000000ff0400720c */ /* 0x008fe20003fa6270 */
[----:B------:R-:W-:-:S04]  /*7be0*/  IMAD.MOV.U32 R4, RZ, RZ, R14 ;  /* 0x000000ffff047224 */ /* 0x000fc800078e000e */
[----:B------:R-:W-:-:S05]  /*7bf0*/  @!P1 IMAD.MOV R4, RZ, RZ, -R4 ;  /* 0x000000ffff049224 */ /* 0x000fca00078e0a04 */
[----:B------:R0:W-:Y:S04]  /*7c00*/  STL [R1+0x94c], R4 ;  /* 0x00094c0401007387 */ /* 0x0001e80000100800 */
[----:B0-----:R-:W3:Y:S01]  /*7c10*/  LDL.LU R4, [R1+0x68] ;  /* 0x0000680001047983 */ /* 0x001ee20000300800 */
[----:B------:R-:W-:Y:S01]  /*7c20*/  ISETP.GT.U32.AND P2, PT, R0, R16, PT ;  /* 0x000000100000720c */ /* 0x000fe20003f44070 */
[----:B------:R-:W-:Y:S02]  /*7c30*/  @!P6 IMAD.IADD R12, R12, 0x1, -R0 ;  /* 0x000000010c0ce824 */ /* 0x000fe400078e0a00 */
[----:B------:R-:W-:Y:S01]  /*7c40*/  IMAD.HI.U32 R9, R3, R7, RZ ;  /* 0x0000000703097227 */ /* 0x000fe200078e00ff */
[----:B--2---:R-:W-:-:S03]  /*7c50*/  IABS R14, R8 ;  /* 0x00000008000e7213 */ /* 0x004fc60000000000 */
[----:B------:R-:W-:-:S06]  /*7c60*/  IMAD.MOV R9, RZ, RZ, -R9 ;  /* 0x000000ffff097224 */ /* 0x000fcc00078e0a09 */
[----:B------:R-:W-:Y:S01]  /*7c70*/  @!P2 IMAD.IADD R16, R16, 0x1, -R0 ;  /* 0x000000011010a824 */ /* 0x000fe200078e0a00 */
[----:B------:R-:W-:-:S04]  /*7c80*/  ISETP.GT.U32.AND P2, PT, R0, R12, PT ;  /* 0x0000000c0000720c */ /* 0x000fc80003f44070 */
[C---:B------:R-:W-:Y:S01]  /*7c90*/  ISETP.GT.U32.AND P1, PT, R0.reuse, R16, PT ;  /* 0x000000100000720c */ /* 0x040fe20003f24070 */
[----:B------:R-:W-:Y:S01]  /*7ca0*/  IMAD R8, R0, R9, R7 ;  /* 0x0000000900087224 */ /* 0x000fe200078e0207 */
[----:B------:R-:W-:Y:S02]  /*7cb0*/  IABS R9, R10 ;  /* 0x0000000a00097213 */ /* 0x000fe40000000000 */
[----:B------:R-:W-:-:S05]  /*7cc0*/  IABS R13, R13 ;  /* 0x0000000d000d7213 */ /* 0x000fca0000000000 */
[----:B------:R-:W-:Y:S01]  /*7cd0*/  @!P2 IMAD.IADD R12, R12, 0x1, -R0 ;  /* 0x000000010c0ca824 */ /* 0x000fe200078e0a00 */
[----:B------:R-:W-:-:S03]  /*7ce0*/  ISETP.GT.U32.AND P2, PT, R0, R8, PT ;  /* 0x000000080000720c */ /* 0x000fc60003f44070 */
[----:B------:R-:W-:Y:S01]  /*7cf0*/  @!P1 IMAD.IADD R16, R16, 0x1, -R0 ;  /* 0x0000000110109824 */ /* 0x000fe200078e0a00 */
[----:B------:R-:W-:Y:S01]  /*7d00*/  ISETP.GE.AND P1, PT, R17, RZ, PT ;  /* 0x000000ff1100720c */ /* 0x000fe20003f26270 */
[----:B------:R-:W-:-:S04]  /*7d10*/  IMAD.HI.U32 R17, R3, R9, RZ ;  /* 0x0000000903117227 */ /* 0x000fc800078e00ff */
[----:B------:R-:W-:-:S04]  /*7d20*/  IMAD.HI.U32 R10, R3, R13, RZ ;  /* 0x0000000d030a7227 */ /* 0x000fc800078e00ff */
[----:B------:R-:W-:Y:S02]  /*7d30*/  IMAD.MOV R17, RZ, RZ, -R17 ;  /* 0x000000ffff117224 */ /* 0x000fe400078e0a11 */
[----:B------:R-:W-:Y:S02]  /*7d40*/  IMAD.MOV R10, RZ, RZ, -R10 ;  /* 0x000000ffff0a7224 */ /* 0x000fe400078e0a0a */
[----:B------:R-:W-:Y:S02]  /*7d50*/  @!P2 IMAD.IADD R8, R8, 0x1, -R0 ;  /* 0x000000010808a824 */ /* 0x000fe400078e0a00 */
[C---:B------:R-:W-:Y:S02]  /*7d60*/  IMAD R9, R0.reuse, R17, R9 ;  /* 0x0000001100097224 */ /* 0x040fe400078e0209 */
[----:B------:R-:W-:Y:S01]  /*7d70*/  IMAD R10, R0, R10, R13 ;  /* 0x0000000a000a7224 */ /* 0x000fe200078e020d */
[----:B---3--:R-:W-:Y:S02]  /*7d80*/  ISETP.GE.AND P2, PT, R4, RZ, PT ;  /* 0x000000ff0400720c */ /* 0x008fe40003f46270 */
[----:B------:R-:W2:Y:S04]  /*7d90*/  LDL.LU R4, [R1+0x27a8] ;  /* 0x0027a80001047983 */ /* 0x000ea80000300800 */
[----:B------:R-:W3:Y:S04]  /*7da0*/  LDL R13, [R1+0x7c] ;  /* 0x00007c00010d7983 */ /* 0x000ee80000100800 */
[----:B------:R-:W3:Y:S04]  /*7db0*/  LDL.LU R17, [R1+0x124] ;  /* 0x0001240001117983 */ /* 0x000ee80000300800 */
[----:B------:R0:W-:Y:S04]  /*7dc0*/  STL [R1+0x27a4], R9 ;  /* 0x0027a40901007387 */ /* 0x0001e80000100800 */
[----:B0-----:R-:W2:Y:S01]  /*7dd0*/  LDL R9, [R1+0x8c] ;  /* 0x00008c0001097983 */ /* 0x001ea20000100800 */
[----:B------:R-:W-:-:S02]  /*7de0*/  ISETP.GT.U32.AND P6, PT, R0, R6, PT ;  /* 0x000000060000720c */ /* 0x000fc40003fc4070 */
[----:B----4-:R-:W-:Y:S01]  /*7df0*/  IABS R7, R15 ;  /* 0x0000000f00077213 */ /* 0x010fe20000000000 */
[----:B------:R-:W-:-:S04]  /*7e00*/  IMAD.HI.U32 R15, R3, R14, RZ ;  /* 0x0000000e030f7227 */ /* 0x000fc800078e00ff */
[----:B------:R-:W-:-:S06]  /*7e10*/  IMAD.MOV R15, RZ, RZ, -R15 ;  /* 0x000000ffff0f7224 */ /* 0x000fcc00078e0a0f */
[----:B------:R-:W-:Y:S01]  /*7e20*/  @!P6 IMAD.IADD R6, R6, 0x1, -R0 ;  /* 0x000000010606e824 */ /* 0x000fe200078e0a00 */
[C---:B------:R-:W-:Y:S01]  /*7e30*/  ISETP.GT.U32.AND P6, PT, R0.reuse, R11, PT ;  /* 0x0000000b0000720c */ /* 0x040fe20003fc4070 */
[----:B------:R-:W-:Y:S02]  /*7e40*/  IMAD R14, R0, R15, R14 ;  /* 0x0000000f000e7224 */ /* 0x000fe400078e020e */
[----:B------:R-:W-:-:S04]  /*7e50*/  IMAD.HI.U32 R15, R3, R7, RZ ;  /* 0x00000007030f7227 */ /* 0x000fc800078e00ff */
[----:B------:R-:W-:-:S06]  /*7e60*/  IMAD.MOV R15, RZ, RZ, -R15 ;  /* 0x000000ffff0f7224 */ /* 0x000fcc00078e0a0f */
[----:B------:R-:W-:Y:S01]  /*7e70*/  @!P6 IMAD.IADD R11, R11, 0x1, -R0 ;  /* 0x000000010b0be824 */ /* 0x000fe200078e0a00 */
[C---:B------:R-:W-:Y:S01]  /*7e80*/  ISETP.GT.U32.AND P6, PT, R0.reuse, R14, PT ;  /* 0x0000000e0000720c */ /* 0x040fe20003fc4070 */
[----:B------:R-:W-:Y:S02]  /*7e90*/  IMAD R7, R0, R15, R7 ;  /* 0x0000000f00077224 */ /* 0x000fe400078e0207 */
[----:B------:R-:W-:-:S10]  /*7ea0*/  @!P0 IMAD.MOV R6, RZ, RZ, -R6 ;  /* 0x000000ffff068224 */ /* 0x000fd400078e0a06 */
[----:B------:R-:W-:-:S05]  /*7eb0*/  @!P6 IMAD.IADD R14, R14, 0x1, -R0 ;  /* 0x000000010e0ee824 */ /* 0x000fca00078e0a00 */
[----:B------:R-:W-:Y:S02]  /*7ec0*/  ISETP.GT.U32.AND P0, PT, R0, R14, PT ;  /* 0x0000000e0000720c */ /* 0x000fe40003f04070 */
[----:B--2---:R-:W-:Y:S01]  /*7ed0*/  IABS R15, R9 ;  /* 0x00000009000f7213 */ /* 0x004fe20000000000 */
[----:B------:R-:W-:Y:S02]  /*7ee0*/  IMAD.MOV.U32 R9, RZ, RZ, R4 ;  /* 0x000000ffff097224 */ /* 0x000fe400078e0004 */
[----:B------:R-:W2:Y:S02]  /*7ef0*/  LDL.LU R4, [R1+0xa0] ;  /* 0x0000a00001047983 */ /* 0x000ea40000300800 */
[----:B------:R-:W-:-:S05]  /*7f00*/  @!P3 IMAD.MOV R9, RZ, RZ, -R9 ;  /* 0x000000ffff09b224 */ /* 0x000fca00078e0a09 */
[----:B------:R-:W-:Y:S04]  /*7f10*/  STL [R1+0x948], R9 ;  /* 0x0009480901007387 */ /* 0x000fe80000100800 */
[----:B------:R-:W-:Y:S04]  /*7f20*/  STL [R1+0x940], R6 ;  /* 0x0009400601007387 */ /* 0x000fe80000100800 */
[----:B------:R0:W-:Y:S04]  /*7f30*/  STL [R1+0x27a0], R14 ;  /* 0x0027a00e01007387 */ /* 0x0001e80000100800 */
[----:B0-----:R-:W4:Y:S01]  /*7f40*/  LDL.LU R14, [R1+0x6c] ;  /* 0x00006c00010e7983 */ /* 0x001f220000300800 */
[----:B------:R-:W-:Y:S01]  /*7f50*/  ISETP.GT.U32.AND P6, PT, R0, R8, PT ;  /* 0x000000080000720c */ /* 0x000fe20003fc4070 */
[----:B------:R-:W-:-:S02]  /*7f60*/  IMAD.MOV.U32 R6, RZ, RZ, R12 ;  /* 0x000000ffff067224 */ /* 0x000fc400078e000c */
[----:B------:R-:W-:Y:S01]  /*7f70*/  IMAD.MOV.U32 R9, RZ, RZ, R16 ;  /* 0x000000ffff097224 */ /* 0x000fe200078e0010 */
[----:B---3--:R-:W-:Y:S01]  /*7f80*/  IABS R13, R13 ;  /* 0x0000000d000d7213 */ /* 0x008fe20000000000 */
[----:B------:R-:W-:Y:S01]  /*7f90*/  @!P4 IMAD.MOV R6, RZ, RZ, -R6 ;  /* 0x000000ffff06c224 */ /* 0x000fe200078e0a06 */
[----:B------:R-:W3:Y:S01]  /*7fa0*/  LDL.LU R16, [R1+0x74] ;  /* 0x0000740001107983 */ /* 0x000ee20000300800 */
[----:B------:R-:W-:-:S03]  /*7fb0*/  @!P5 IMAD.MOV R9, RZ, RZ, -R9 ;  /* 0x000000ffff09d224 */ /* 0x000fc600078e0a09 */
[----:B------:R0:W-:Y:S04]  /*7fc0*/  STL [R1+0x93c], R6 ;  /* 0x00093c0601007387 */ /* 0x0001e80000100800 */
[----:B------:R1:W-:Y:S01]  /*7fd0*/  STL [R1+0x2798], R3 ;  /* 0x0027980301007387 */ /* 0x0003e20000100800 */
[----:B------:R-:W-:Y:S02]  /*7fe0*/  @!P6 IMAD.IADD R8, R8, 0x1, -R0 ;  /* 0x000000010808e824 */ /* 0x000fe400078e0a00 */
[----:B0-----:R-:W-:-:S04]  /*7ff0*/  IMAD.HI.U32 R6, R3, R15, RZ ;  /* 0x0000000f03067227 */ /* 0x001fc800078e00ff */
[----:B--2---:R-:W-:Y:S02]  /*8000*/  IMAD.MOV.U32 R12, RZ, RZ, R4 ;  /* 0x000000ffff0c7224 */ /* 0x004fe400078e0004 */
[----:B------:R-:W-:Y:S02]  /*8010*/  IMAD.HI.U32 R4, R3, R13, RZ ;  /* 0x0000000d03047227 */ /* 0x000fe400078e00ff */
[----:B-1----:R-:W2:Y:S04]  /*8020*/  LDL.LU R3, [R1+0x70] ;  /* 0x0000700001037983 */ /* 0x002ea80000300800 */
[----:B------:R0:W-:Y:S04]  /*8030*/  STL [R1+0x938], R9 ;  /* 0x0009380901007387 */ /* 0x0001e80000100800 */
[----:B0-----:R-:W3:Y:S01]  /*8040*/  LDL.LU R9, [R1+0x27a4] ;  /* 0x0027a40001097983 */ /* 0x001ee20000300800 */
[----:B----4-:R-:W-:-:S03]  /*8050*/  ISETP.GE.AND P6, PT, R14, RZ, PT ;  /* 0x000000ff0e00720c */ /* 0x010fc60003fc6270 */
[----:B------:R-:W4:Y:S01]  /*8060*/  LDL.LU R14, [R1+0x27a0] ;  /* 0x0027a000010e7983 */ /* 0x000f220000300800 */
[C---:B------:R-:W-:Y:S01]  /*8070*/  ISETP.GT.U32.AND P3, PT, R0.reuse, R11, PT ;  /* 0x0000000b0000720c */ /* 0x040fe20003f64070 */
[----:B------:R-:W-:Y:S02]  /*8080*/  IMAD.MOV R6, RZ, RZ, -R6 ;  /* 0x000000ffff067224 */ /* 0x000fe400078e0a06 */
[----:B------:R-:W-:Y:S01]  /*8090*/  IMAD.MOV R4, RZ, RZ, -R4 ;  /* 0x000000ffff047224 */ /* 0x000fe200078e0a04 */
[----:B------:R0:W-:Y:S01]  /*80a0*/  STL [R1+0x279c], R27 ;  /* 0x00279c1b01007387 */ /* 0x0001e20000100800 */
[C---:B------:R-:W-:Y:S02]  /*80b0*/  IMAD R6, R0.reuse, R6, R15 ;  /* 0x0000000600067224 */ /* 0x040fe400078e020f */
[C---:B------:R-:W-:Y:S01]  /*80c0*/  IMAD R4, R0.reuse, R4, R13 ;  /* 0x0000000400047224 */ /* 0x040fe200078e020d */
[----:B------:R-:W3:Y:S05]  /*80d0*/  LDL.LU R15, [R1+0x90] ;  /* 0x00009000010f7983 */ /* 0x000eea0000300800 */
[--C-:B------:R-:W-:Y:S01]  /*80e0*/  @!P3 IMAD.IADD R11, R11, 0x1, -R0.reuse ;  /* 0x000000010b0bb824 */ /* 0x100fe200078e0a00 */
[----:B------:R-:W-:Y:S01]  /*80f0*/  ISETP.GT.U32.AND P4, PT, R0, R10, PT ;  /* 0x0000000a0000720c */ /* 0x000fe20003f84070 */
[----:B----4-:R-:W-:Y:S01]  /*8100*/  @!P0 IMAD.IADD R14, R14, 0x1, -R0 ;  /* 0x000000010e0e8824 */ /* 0x010fe200078e0a00 */
[----:B--2---:R-:W-:Y:S01]  /*8110*/  ISETP.GE.AND P0, PT, R3, RZ, PT ;  /* 0x000000ff0300720c */ /* 0x004fe20003f06270 */
[----:B------:R-:W-:-:S02]  /*8120*/  IMAD.MOV.U32 R3, RZ, RZ, R11 ;  /* 0x000000ffff037224 */ /* 0x000fc400078e000b */
[----:B------:R-:W2:Y:S04]  /*8130*/  LDL.LU R11, [R1+0x78] ;  /* 0x00007800010b7983 */ /* 0x000ea80000300800 */
[----:B------:R-:W4:Y:S01]  /*8140*/  LDL.LU R13, [R1+0x7c] ;  /* 0x00007c00010d7983 */ /* 0x000f220000300800 */
[----:B---3--:R-:W-:Y:S01]  /*8150*/  ISETP.GT.U32.AND P5, PT, R0, R9, PT ;  /* 0x000000090000720c */ /* 0x008fe20003fa4070 */
[----:B------:R-:W-:Y:S02]  /*8160*/  @!P1 IMAD.MOV R3, RZ, RZ, -R3 ;  /* 0x000000ffff039224 */ /* 0x000fe400078e0a03 */
[----:B------:R-:W-:Y:S01]  /*8170*/  @!P4 IMAD.IADD R10, R10, 0x1, -R0 ;  /* 0x000000010a0ac824 */ /* 0x000fe200078e0a00 */
[----:B------:R-:W-:Y:S01]  /*8180*/  ISETP.GE.AND P4, PT, R16, RZ, PT ;  /* 0x000000ff1000720c */ /* 0x000fe20003f86270 */
[----:B------:R-:W-:-:S02]  /*8190*/  IMAD.MOV.U32 R16, RZ, RZ, R12 ;  /* 0x000000ffff107224 */ /* 0x000fc400078e000c */
[----:B------:R-:W3:Y:S06]  /*81a0*/  LDL.LU R12, [R1+0x8c] ;  /* 0x00008c00010c7983 */ /* 0x000eec0000300800 */
[----:B------:R-:W-:Y:S01]  /*81b0*/  @!P5 IMAD.IADD R9, R9, 0x1, -R0 ;  /* 0x000000010909d824 */ /* 0x000fe200078e0a00 */
[----:B------:R1:W-:Y:S01]  /*81c0*/  STL [R1+0x92c], R3 ;  /* 0x00092c0301007387 */ /* 0x0003e20000100800 */
[----:B0-----:R-:W-:-:S03]  /*81d0*/  IMAD.MOV.U32 R27, RZ, RZ, R8 ;  /* 0x000000ffff1b7224 */ /* 0x001fc600078e0008 */
[----:B------:R-:W-:Y:S01]  /*81e0*/  ISETP.GT.U32.AND P1, PT, R0, R9, PT ;  /* 0x000000090000720c */ /* 0x000fe20003f24070 */
[----:B------:R-:W-:Y:S02]  /*81f0*/  @!P2 IMAD.MOV R27, RZ, RZ, -R27 ;  /* 0x000000ffff1ba224 */ /* 0x000fe400078e0a1b */
[----:B-1----:R-:W-:Y:S02]  /*8200*/  IMAD.MOV.U32 R3, RZ, RZ, R14 ;  /* 0x000000ffff037224 */ /* 0x002fe400078e000e */
[----:B------:R-:W3:Y:S02]  /*8210*/  LDL.LU R14, [R1+0x94] ;  /* 0x00009400010e7983 */ /* 0x000ee40000300800 */
[----:B------:R-:W-:Y:S02]  /*8220*/  @!P6 IMAD.MOV R3, RZ, RZ, -R3 ;  /* 0x000000ffff03e224 */ /* 0x000fe400078e0a03 */
[----:B------:R0:W-:Y:S04]  /*8230*/  STL [R1+0x928], R27 ;  /* 0x0009281b01007387 */ /* 0x0001e80000100800 */
[----:B------:R-:W-:Y:S01]  /*8240*/  @!P1 IMAD.IADD R9, R9, 0x1, -R0 ;  /* 0x0000000109099824 */ /* 0x000fe200078e0a00 */
[----:B0-----:R-:W3:Y:S04]  /*8250*/  LDL.LU R27, [R1+0x279c] ;  /* 0x00279c00011b7983 */ /* 0x001ee80000300800 */
[----:B------:R0:W-:Y:S04]  /*8260*/  STL [R1+0x924], R3 ;  /* 0x0009240301007387 */ /* 0x0001e80000100800 */
[----:B0-----:R-:W3:Y:S01]  /*8270*/  LDL.LU R3, [R1+0x2798] ;  /* 0x0027980001037983 */ /* 0x001ee20000300800 */
[----:B----4-:R-:W-:-:S03]  /*8280*/  ISETP.GE.AND P1, PT, R13, RZ, PT ;  /* 0x000000ff0d00720c */ /* 0x010fc60003f26270 */
[----:B------:R-:W4:Y:S01]  /*8290*/  LDL.LU R13, [R1+0x9c] ;  /* 0x00009c00010d7983 */ /* 0x000f220000300800 */
[C---:B------:R-:W-:Y:S02]  /*82a0*/  ISETP.GT.U32.AND P5, PT, R0.reuse, R10, PT ;  /* 0x0000000a0000720c */ /* 0x040fe40003fa4070 */
[----:B------:R-:W-:Y:S02]  /*82b0*/  ISETP.GT.U32.AND P2, PT, R0, R4, PT ;  /* 0x000000040000720c */ /* 0x000fe40003f44070 */
[----:B------:R-:W-:-:S09]  /*82c0*/  IABS R8, R15 ;  /* 0x0000000f00087213 */ /* 0x000fd20000000000 */
[--C-:B------:R-:W-:Y:S02]  /*82d0*/  @!P5 IMAD.IADD R10, R10, 0x1, -R0.reuse ;  /* 0x000000010a0ad824 */ /* 0x100fe400078e0a00 */
[----:B------:R-:W-:Y:S01]  /*82e0*/  @!P2 IMAD.IADD R4, R4, 0x1, -R0 ;  /* 0x000000010404a824 */ /* 0x000fe200078e0a00 */
[----:B------:R-:W-:Y:S01]  /*82f0*/  ISETP.GE.AND P2, PT, R15, RZ, PT ;  /* 0x000000ff0f00720c */ /* 0x000fe20003f46270 */
[----:B------:R-:W-:Y:S01]  /*8300*/  IMAD.MOV.U32 R15, RZ, RZ, R16 ;  /* 0x000000ffff0f7224 */ /* 0x000fe200078e0010 */
[----:B------:R-:W-:-:S13]  /*8310*/  ISETP.GT.U32.AND P3, PT, R0, R7, PT ;  /* 0x000000070000720c */ /* 0x000fda0003f64070 */
[----:B------:R-:W-:Y:S01]  /*8320*/  @!P3 IMAD.IADD R7, R7, 0x1, -R0 ;  /* 0x000000010707b824 */ /* 0x000fe200078e0a00 */
[----:B----4-:R0:W-:Y:S02]  /*8330*/  STL [R1+0x2794], R13 ;  /* 0x0027940d01007387 */ /* 0x0101e40000100800 */
[----:B0-----:R-:W-:Y:S02]  /*8340*/  IMAD.MOV.U32 R13, RZ, RZ, R10 ;  /* 0x000000ffff0d7224 */ /* 0x001fe400078e000a */
[----:B------:R-:W4:Y:S04]  /*8350*/  LDL.LU R10, [R1+0x98] ;  /* 0x00009800010a7983 */ /* 0x000f280000300800 */
[----:B------:R-:W4:Y:S01]  /*8360*/  LDL.LU R16, [R1+0xe4] ;  /* 0x0000e40001107983 */ /* 0x000f220000300800 */
[C---:B------:R-:W-:Y:S01]  /*8370*/  ISETP.GT.U32.AND P3, PT, R0.reuse, R7, PT ;  /* 0x000000070000720c */ /* 0x040fe20003f64070 */
[----:B------:R-:W-:Y:S01]  /*8380*/  @!P0 IMAD.MOV R13, RZ, RZ, -R13 ;  /* 0x000000ffff0d8224 */ /* 0x000fe200078e0a0d */
[----:B--2---:R-:W-:Y:S01]  /*8390*/  ISETP.GE.AND P6, PT, R11, RZ, PT ;  /* 0x000000ff0b00720c */ /* 0x004fe20003fc6270 */
[----:B---3--:R-:W-:Y:S01]  /*83a0*/  IMAD.HI.U32 R11, R3, R8, RZ ;  /* 0x00000008030b7227 */ /* 0x008fe200078e00ff */
[----:B------:R-:W-:-:S03]  /*83b0*/  ISETP.GT.U32.AND P0, PT, R0, R4, PT ;  /* 0x000000040000720c */ /* 0x000fc60003f04070 */
[----:B------:R-:W-:Y:S01]  /*83c0*/  IMAD.MOV R11, RZ, RZ, -R11 ;  /* 0x000000ffff0b7224 */ /* 0x000fe200078e0a0b */
[----:B------:R0:W-:Y:S05]  /*83d0*/  STL [R1+0x920], R13 ;  /* 0x0009200d01007387 */ /* 0x0001ea0000100800 */
[----:B------:R-:W-:Y:S01]  /*83e0*/  @!P3 IMAD.IADD R7, R7, 0x1, -R0 ;  /* 0x000000010707b824 */ /* 0x000fe200078e0a00 */
[----:B------:R-:W-:Y:S02]  /*83f0*/  ISETP.GE.AND P3, PT, R12, RZ, PT ;  /* 0x000000ff0c00720c */ /* 0x000fe40003f66270 */
[----:B------:R-:W-:Y:S01]  /*8400*/  IABS R12, R14 ;  /* 0x0000000e000c7213 */ /* 0x000fe20000000000 */
[----:B------:R-:W-:-:S02]  /*8410*/  IMAD R11, R0, R11, R8 ;  /* 0x0000000b000b7224 */ /* 0x000fc400078e0208 */
[----:B0-----:R-:W-:Y:S02]  /*8420*/  IMAD.MOV.U32 R13, RZ, RZ, R9 ;  /* 0x000000ffff0d7224 */ /* 0x001fe400078e0009 */
[----:B------:R-:W-:-:S04]  /*8430*/  IMAD.HI.U32 R8, R3, R12, RZ ;  /* 0x0000000c03087227 */ /* 0x000fc800078e00ff */
[----:B------:R-:W-:Y:S01]  /*8440*/  @!P4 IMAD.MOV R13, RZ, RZ, -R13 ;  /* 0x000000ffff0dc224 */ /* 0x000fe200078e0a0d */
[----:B------:R-:W-:Y:S01]  /*8450*/  ISETP.GT.U32.AND P4, PT, R0, R11, PT ;  /* 0x0000000b0000720c */ /* 0x000fe20003f84070 */
[----:B------:R-:W-:Y:S02]  /*8460*/  IMAD.MOV R8, RZ, RZ, -R8 ;  /* 0x000000ffff087224 */ /* 0x000fe400078e0a08 */
[----:B------:R-:W-:Y:S02]  /*8470*/  @!P0 IMAD.IADD R4, R4, 0x1, -R0 ;  /* 0x0000000104048824 */ /* 0x000fe400078e0a00 */
[----:B------:R-:W-:Y:S02]  /*8480*/  IMAD R8, R0, R8, R12 ;  /* 0x0000000800087224 */ /* 0x000fe400078e020c */
[----:B------:R-:W-:Y:S02]  /*8490*/  IMAD.MOV.U32 R12, RZ, RZ, R4 ;  /* 0x000000ffff0c7224 */ /* 0x000fe400078e0004 */
[----:B------:R-:W-:Y:S01]  /*84a0*/  @!P6 IMAD.MOV R7, RZ, RZ, -R7 ;  /* 0x000000ffff07e224 */ /* 0x000fe200078e0a07 */
[----:B------:R0:W-:Y:S01]  /*84b0*/  STL [R1+0x918], R13 ;  /* 0x0009180d01007387 */ /* 0x0001e20000100800 */
[----:B------:R-:W-:Y:S01]  /*84c0*/  @!P1 IMAD.MOV R12, RZ, RZ, -R12 ;  /* 0x000000ffff0c9224 */ /* 0x000fe200078e0a0c */
[----:B------:R-:W-:Y:S01]  /*84d0*/  ISETP.GE.AND P6, PT, R14, RZ, PT ;  /* 0x000000ff0e00720c */ /* 0x000fe20003fc6270 */
[----:B------:R-:W-:Y:S01]  /*84e0*/  @!P4 IMAD.IADD R11, R11, 0x1, -R0 ;  /* 0x000000010b0bc824 */ /* 0x000fe200078e0a00 */
[----:B0-----:R-:W2:Y:S04]  /*84f0*/  LDL.LU R13, [R1+0x2794] ;  /* 0x00279400010d7983 */ /* 0x001ea80000300800 */
[----:B------:R4:W-:Y:S04]  /*8500*/  STL [R1+0x914], R7 ;  /* 0x0009140701007387 */ /* 0x0009e80000100800 */
[----:B------:R-:W3:Y:S04]  /*8510*/  LDL.LU R14, [R1+0xa4] ;  /* 0x0000a400010e7983 */ /* 0x000ee80000300800 */
[----:B------:R0:W-:Y:S01]  /*8520*/  STL [R1+0x908], R12 ;  /* 0x0009080c01007387 */ /* 0x0001e20000100800 */
[----:B----4-:R-:W-:-:S02]  /*8530*/  IABS R7, R16 ;  /* 0x0000001000077213 */ /* 0x010fc40000000000 */
[----:B------:R-:W-:Y:S02]  /*8540*/  ISETP.GE.AND P4, PT, R16, RZ, PT ;  /* 0x000000ff1000720c */ /* 0x000fe40003f86270 */
[----:B------:R-:W4:Y:S01]  /*8550*/  LDL.LU R16, [R1+0xa8] ;  /* 0x0000a80001107983 */ /* 0x000f220000300800 */
[----:B------:R-:W-:Y:S02]  /*8560*/  ISETP.GT.U32.AND P5, PT, R0, R6, PT ;  /* 0x000000060000720c */ /* 0x000fe40003fa4070 */
[----:B------:R-:W-:-:S11]  /*8570*/  IABS R9, R10 ;  /* 0x0000000a00097213 */ /* 0x000fd60000000000 */
[----:B------:R-:W-:-:S05]  /*8580*/  @!P5 IMAD.IADD R6, R6, 0x1, -R0 ;  /* 0x000000010606d824 */ /* 0x000fca00078e0a00 */
[----:B------:R-:W-:Y:S02]  /*8590*/  ISETP.GT.U32.AND P5, PT, R0, R6, PT ;  /* 0x000000060000720c */ /* 0x000fe40003fa4070 */
[----:B------:R-:W-:Y:S01]  /*85a0*/  ISETP.GE.AND P0, PT, R10, RZ, PT ;  /* 0x000000ff0a00720c */ /* 0x000fe20003f06270 */
[----:B------:R-:W-:Y:S01]  /*85b0*/  IMAD.HI.U32 R10, R3, R9, RZ ;  /* 0x00000009030a7227 */ /* 0x000fe200078e00ff */
[----:B------:R-:W-:-:S03]  /*85c0*/  ISETP.GT.U32.AND P1, PT, R0, R11, PT ;  /* 0x0000000b0000720c */ /* 0x000fc60003f24070 */
[----:B------:R-:W-:-:S06]  /*85d0*/  IMAD.MOV R10, RZ, RZ, -R10 ;  /* 0x000000ffff0a7224 */ /* 0x000fcc00078e0a0a */
[----:B------:R-:W-:Y:S02]  /*85e0*/  @!P5 IMAD.IADD R6, R6, 0x1, -R0 ;  /* 0x000000010606d824 */ /* 0x000fe400078e0a00 */
[----:B------:R-:W-:Y:S02]  /*85f0*/  IMAD R9, R0, R10, R9 ;  /* 0x0000000a00097224 */ /* 0x000fe400078e0209 */
[----:B0-----:R-:W-:Y:S02]  /*8600*/  IMAD.MOV.U32 R12, RZ, RZ, R6 ;  /* 0x000000ffff0c7224 */ /* 0x001fe400078e0006 */
[----:B------:R-:W-:-:S04]  /*8610*/  IMAD.HI.U32 R10, R3, R7, RZ ;  /* 0x00000007030a7227 */ /* 0x000fc800078e00ff */
[----:B------:R-:W-:Y:S02]  /*8620*/  @!P3 IMAD.MOV R12, RZ, RZ, -R12 ;  /* 0x000000ffff0cb224 */ /* 0x000fe400078e0a0c */
[----:B------:R-:W-:Y:S02]  /*8630*/  IMAD.MOV R10, RZ, RZ, -R10 ;  /* 0x000000ffff0a7224 */ /* 0x000fe400078e0a0a */
[----:B------:R-:W-:Y:S02]  /*8640*/  @!P1 IMAD.IADD R11, R11, 0x1, -R0 ;  /* 0x000000010b0b9824 */ /* 0x000fe400078e0a00 */
[C---:B------:R-:W-:Y:S01]  /*8650*/  IMAD R7, R0.reuse, R10, R7 ;  /* 0x0000000a00077224 */ /* 0x040fe200078e0207 */
[----:B------:R-:W-:Y:S01]  /*8660*/  ISETP.GT.U32.AND P5, PT, R0, R8, PT ;  /* 0x000000080000720c */ /* 0x000fe20003fa4070 */
[----:B----4-:R0:W-:Y:S04]  /*8670*/  STL [R1+0x2790], R16 ;  /* 0x0027901001007387 */ /* 0x0101e80000100800 */
[----:B------:R1:W-:Y:S01]  /*8680*/  STL [R1+0x900], R12 ;  /* 0x0009000c01007387 */ /* 0x0003e20000100800 */
[----:B0-----:R-:W-:-:S03]  /*8690*/  IMAD.MOV.U32 R16, RZ, RZ, R15 ;  /* 0x000000ffff107224 */ /* 0x001fc600078e000f */
[----:B------:R-:W4:Y:S01]  /*86a0*/  LDL.LU R15, [R1+0xac] ;  /* 0x0000ac00010f7983 */ /* 0x000f220000300800 */
[----:B------:R-:W-:Y:S01]  /*86b0*/  IMAD.MOV.U32 R10, RZ, RZ, R16 ;  /* 0x000000ffff0a7224 */ /* 0x000fe200078e0010 */
[----:B-1----:R-:W-:Y:S01]  /*86c0*/  IABS R12, R16 ;  /* 0x00000010000c7213 */ /* 0x002fe20000000000 */
[----:B------:R-:W-:-:S04]  /*86d0*/  IMAD.MOV.U32 R16, RZ, RZ, R11 ;  /* 0x000000ffff107224 */ /* 0x000fc800078e000b */
[----:B------:R-:W-:-:S05]  /*86e0*/  @!P2 IMAD.MOV R16, RZ, RZ, -R16 ;  /* 0x000000ffff10a224 */ /* 0x000fca00078e0a10 */
[----:B------:R0:W-:Y:S04]  /*86f0*/  STL [R1+0x8f8], R16 ;  /* 0x0008f81001007387 */ /* 0x0001e80000100800 */
[----:B0-----:R-:W4:Y:S01]  /*8700*/  LDL.LU R16, [R1+0x2790] ;  /* 0x0027900001107983 */ /* 0x001f220000300800 */
[----:B------:R-:W-:-:S05]  /*8710*/  @!P5 IMAD.IADD R8, R8, 0x1, -R0 ;  /* 0x000000010808d824 */ /* 0x000fca00078e0a00 */
[C---:B------:R-:W-:Y:S02]  /*8720*/  ISETP.GT.U32.AND P5, PT, R0.reuse, R8, PT ;  /* 0x000000080000720c */ /* 0x040fe40003fa4070 */
[----:B------:R-:W-:-:S11]  /*8730*/  ISETP.GT.U32.AND P3, PT, R0, R9, PT ;  /* 0x000000090000720c */ /* 0x000fd60003f64070 */
[--C-:B------:R-:W-:Y:S01]  /*8740*/  @!P5 IMAD.IADD R8, R8, 0x1, -R0.reuse ;  /* 0x000000010808d824 */ /* 0x100fe200078e0a00 */
[----:B------:R-:W-:Y:S01]  /*8750*/  ISETP.GT.U32.AND P5, PT, R0, R7, PT ;  /* 0x000000070000720c */ /* 0x000fe20003fa4070 */
[----:B------:R-:W-:-:S05]  /*8760*/  @!P3 IMAD.IADD R9, R9, 0x1, -R0 ;  /* 0x000000010909b824 */ /* 0x000fca00078e0a00 */
[----:B------:R-:W-:-:S07]  /*8770*/  ISETP.GT.U32.AND P3, PT, R0, R9, PT ;  /* 0x000000090000720c */ /* 0x000fce0003f64070 */
[----:B------:R-:W-:-:S05]  /*8780*/  @!P5 IMAD.IADD R7, R7, 0x1, -R0 ;  /* 0x000000010707d824 */ /* 0x000fca00078e0a00 */
[----:B------:R-:W-:Y:S01]  /*8790*/  ISETP.GT.U32.AND P5, PT, R0, R7, PT ;  /* 0x000000070000720c */ /* 0x000fe20003fa4070 */
[----:B------:R-:W-:Y:S01]  /*87a0*/  IMAD.MOV.U32 R11, RZ, RZ, R10 ;  /* 0x000000ffff0b7224 */ /* 0x000fe200078e000a */
[----:B--2---:R-:W-:Y:S02]  /*87b0*/  IABS R4, R13 ;  /* 0x0000000d00047213 */ /* 0x004fe40000000000 */
[----:B------:R-:W-:Y:S01]  /*87c0*/  ISETP.GE.AND P1, PT, R13, RZ, PT ;  /* 0x000000ff0d00720c */ /* 0x000fe20003f26270 */
[----:B------:R-:W-:Y:S01]  /*87d0*/  @!P6 IMAD.MOV R8, RZ, RZ, -R8 ;  /* 0x000000ffff08e224 */ /* 0x000fe200078e0a08 */
[----:B---3--:R-:W-:Y:S01]  /*87e0*/  IABS R13, R14 ;  /* 0x0000000e000d7213 */ /* 0x008fe20000000000 */
[----:B------:R-:W-:Y:S01]  /*87f0*/  @!P3 IMAD.IADD R9, R9, 0x1, -R0 ;  /* 0x000000010909b824 */ /* 0x000fe200078e0a00 */
[----:B------:R-:W-:Y:S02]  /*8800*/  ISETP.GE.AND P6, PT, R11, RZ, PT ;  /* 0x000000ff0b00720c */ /* 0x000fe40003fc6270 */
[----:B------:R4:W-:Y:S01]  /*8810*/  STL [R1+0x8f4], R8 ;  /* 0x0008f40801007387 */ /* 0x0009e20000100800 */
[----:B------:R-:W-:-:S04]  /*8820*/  IMAD.HI.U32 R10, R3, R13, RZ ;  /* 0x0000000d030a7227 */ /* 0x000fc800078e00ff */
[----:B------:R-:W-:Y:S02]  /*8830*/  @!P5 IMAD.IADD R7, R7, 0x1, -R0 ;  /* 0x000000010707d824 */ /* 0x000fe400078e0a00 */
[----:B------:R-:W-:Y:S02]  /*8840*/  IMAD.MOV.U32 R11, RZ, RZ, R9 ;  /* 0x000000ffff0b7224 */ /* 0x000fe400078e0009 */
[----:B------:R-:W-:Y:S02]  /*8850*/  IMAD.MOV R10, RZ, RZ, -R10 ;  /* 0x000000ffff0a7224 */ /* 0x000fe400078e0a0a */
[----:B------:R-:W-:Y:S02]  /*8860*/  @!P0 IMAD.MOV R11, RZ, RZ, -R11 ;  /* 0x000000ffff0b8224 */ /* 0x000fe400078e0a0b */
[----:B------:R-:W-:Y:S01]  /*8870*/  IMAD R10, R0, R10, R13 ;  /* 0x0000000a000a7224 */ /* 0x000fe200078e020d */
[----:B------:R-:W-:Y:S02]  /*8880*/  ISETP.GE.AND P5, PT, R14, RZ, PT ;  /* 0x000000ff0e00720c */ /* 0x000fe40003fa6270 */
[----:B----4-:R-:W-:Y:S01]  /*8890*/  IABS R8, R16 ;  /* 0x0000001000087213 */ /* 0x010fe20000000000 */
[----:B------:R0:W-:Y:S04]  /*88a0*/  STL [R1+0x278c], R16 ;  /* 0x00278c1001007387 */ /* 0x0001e80000100800 */
[----:B------:R-:W2:Y:S01]  /*88b0*/  LDL.LU R13, [R1+0xb0] ;  /* 0x0000b000010d7983 */ /* 0x000ea20000300800 */
[----:B0-----:R-:W-:-:S03]  /*88c0*/  IMAD.MOV.U32 R16, RZ, RZ, R7 ;  /* 0x000000ffff107224 */ /* 0x001fc600078e0007 */
[----:B------:R-:W-:Y:S01]  /*88d0*/  STL [R1+0x8ec], R11 ;  /* 0x0008ec0b01007387 */ /* 0x000fe20000100800 */
[----:B------:R-:W-:-:S03]  /*88e0*/  @!P4 IMAD.MOV R16, RZ, RZ, -R16 ;  /* 0x000000ffff10c224 */ /* 0x000fc600078e0a10 */
[----:B------:R-:W3:Y:S04]  /*88f0*/  LDL.LU R14, [R1+0xb8] ;  /* 0x0000b800010e7983 */ /* 0x000ee80000300800 */
[----:B------:R0:W-:Y:S04]  /*8900*/  STL [R1+0x8e4], R16 ;  /* 0x0008e41001007387 */ /* 0x0001e80000100800 */
[----:B0-----:R-:W4:Y:S01]  /*8910*/  LDL.LU R16, [R1+0x278c] ;  /* 0x00278c0001107983 */ /* 0x001f220000300800 */
[----:B------:R-:W-:-:S04]  /*8920*/  IMAD.HI.U32 R6, R3, R4, RZ ;  /* 0x0000000403067227 */ /* 0x000fc800078e00ff */
[----:B------:R-:W-:-:S04]  /*8930*/  IMAD.MOV R6, RZ, RZ, -R6 ;  /* 0x000000ffff067224 */ /* 0x000fc800078e0a06 */
[----:B------:R-:W-:-:S05]  /*8940*/  IMAD R4, R0, R6, R4 ;  /* 0x0000000600047224 */ /* 0x000fca00078e0204 */
[----:B------:R-:W-:-:S13]  /*8950*/  ISETP.GT.U32.AND P2, PT, R0, R4, PT ;  /* 0x000000040000720c */ /* 0x000fda0003f44070 */
[----:B------:R-:W-:-:S05]  /*8960*/  @!P2 IMAD.IADD R4, R4, 0x1, -R0 ;  /* 0x000000010404a824 */ /* 0x000fca00078e0a00 */
[----:B------:R-:W-:Y:S02]  /*8970*/  ISETP.GT.U32.AND P2, PT, R0, R4, PT ;  /* 0x000000040000720c */ /* 0x000fe40003f44070 */
[----:B------:R-:W-:-:S11]  /*8980*/  IABS R9, R15 ;  /* 0x0000000f00097213 */ /* 0x000fd60000000000 */
[----:B------:R-:W-:-:S04]  /*8990*/  @!P2 IMAD.IADD R4, R4, 0x1, -R0 ;  /* 0x000000010404a824 */ /* 0x000fc800078e0a00 */
[----:B------:R-:W-:Y:S01]  /*89a0*/  @!P1 IMAD.MOV R4, RZ, RZ, -R4 ;  /* 0x000000ffff049224 */ /* 0x000fe200078e0a04 */
[----:B------:R-:W-:Y:S01]  /*89b0*/  ISETP.GE.AND P1, PT, R15, RZ, PT ;  /* 0x000000ff0f00720c */ /* 0x000fe20003f26270 */
[----:B------:R-:W-:Y:S01]  /*89c0*/  IMAD.HI.U32 R6, R3, R12, RZ ;  /* 0x0000000c03067227 */ /* 0x000fe200078e00ff */
[----:B----4-:R-:W-:Y:S02]  /*89d0*/  ISETP.GE.AND P4, PT, R16, RZ, PT ;  /* 0x000000ff1000720c */ /* 0x010fe40003f86270 */
[----:B------:R-:W4:Y:S04]  /*89e0*/  LDL.LU R16, [R1+0xbc] ;  /* 0x0000bc0001107983 */ /* 0x000f280000300800 */
[----:B------:R-:W3:Y:S01]  /*89f0*/  LDL.LU R15, [R1+0xfc] ;  /* 0x0000fc00010f7983 */ /* 0x000ee20000300800 */
[----:B------:R-:W-:-:S04]  /*8a00*/  IMAD.MOV R6, RZ, RZ, -R6 ;  /* 0x000000ffff067224 */ /* 0x000fc800078e0a06 */
[C---:B------:R-:W-:Y:S02]  /*8a10*/  IMAD R6, R0.reuse, R6, R12 ;  /* 0x0000000600067224 */ /* 0x040fe400078e020c */
[----:B------:R-:W-:Y:S01]  /*8a20*/  IMAD.HI.U32 R12, R3, R8, RZ ;  /* 0x00000008030c7227 */ /* 0x000fe200078e00ff */
[----:B------:R-:W-:-:S03]  /*8a30*/  ISETP.GT.U32.AND P0, PT, R0, R10, PT ;  /* 0x0000000a0000720c */ /* 0x000fc60003f04070 */
[----:B------:R-:W-:Y:S01]  /*8a40*/  IMAD.MOV R12, RZ, RZ, -R12 ;  /* 0x000000ffff0c7224 */ /* 0x000fe200078e0a0c */
[----:B------:R-:W-:-:S03]  /*8a50*/  ISETP.GT.U32.AND P3, PT, R0, R6, PT ;  /* 0x000000060000720c */ /* 0x000fc60003f64070 */
[----:B------:R-:W-:-:S05]  /*8a60*/  IMAD R8, R0, R12, R8 ;  /* 0x0000000c00087224 */ /* 0x000fca00078e0208 */
[----:B------:R-:W-:Y:S01]  /*8a70*/  ISETP.GT.U32.AND P2, PT, R0, R8, PT ;  /* 0x000000080000720c */ /* 0x000fe20003f44070 */
[----:B------:R-:W-:-:S04]  /*8a80*/  @!P0 IMAD.IADD R10, R10, 0x1, -R0 ;  /* 0x000000010a0a8824 */ /* 0x000fc800078e0a00 */
[----:B------:R-:W-:Y:S01]  /*8a90*/  @!P3 IMAD.IADD R6, R6, 0x1, -R0 ;  /* 0x000000010606b824 */ /* 0x000fe200078e0a00 */
[----:B------:R-:W-:-:S04]  /*8aa0*/  ISETP.GT.U32.AND P0, PT, R0, R10, PT ;  /* 0x0000000a0000720c */ /* 0x000fc80003f04070 */
[----:B------:R-:W-:-:S03]  /*8ab0*/  ISETP.GT.U32.AND P3, PT, R0, R6, PT ;  /* 0x000000060000720c */ /* 0x000fc60003f64070 */
[----:B------:R-:W-:Y:S02]  /*8ac0*/  @!P2 IMAD.IADD R8, R8, 0x1, -R0 ;  /* 0x000000010808a824 */ /* 0x000fe400078e0a00 */
[----:B------:R-:W-:-:S03]  /*8ad0*/  IMAD.HI.U32 R12, R3, R9, RZ ;  /* 0x00000009030c7227 */ /* 0x000fc600078e00ff */
[----:B------:R-:W-:Y:S01]  /*8ae0*/  ISETP.GT.U32.AND P2, PT, R0, R8, PT ;  /* 0x000000080000720c */ /* 0x000fe20003f44070 */
[----:B------:R-:W-:Y:S02]  /*8af0*/  IMAD.MOV R12, RZ, RZ, -R12 ;  /* 0x000000ffff0c7224 */ /* 0x000fe400078e0a0c */
[--C-:B------:R-:W-:Y:S01]  /*8b00*/  @!P0 IMAD.IADD R10, R10, 0x1, -R0.reuse ;  /* 0x000000010a0a8824 */ /* 0x100fe200078e0a00 */
[----:B--2---:R-:W-:Y:S01]  /*8b10*/  IABS R11, R13 ;  /* 0x0000000d000b7213 */ /* 0x004fe20000000000 */
[----:B------:R-:W-:Y:S01]  /*8b20*/  @!P3 IMAD.IADD R6, R6, 0x1, -R0 ;  /* 0x000000010606b824 */ /* 0x000fe200078e0a00 */
[----:B------:R-:W-:Y:S01]  /*8b30*/  ISETP.GE.AND P3, PT, R13, RZ, PT ;  /* 0x000000ff0d00720c */ /* 0x000fe20003f66270 */
[----:B------:R-:W-:Y:S01]  /*8b40*/  IMAD.MOV.U32 R13, RZ, RZ, R10 ;  /* 0x000000ffff0d7224 */ /* 0x000fe200078e000a */
[----:B------:R-:W-:Y:S01]  /*8b50*/  STL [R1+0x8e0], R4 ;  /* 0x0008e00401007387 */ /* 0x000fe20000100800 */
[----:B------:R-:W-:Y:S02]  /*8b60*/  IMAD R9, R0, R12, R9 ;  /* 0x0000000c00097224 */ /* 0x000fe400078e0209 */
[----:B------:R-:W-:Y:S01]  /*8b70*/  @!P6 IMAD.MOV R6, RZ, RZ, -R6 ;  /* 0x000000ffff06e224 */ /* 0x000fe200078e0a06 */
[----:B------:R-:W2:Y:S01]  /*8b80*/  LDL.LU R12, [R1+0xb4] ;  /* 0x0000b400010c7983 */ /* 0x000ea20000300800 */
[----:B------:R-:W-:-:S02]  /*8b90*/  @!P5 IMAD.MOV R13, RZ, RZ, -R13 ;  /* 0x000000ffff0dd224 */ /* 0x000fc400078e0a0d */
[----:B------:R-:W-:Y:S01]  /*8ba0*/  @!P2 IMAD.IADD R8, R8, 0x1, -R0 ;  /* 0x000000010808a824 */ /* 0x000fe200078e0a00 */
[----:B------:R-:W-:Y:S04]  /*8bb0*/  STL [R1+0x8d8], R6 ;  /* 0x0008d80601007387 */ /* 0x000fe80000100800 */
[----:B------:R0:W-:Y:S01]  /*8bc0*/  STL [R1+0x8d4], R13 ;  /* 0x0008d40d01007387 */ /* 0x0001e20000100800 */
[----:B---3--:R-:W-:Y:S02]  /*8bd0*/  IABS R10, R15 ;  /* 0x0000000f000a7213 */ /* 0x008fe40000000000 */
[----:B------:R-:W-:Y:S01]  /*8be0*/  ISETP.GE.AND P2, PT, R15, RZ, PT ;  /* 0x000000ff0f00720c */ /* 0x000fe20003f46270 */
[----:B------:R-:W-:Y:S02]  /*8bf0*/  IMAD.MOV.U32 R15, RZ, RZ, R8 ;  /* 0x000000ffff0f7224 */ /* 0x000fe400078e0008 */
[----:B0-----:R-:W-:Y:S01]  /*8c00*/  IMAD.HI.U32 R13, R3, R10, RZ ;  /* 0x0000000a030d7227 */ /* 0x001fe200078e00ff */
[----:B------:R-:W3:Y:S03]  /*8c10*/  LDL R8, [R1+0xc0] ;  /* 0x0000c00001087983 */ /* 0x000ee60000100800 */
[----:B------:R-:W-:-:S02]  /*8c20*/  @!P4 IMAD.MOV R15, RZ, RZ, -R15 ;  /* 0x000000ffff0fc224 */ /* 0x000fc400078e0a0f */
[----:B------:R-:W-:-:S03]  /*8c30*/  IMAD.MOV R13, RZ, RZ, -R13 ;  /* 0x000000ffff0d7224 */ /* 0x000fc600078e0a0d */
[----:B------:R0:W-:Y:S01]  /*8c40*/  STL [R1+0x8cc], R15 ;  /* 0x0008cc0f01007387 */ /* 0x0001e20000100800 */
[----:B------:R-:W-:-:S03]  /*8c50*/  IMAD R10, R0, R13, R10 ;  /* 0x0000000d000a7224 */ /* 0x000fc600078e020a */
[----:B0-----:R-:W3:Y:S04]  /*8c60*/  LDL.LU R15, [R1+0xc8] ;  /* 0x0000c800010f7983 */ /* 0x001ee80000300800 */
[----:B------:R-:W3:Y:S01]  /*8c70*/  LDL R13, [R1+0xc4] ;  /* 0x0000c400010d7983 */ /* 0x000ee20000100800 */
[----:B------:R-:W-:-:S04]  /*8c80*/  IMAD.HI.U32 R7, R3, R11, RZ ;  /* 0x0000000b03077227 */ /* 0x000fc800078e00ff */
[----:B------:R-:W-:Y:S01]  /*8c90*/  IMAD.MOV R7, RZ, RZ, -R7 ;  /* 0x000000ffff077224 */ /* 0x000fe200078e0a07 */
[----:B------:R-:W-:-:S03]  /*8ca0*/  ISETP.GT.U32.AND P0, PT, R0, R9, PT ;  /* 0x000000090000720c */ /* 0x000fc60003f04070 */
[----:B------:R-:W-:-:S05]  /*8cb0*/  IMAD R7, R0, R7, R11 ;  /* 0x0000000700077224 */ /* 0x000fca00078e020b */
[----:B------:R-:W-:-:S05]  /*8cc0*/  ISETP.GT.U32.AND P5, PT, R0, R7, PT ;  /* 0x000000070000720c */ /* 0x000fca0003fa4070 */
[----:B------:R-:W-:Y:S01]  /*8cd0*/  @!P0 IMAD.IADD R9, R9, 0x1, -R0 ;  /* 0x0000000109098824 */ /* 0x000fe200078e0a00 */
[----:B--2---:R-:W-:-:S04]  /*8ce0*/  IABS R4, R12 ;  /* 0x0000000c00047213 */ /* 0x004fc80000000000 */
[----:B------:R-:W-:-:S03]  /*8cf0*/  ISETP.GT.U32.AND P0, PT, R0, R9, PT ;  /* 0x000000090000720c */ /* 0x000fc60003f04070 */
[----:B------:R-:W-:Y:S01]  /*8d00*/  @!P5 IMAD.IADD R7, R7, 0x1, -R0 ;  /* 0x000000010707d824 */ /* 0x000fe200078e0a00 */
[----:B------:R-:W-:Y:S01]  /*8d10*/  IABS R6, R14 ;  /* 0x0000000e00067213 */ /* 0x000fe20000000000 */
[C---:B------:R-:W-:Y:S01]  /*8d20*/  IMAD.HI.U32 R11, R3.reuse, R4, RZ ;  /* 0x00000004030b7227 */ /* 0x040fe200078e00ff */
[----:B------:R-:W-:Y:S02]  /*8d30*/  ISETP.GE.AND P6, PT, R12, RZ, PT ;  /* 0x000000ff0c00720c */ /* 0x000fe40003fc6270 */
[----:B------:R-:W-:Y:S01]  /*8d40*/  ISETP.GT.U32.AND P5, PT, R0, R7, PT ;  /* 0x000000070000720c */ /* 0x000fe20003fa4070 */
[----:B------:R-:W-:Y:S02]  /*8d50*/  IMAD.MOV R11, RZ, RZ, -R11 ;  /* 0x000000ffff0b7224 */ /* 0x000fe400078e0a0b */
[----:B------:R-:W-:-:S04]  /*8d60*/  IMAD.HI.U32 R12, R3, R6, RZ ;  /* 0x00000006030c7227 */ /* 0x000fc800078e00ff */
[C---:B------:R-:W-:Y:S01]  /*8d70*/  IMAD R4, R0.reuse, R11, R4 ;  /* 0x0000000b00047224 */ /* 0x040fe200078e0204 */
[----:B----4-:R-:W-:Y:S01]  /*8d80*/  IABS R11, R16 ;  /* 0x00000010000b7213 */ /* 0x010fe20000000000 */
[----:B------:R-:W-:Y:S02]  /*8d90*/  IMAD.MOV R12, RZ, RZ, -R12 ;  /* 0x000000ffff0c7224 */ /* 0x000fe400078e0a0c */
[----:B------:R-:W-:Y:S01]  /*8da0*/  @!P0 IMAD.IADD R9, R9, 0x1, -R0 ;  /* 0x0000000109098824 */ /* 0x000fe200078e0a00 */
[C---:B------:R-:W-:Y:S01]  /*8db0*/  ISETP.GT.U32.AND P0, PT, R0.reuse, R10, PT ;  /* 0x0000000a0000720c */ /* 0x040fe20003f04070 */
[----:B------:R-:W-:Y:S02]  /*8dc0*/  IMAD R6, R0, R12, R6 ;  /* 0x0000000c00067224 */ /* 0x000fe400078e0206 */
[----:B------:R-:W-:Y:S02]  /*8dd0*/  @!P5 IMAD.IADD R7, R7, 0x1, -R0 ;  /* 0x000000010707d824 */ /* 0x000fe400078e0a00 */
[----:B------:R-:W-:-:S02]  /*8de0*/  @!P1 IMAD.MOV R9, RZ, RZ, -R9 ;  /* 0x000000ffff099224 */ /* 0x000fc400078e0a09 */
[----:B------:R-:W-:-:S03]  /*8df0*/  @!P3 IMAD.MOV R7, RZ, RZ, -R7 ;  /* 0x000000ffff07b224 */ /* 0x000fc600078e0a07 */
[----:B------:R0:W-:Y:S03]  /*8e00*/  STL [R1+0x8c8], R9 ;  /* 0x0008c80901007387 */ /* 0x0001e60000100800 */
[----:B------:R-:W-:Y:S01]  /*8e10*/  @!P0 IMAD.IADD R10, R10, 0x1, -R0 ;  /* 0x000000010a0a8824 */ /* 0x000fe200078e0a00 */
[----:B------:R-:W-:Y:S01]  /*8e20*/  STL [R1+0x8c4], R7 ;  /* 0x0008c40701007387 */ /* 0x000fe20000100800 */
[----:B------:R-:W-:Y:S02]  /*8e30*/  ISETP.GE.AND P0, PT, R16, RZ, PT ;  /* 0x000000ff1000720c */ /* 0x000fe40003f06270 */
[----:B---3--:R-:W-:Y:S01]  /*8e40*/  IABS R12, R13 ;  /* 0x0000000d000c7213 */ /* 0x008fe20000000000 */
[----:B------:R-:W-:-:S04]  /*8e50*/  IMAD.HI.U32 R13, R3, R11, RZ ;  /* 0x0000000b030d7227 */ /* 0x000fc800078e00ff */
[----:B------:R-:W-:-:S04]  /*8e60*/  IMAD.MOV R13, RZ, RZ, -R13 ;  /* 0x000000ffff0d7224 */ /* 0x000fc800078e0a0d */
[C---:B------:R-:W-:Y:S02]  /*8e70*/  IMAD R11, R0.reuse, R13, R11 ;  /* 0x0000000d000b7224 */ /* 0x040fe400078e020b */
[----:B------:R-:W2:Y:S04]  /*8e80*/  LDL.LU R13, [R1+0xc0] ;  /* 0x0000c000010d7983 */ /* 0x000ea80000300800 */
[----:B------:R-:W3:Y:S01]  /*8e90*/  LDL.LU R16, [R1+0xd4] ;  /* 0x0000d40001107983 */ /* 0x000ee20000300800 */
[----:B------:R-:W-:Y:S02]  /*8ea0*/  ISETP.GT.U32.AND P4, PT, R0, R4, PT ;  /* 0x000000040000720c */ /* 0x000fe40003f84070 */
[----:B------:R-:W-:-:S11]  /*8eb0*/  IABS R8, R8 ;  /* 0x0000000800087213 */ /* 0x000fd60000000000 */
[----:B------:R-:W-:-:S05]  /*8ec0*/  @!P4 IMAD.IADD R4, R4, 0x1, -R0 ;  /* 0x000000010404c824 */ /* 0x000fca00078e0a00 */
[----:B------:R-:W-:Y:S01]  /*8ed0*/  ISETP.GT.U32.AND P4, PT, R0, R4, PT ;  /* 0x000000040000720c */ /* 0x000fe20003f84070 */
[----:B0-----:R-:W-:Y:S01]  /*8ee0*/  IMAD.HI.U32 R9, R3, R8, RZ ;  /* 0x0000000803097227 */ /* 0x001fe200078e00ff */
[----:B------:R-:W-:-:S03]  /*8ef0*/  ISETP.GE.AND P1, PT, R14, RZ, PT ;  /* 0x000000ff0e00720c */ /* 0x000fc60003f26270 */
[----:B------:R-:W-:-:S04]  /*8f00*/  IMAD.HI.U32 R14, R3, R12, RZ ;  /* 0x0000000c030e7227 */ /* 0x000fc800078e00ff */
[----:B------:R-:W-:Y:S02]  /*8f10*/  IMAD.MOV R9, RZ, RZ, -R9 ;  /* 0x000000ffff097224 */ /* 0x000fe400078e0a09 */
[----:B------:R-:W-:Y:S02]  /*8f20*/  IMAD.MOV R14, RZ, RZ, -R14 ;  /* 0x000000ffff0e7224 */ /* 0x000fe400078e0a0e */
[----:B------:R-:W-:Y:S02]  /*8f30*/  @!P4 IMAD.IADD R4, R4, 0x1, -R0 ;  /* 0x000000010404c824 */ /* 0x000fe400078e0a00 */
[C---:B------:R-:W-:Y:S02]  /*8f40*/  IMAD R8, R0.reuse, R9, R8 ;  /* 0x0000000900087224 */ /* 0x040fe400078e0208 */
[----:B------:R-:W-:Y:S02]  /*8f50*/  IMAD.MOV.U32 R9, RZ, RZ, R4 ;  /* 0x000000ffff097224 */ /* 0x000fe400078e0004 */
[C---:B------:R-:W-:Y:S01]  /*8f60*/  IMAD R12, R0.reuse, R14, R12 ;  /* 0x0000000e000c7224 */ /* 0x040fe200078e020c */
[----:B---3--:R0:W-:Y:S04]  /*8f70*/  STL [R1+0x2788], R16 ;  /* 0x0027881001007387 */ /* 0x0081e80000100800 */
[----:B------:R-:W3:Y:S04]  /*8f80*/  LDL R4, [R1+0xcc] ;  /* 0x0000cc0001047983 */ /* 0x000ee80000100800 */
[----:B0-----:R-:W4:Y:S04]  /*8f90*/  LDL R16, [R1+0xd0] ;  /* 0x0000d00001107983 */ /* 0x001f280000100800 */
[----:B------:R-:W2:Y:S01]  /*8fa0*/  LDL.LU R14, [R1+0xc4] ;  /* 0x0000c400010e7983 */ /* 0x000ea20000300800 */
[----:B------:R-:W-:-:S02]  /*8fb0*/  ISETP.GT.U32.AND P5, PT, R0, R6, PT ;  /* 0x000000060000720c */ /* 0x000fc40003fa4070 */
[C---:B------:R-:W-:Y:S02]  /*8fc0*/  ISETP.GT.U32.AND P3, PT, R0.reuse, R10, PT ;  /* 0x0000000a0000720c */ /* 0x040fe40003f64070 */
[----:B------:R-:W-:-:S09]  /*8fd0*/  ISETP.GT.U32.AND P4, PT, R0, R11, PT ;  /* 0x0000000b0000720c */ /* 0x000fd20003f84070 */
[----:B------:R-:W-:-:S05]  /*8fe0*/  @!P5 IMAD.IADD R6, R6, 0x1, -R0 ;  /* 0x000000010606d824 */ /* 0x000fca00078e0a00 */
[----:B------:R-:W-:Y:S01]  /*8ff0*/  ISETP.GT.U32.AND P5, PT, R0, R6, PT ;  /* 0x000000060000720c */ /* 0x000fe20003fa4070 */
[--C-:B------:R-:W-:Y:S02]  /*9000*/  @!P3 IMAD.IADD R10, R10, 0x1, -R0.reuse ;  /* 0x000000010a0ab824 */ /* 0x100fe400078e0a00 */
[----:B------:R-:W-:Y:S02]  /*9010*/  @!P4 IMAD.IADD R11, R11, 0x1, -R0 ;  /* 0x000000010b0bc824 */ /* 0x000fe400078e0a00 */
[----:B------:R-:W-:-:S08]  /*9020*/  @!P6 IMAD.MOV R9, RZ, RZ, -R9 ;  /* 0x000000ffff09e224 */ /* 0x000fd000078e0a09 */
[----:B------:R-:W-:Y:S01]  /*9030*/  @!P5 IMAD.IADD R6, R6, 0x1, -R0 ;  /* 0x000000010606d824 */ /* 0x000fe200078e0a00 */
[----:B------:R-:W-:Y:S01]  /*9040*/  STL [R1+0x8bc], R9 ;  /* 0x0008bc0901007387 */ /* 0x000fe20000100800 */
[----:B--2---:R-:W-:Y:S02]  /*9050*/  ISETP.GE.AND P4, PT, R14, RZ, PT ;  /* 0x000000ff0e00720c */ /* 0x004fe40003f86270 */
[----:B----4-:R-:W-:Y:S01]  /*9060*/  IABS R14, R16 ;  /* 0x00000010000e7213 */ /* 0x010fe20000000000 */
[----:B------:R-:W-:-:S04]  /*9070*/  IMAD.MOV.U32 R16, RZ, RZ, R10 ;  /* 0x000000ffff107224 */ /* 0x000fc800078e000a */
[----:B------:R-:W-:Y:S02]  /*9080*/  @!P2 IMAD.MOV R16, RZ, RZ, -R16 ;  /* 0x000000ffff10a224 */ /* 0x000fe400078e0a10 */
[----:B------:R-:W-:Y:S02]  /*9090*/  IMAD.MOV.U32 R10, RZ, RZ, R6 ;  /* 0x000000ffff0a7224 */ /* 0x000fe400078e0006 */
[----:B------:R-:W2:Y:S04]  /*90a0*/  LDL R6, [R1+0xd8] ;  /* 0x0000d80001067983 */ /* 0x000ea80000100800 */
[----:B------:R0:W-:Y:S04]  /*90b0*/  STL [R1+0x8b0], R16 ;  /* 0x0008b01001007387 */ /* 0x0001e80000100800 */
[----:B0-----:R-:W4:Y:S01]  /*90c0*/  LDL.LU R16, [R1+0x2788] ;  /* 0x0027880001107983 */ /* 0x001f220000300800 */
[----:B------:R-:W-:-:S02]  /*90d0*/  ISETP.GT.U32.AND P3, PT, R0, R12, PT ;  /* 0x0000000c0000720c */ /* 0x000fc40003f64070 */
[----:B------:R-:W-:Y:S02]  /*90e0*/  IABS R7, R15 ;  /* 0x0000000f00077213 */ /* 0x000fe40000000000 */
[----:B---3--:R-:W-:Y:S02]  /*90f0*/  IABS R4, R4 ;  /* 0x0000000400047213 */ /* 0x008fe40000000000 */
[----:B------:R-:W-:Y:S01]  /*9100*/  ISETP.GE.AND P5, PT, R13, RZ, PT ;  /* 0x000000ff0d00720c */ /* 0x000fe20003fa6270 */
[----:B------:R-:W-:-:S04]  /*9110*/  IMAD.HI.U32 R13, R3, R7, RZ ;  /* 0x00000007030d7227 */ /* 0x000fc800078e00ff */
[----:B------:R-:W-:-:S04]  /*9120*/  IMAD.HI.U32 R9, R3, R4, RZ ;  /* 0x0000000403097227 */ /* 0x000fc800078e00ff */
[----:B------:R-:W-:Y:S02]  /*9130*/  @!P1 IMAD.MOV R10, RZ, RZ, -R10 ;  /* 0x000000ffff0a9224 */ /* 0x000fe400078e0a0a */
[----:B------:R-:W-:Y:S02]  /*9140*/  IMAD.MOV R13, RZ, RZ, -R13 ;  /* 0x000000ffff0d7224 */ /* 0x000fe400078e0a0d */
[----:B------:R-:W-:Y:S01]  /*9150*/  IMAD.MOV R9, RZ, RZ, -R9 ;  /* 0x000000ffff097224 */ /* 0x000fe200078e0a09 */
[----:B------:R-:W-:Y:S01]  /*9160*/  STL [R1+0x8ac], R10 ;  /* 0x0008ac0a01007387 */ /* 0x000fe20000100800 */
[----:B------:R-:W-:Y:S01]  /*9170*/  @!P3 IMAD.IADD R12, R12, 0x1, -R0 ;  /* 0x000000010c0cb824 */ /* 0x000fe200078e0a00 */
[----:B------:R-:W-:Y:S01]  /*9180*/  ISETP.GE.AND P3, PT, R15, RZ, PT ;  /* 0x000000ff0f00720c */ /* 0x000fe20003f66270 */
[C---:B------:R-:W-:Y:S01]  /*9190*/  IMAD R7, R0.reuse, R13, R7 ;  /* 0x0000000d00077224 */ /* 0x040fe200078e0207 */
[----:B------:R-:W3:Y:S01]  /*91a0*/  LDL R15, [R1+0xdc] ;  /* 0x0000dc00010f7983 */ /* 0x000ee20000100800 */
[----:B------:R-:W-:-:S03]  /*91b0*/  IMAD R4, R0, R9, R4 ;  /* 0x0000000900047224 */ /* 0x000fc600078e0204 */
[----:B------:R-:W3:Y:S01]  /*91c0*/  LDL.LU R13, [R1+0xcc] ;  /* 0x0000cc00010d7983 */ /* 0x000ee20000300800 */
[----:B----4-:R-:W-:-:S03]  /*91d0*/  IABS R9, R16 ;  /* 0x0000001000097213 */ /* 0x010fc60000000000 */
[----:B------:R0:W-:Y:S04]  /*91e0*/  STL [R1+0x2780], R16 ;  /* 0x0027801001007387 */ /* 0x0001e80000100800 */
[----:B0-----:R-:W4:Y:S01]  /*91f0*/  LDL.LU R16, [R1+0xd0] ;  /* 0x0000d00001107983 */ /* 0x001f220000300800 */
[----:B------:R-:W-:-:S13]  /*9200*/  ISETP.GT.U32.AND P6, PT, R0, R8, PT ;  /* 0x000000080000720c */ /* 0x000fda0003fc4070 */
[----:B------:R-:W-:Y:S01]  /*9210*/  @!P6 IMAD.IADD R8, R8, 0x1, -R0 ;  /* 0x000000010808e824 */ /* 0x000fe200078e0a00 */
[----:B------:R-:W-:-:S13]  /*9220*/  ISETP.GT.U32.AND P6, PT, R0, R11, PT ;  /* 0x0000000b0000720c */ /* 0x000fda0003fc4070 */
[----:B------:R-:W-:Y:S01]  /*9230*/  @!P6 IMAD.IADD R11, R11, 0x1, -R0 ;  /* 0x000000010b0be824 */ /* 0x000fe200078e0a00 */
[----:B----4-:R0:W-:Y:S03]  /*9240*/  STL [R1+0x2784], R16 ;  /* 0x0027841001007387 */ /* 0x0101e60000100800 */
[----:B0-----:R-:W-:Y:S02]  /*9250*/  IMAD.MOV.U32 R16, RZ, RZ, R11 ;  /* 0x000000ffff107224 */ /* 0x001fe400078e000b */
[----:B------:R-:W4:Y:S02]  /*9260*/  LDL R11, [R1+0xe0] ;  /* 0x0000e000010b7983 */ /* 0x000f240000100800 */
[----:B------:R-:W-:-:S05]  /*9270*/  @!P0 IMAD.MOV R16, RZ, RZ, -R16 ;  /* 0x000000ffff108224 */ /* 0x000fca00078e0a10 */
[----:B------:R0:W-:Y:S04]  /*9280*/  STL [R1+0x8a8], R16 ;  /* 0x0008a81001007387 */ /* 0x0001e80000100800 */
[----:B0-----:R-:W4:Y:S01]  /*9290*/  LDL.LU R16, [R1+0x2784] ;  /* 0x0027840001107983 */ /* 0x001f220000300800 */
[----:B------:R-:W-:Y:S01]  /*92a0*/  IMAD.HI.U32 R10, R3, R14, RZ ;  /* 0x0000000e030a7227 */ /* 0x000fe200078e00ff */
[----:B--2---:R-:W-:-:S03]  /*92b0*/  IABS R6, R6 ;  /* 0x0000000600067213 */ /* 0x004fc60000000000 */
[----:B------:R-:W-:-:S04]  /*92c0*/  IMAD.MOV R10, RZ, RZ, -R10 ;  /* 0x000000ffff0a7224 */ /* 0x000fc800078e0a0a */
[----:B------:R-:W-:Y:S01]  /*92d0*/  IMAD R14, R0, R10, R14 ;  /* 0x0000000a000e7224 */ /* 0x000fe200078e020e */
[----:B---3--:R-:W-:Y:S01]  /*92e0*/  IABS R10, R15 ;  /* 0x0000000f000a7213 */ /* 0x008fe20000000000 */
[----:B------:R-:W-:-:S04]  /*92f0*/  IMAD.HI.U32 R15, R3, R6, RZ ;  /* 0x00000006030f7227 */ /* 0x000fc800078e00ff */
[----:B------:R-:W-:-:S04]  /*9300*/  IMAD.MOV R15, RZ, RZ, -R15 ;  /* 0x000000ffff0f7224 */ /* 0x000fc800078e0a0f */
[C---:B------:R-:W-:Y:S01]  /*9310*/  IMAD R6, R0.reuse, R15, R6 ;  /* 0x0000000f00067224 */ /* 0x040fe200078e0206 */
[C---:B------:R-:W-:Y:S02]  /*9320*/  ISETP.GT.U32.AND P1, PT, R0.reuse, R12, PT ;  /* 0x0000000c0000720c */ /* 0x040fe40003f24070 */
[----:B------:R-:W-:Y:S02]  /*9330*/  ISETP.GT.U32.AND P2, PT, R0, R8, PT ;  /* 0x000000080000720c */ /* 0x000fe40003f44070 */
[----:B----4-:R-:W-:Y:S02]  /*9340*/  ISETP.GE.AND P0, PT, R16, RZ, PT ;  /* 0x000000ff1000720c */ /* 0x010fe40003f06270 */
[----:B------:R-:W2:Y:S04]  /*9350*/  LDL.LU R16, [R1+0x2780] ;  /* 0x0027800001107983 */ /* 0x000ea80000300800 */
[----:B------:R-:W-:Y:S04]  /*9360*/  STL [R1+0x277c], R6 ;  /* 0x00277c0601007387 */ /* 0x000fe80000100800 */
[----:B------:R-:W3:Y:S01]  /*9370*/  LDL.LU R15, [R1+0xe8] ;  /* 0x0000e800010f7983 */ /* 0x000ee20000300800 */
[----:B------:R-:W-:Y:S01]  /*9380*/  @!P1 IMAD.IADD R12, R12, 0x1, -R0 ;  /* 0x000000010c0c9824 */ /* 0x000fe200078e0a00 */
[----:B------:R-:W-:Y:S01]  /*9390*/  ISETP.GE.AND P1, PT, R13, RZ, PT ;  /* 0x000000ff0d00720c */ /* 0x000fe20003f26270 */
[----:B------:R-:W-:-:S04]  /*93a0*/  IMAD.HI.U32 R13, R3, R9, RZ ;  /* 0x00000009030d7227 */ /* 0x000fc800078e00ff */
[----:B------:R-:W-:Y:S02]  /*93b0*/  IMAD.MOV R13, RZ, RZ, -R13 ;  /* 0x000000ffff0d7224 */ /* 0x000fe400078e0a0d */
[----:B------:R-:W-:Y:S02]  /*93c0*/  @!P2 IMAD.IADD R8, R8, 0x1, -R0 ;  /* 0x000000010808a824 */ /* 0x000fe400078e0a00 */
[----:B------:R-:W-:Y:S01]  /*93d0*/  IMAD R13, R0, R13, R9 ;  /* 0x0000000d000d7224 */ /* 0x000fe200078e0209 */
[----:B------:R-:W-:Y:S01]  /*93e0*/  IABS R9, R11 ;  /* 0x0000000b00097213 */ /* 0x000fe20000000000 */
[----:B------:R-:W-:-:S04]  /*93f0*/  IMAD.MOV.U32 R11, RZ, RZ, R8 ;  /* 0x000000ffff0b7224 */ /* 0x000fc800078e0008 */
[----:B------:R-:W-:Y:S02]  /*9400*/  @!P5 IMAD.MOV R11, RZ, RZ, -R11 ;  /* 0x000000ffff0bd224 */ /* 0x000fe400078e0a0b */
[----:B------:R-:W-:-:S04]  /*9410*/  IMAD.HI.U32 R8, R3, R10, RZ ;  /* 0x0000000a03087227 */ /* 0x000fc800078e00ff */
[----:B------:R-:W-:-:S04]  /*9420*/  IMAD.MOV R8, RZ, RZ, -R8 ;  /* 0x000000ffff087224 */ /* 0x000fc800078e0a08 */
[C---:B------:R-:W-:Y:S01]  /*9430*/  IMAD R8, R0.reuse, R8, R10 ;  /* 0x0000000800087224 */ /* 0x040fe200078e020a */
[----:B------:R-:W-:Y:S01]  /*9440*/  ISETP.GT.U32.AND P6, PT, R0, R7, PT ;  /* 0x000000070000720c */ /* 0x000fe20003fc4070 */
[----:B---3--:R0:W-:Y:S04]  /*9450*/  STL [R1+0x2778], R15 ;  /* 0x0027780f01007387 */ /* 0x0081e80000100800 */
[----:B------:R1:W-:Y:S04]  /*9460*/  STL [R1+0x89c], R11 ;  /* 0x00089c0b01007387 */ /* 0x0003e80000100800 */
[----:B0-----:R-:W3:Y:S01]  /*9470*/  LDL.LU R15, [R1+0xd8] ;  /* 0x0000d800010f7983 */ /* 0x001ee20000300800 */
[----:B-1----:R-:W-:-:S03]  /*9480*/  IMAD.MOV.U32 R11, RZ, RZ, R12 ;  /* 0x000000ffff0b7224 */ /* 0x002fc600078e000c */
[----:B------:R-:W4:Y:S01]  /*9490*/  LDL.LU R12, [R1+0xdc] ;  /* 0x0000dc00010c7983 */ /* 0x000f220000300800 */
[----:B------:R-:W-:Y:S01]  /*94a0*/  @!P4 IMAD.MOV R11, RZ, RZ, -R11 ;  /* 0x000000ffff0bc224 */ /* 0x000fe200078e0a0b */
[----:B--2---:R-:W-:-:S04]  /*94b0*/  ISETP.GE.AND P4, PT, R16, RZ, PT ;  /* 0x000000ff1000720c */ /* 0x004fc80003f86270 */
[----:B------:R0:W-:Y:S04]  /*94c0*/  STL [R1+0x898], R11 ;  /* 0x0008980b01007387 */ /* 0x0001e80000100800 */
[----:B------:R-:W2:Y:S04]  /*94d0*/  LDL R10, [R1+0xec] ;  /* 0x0000ec00010a7983 */ /* 0x000ea80000100800 */
[----:B------:R-:W4:Y:S04]  /*94e0*/  LDL R16, [R1+0xf4] ;  /* 0x0000f40001107983 */ /* 0x000f280000100800 */
[----:B0-----:R-:W4:Y:S01]  /*94f0*/  LDL R11, [R1+0xf0] ;  /* 0x0000f000010b7983 */ /* 0x001f220000100800 */
[----:B------:R-:W-:Y:S01]  /*9500*/  ISETP.GT.U32.AND P2, PT, R0, R4, PT ;  /* 0x000000040000720c */ /* 0x000fe20003f44070 */
[----:B------:R-:W-:-:S12]  /*9510*/  @!P6 IMAD.IADD R7, R7, 0x1, -R0 ;  /* 0x000000010707e824 */ /* 0x000fd800078e0a00 */
[----:B------:R-:W-:Y:S01]  /*9520*/  @!P2 IMAD.IADD R4, R4, 0x1, -R0 ;  /* 0x000000010404a824 */ /* 0x000fe200078e0a00 */
[----:B------:R-:W-:-:S04]  /*9530*/  ISETP.GT.U32.AND P2, PT, R0, R7, PT ;  /* 0x000000070000720c */ /* 0x000fc80003f44070 */
[----:B------:R-:W-:-:S09]  /*9540*/  ISETP.GT.U32.AND P5, PT, R0, R4, PT ;  /* 0x000000040000720c */ /* 0x000fd20003fa4070 */
[----:B------:R-:W-:-:S04]  /*9550*/  @!P2 IMAD.IADD R7, R7, 0x1, -R0 ;  /* 0x000000010707a824 */ /* 0x000fc800078e0a00 */
[----:B------:R-:W-:Y:S02]  /*9560*/  IMAD.MOV.U32 R6, RZ, RZ, R7 ;  /* 0x000000ffff067224 */ /* 0x000fe400078e0007 */
[----:B------:R-:W-:-:S04]  /*9570*/  IMAD.HI.U32 R7, R3, R9, RZ ;  /* 0x0000000903077227 */ /* 0x000fc800078e00ff */
[----:B------:R-:W-:Y:S02]  /*9580*/  IMAD.MOV R7, RZ, RZ, -R7 ;  /* 0x000000ffff077224 */ /* 0x000fe400078e0a07 */
[----:B------:R-:W-:Y:S02]  /*9590*/  @!P5 IMAD.IADD R4, R4, 0x1, -R0 ;  /* 0x000000010404d824 */ /* 0x000fe400078e0a00 */
[----:B------:R-:W-:Y:S02]  /*95a0*/  IMAD R9, R0, R7, R9 ;  /* 0x0000000700097224 */ /* 0x000fe400078e0209 */
[----:B------:R-:W-:-:S05]  /*95b0*/  @!P3 IMAD.MOV R6, RZ, RZ, -R6 ;  /* 0x000000ffff06b224 */ /* 0x000fca00078e0a06 */
[----:B------:R0:W-:Y:S04]  /*95c0*/  STL [R1+0x890], R6 ;  /* 0x0008900601007387 */ /* 0x0001e80000100800 */
[----:B0-----:R-:W4:Y:S01]  /*95d0*/  LDL.LU R6, [R1+0x277c] ;  /* 0x00277c0001067983 */ /* 0x001f220000300800 */
[----:B---3--:R-:W-:-:S03]  /*95e0*/  ISETP.GE.AND P5, PT, R15, RZ, PT ;  /* 0x000000ff0f00720c */ /* 0x008fc60003fa6270 */
[----:B------:R-:W3:Y:S01]  /*95f0*/  LDL.LU R15, [R1+0x2778] ;  /* 0x00277800010f7983 */ /* 0x000ee20000300800 */
[----:B--2---:R-:W-:Y:S02]  /*9600*/  IABS R7, R10 ;  /* 0x0000000a00077213 */ /* 0x004fe40000000000 */
[----:B----4-:R-:W-:Y:S02]  /*9610*/  IABS R10, R11 ;  /* 0x0000000b000a7213 */ /* 0x010fe40000000000 */
[----:B------:R-:W-:Y:S01]  /*9620*/  IABS R11, R16 ;  /* 0x00000010000b7213 */ /* 0x000fe20000000000 */
[----:B------:R-:W-:-:S04]  /*9630*/  IMAD.MOV.U32 R16, RZ, RZ, R4 ;  /* 0x000000ffff107224 */ /* 0x000fc800078e0004 */
[----:B------:R-:W-:-:S05]  /*9640*/  @!P1 IMAD.MOV R16, RZ, RZ, -R16 ;  /* 0x000000ffff109224 */ /* 0x000fca00078e0a10 */
[----:B------:R0:W-:Y:S04]  /*9650*/  STL [R1+0x88c], R16 ;  /* 0x00088c1001007387 */ /* 0x0001e80000100800 */
[----:B0-----:R-:W2:Y:S01]  /*9660*/  LDL.LU R16, [R1+0xf8] ;  /* 0x0000f80001107983 */ /* 0x001ea20000300800 */
[----:B------:R-:W-:-:S13]  /*9670*/  ISETP.GT.U32.AND P6, PT, R0, R14, PT ;  /* 0x0000000e0000720c */ /* 0x000fda0003fc4070 */
[----:B------:R-:W-:-:S05]  /*9680*/  @!P6 IMAD.IADD R14, R14, 0x1, -R0 ;  /* 0x000000010e0ee824 */ /* 0x000fca00078e0a00 */
[----:B------:R-:W-:-:S13]  /*9690*/  ISETP.GT.U32.AND P6, PT, R0, R14, PT ;  /* 0x0000000e0000720c */ /* 0x000fda0003fc4070 */
[----:B------:R-:W-:Y:S01]  /*96a0*/  @!P6 IMAD.IADD R14, R14, 0x1, -R0 ;  /* 0x000000010e0ee824 */ /* 0x000fe200078e0a00 */
[----:B--2---:R0:W-:Y:S03]  /*96b0*/  STL [R1+0x2774], R16 ;  /* 0x0027741001007387 */ /* 0x0041e60000100800 */
[----:B0-----:R-:W-:Y:S02]  /*96c0*/  IMAD.MOV.U32 R16, RZ, RZ, R14 ;  /* 0x000000ffff107224 */ /* 0x001fe400078e000e */
[----:B------:R-:W2:Y:S02]  /*96d0*/  LDL.LU R14, [R1+0xe0] ;  /* 0x0000e000010e7983 */ /* 0x000ea40000300800 */
[----:B------:R-:W-:-:S05]  /*96e0*/  @!P0 IMAD.MOV R16, RZ, RZ, -R16 ;  /* 0x000000ffff108224 */ /* 0x000fca00078e0a10 */
[----:B------:R0:W-:Y:S04]  /*96f0*/  STL [R1+0x888], R16 ;  /* 0x0008881001007387 */ /* 0x0001e80000100800 */
[----:B0-----:R-:W4:Y:S01]  /*9700*/  LDL.LU R16, [R1+0xec] ;  /* 0x0000ec0001107983 */ /* 0x001f220000300800 */
[----:B------:R-:W-:-:S13]  /*9710*/  ISETP.GT.U32.AND P0, PT, R0, R9, PT ;  /* 0x000000090000720c */ /* 0x000fda0003f04070 */
[----:B------:R-:W-:Y:S01]  /*9720*/  @!P0 IMAD.IADD R9, R9, 0x1, -R0 ;  /* 0x0000000109098824 */ /* 0x000fe200078e0a00 */
[C---:B------:R-:W-:Y:S02]  /*9730*/  ISETP.GT.U32.AND P2, PT, R0.reuse, R13, PT ;  /* 0x0000000d0000720c */ /* 0x040fe40003f44070 */
[C---:B------:R-:W-:Y:S02]  /*9740*/  ISETP.GT.U32.AND P3, PT, R0.reuse, R6, PT ;  /* 0x000000060000720c */ /* 0x040fe40003f64070 */
[----:B------:R-:W-:-:S09]  /*9750*/  ISETP.GT.U32.AND P6, PT, R0, R8, PT ;  /* 0x000000080000720c */ /* 0x000fd20003fc4070 */
[--C-:B------:R-:W-:Y:S01]  /*9760*/  @!P2 IMAD.IADD R13, R13, 0x1, -R0.reuse ;  /* 0x000000010d0da824 */ /* 0x100fe200078e0a00 */
[----:B------:R-:W-:Y:S01]  /*9770*/  ISETP.GE.AND P2, PT, R12, RZ, PT ;  /* 0x000000ff0c00720c */ /* 0x000fe20003f46270 */
[--C-:B------:R-:W-:Y:S01]  /*9780*/  @!P3 IMAD.IADD R6, R6, 0x1, -R0.reuse ;  /* 0x000000010606b824 */ /* 0x100fe200078e0a00 */
[----:B---3--:R-:W-:Y:S01]  /*9790*/  IABS R12, R15 ;  /* 0x0000000f000c7213 */ /* 0x008fe20000000000 */
[----:B------:R-:W-:-:S03]  /*97a0*/  @!P6 IMAD.IADD R8, R8, 0x1, -R0 ;  /* 0x000000010808e824 */ /* 0x000fc600078e0a00 */
[C---:B------:R-:W-:Y:S01]  /*97b0*/  ISETP.GT.U32.AND P6, PT, R0.reuse, R6, PT ;  /* 0x000000060000720c */ /* 0x040fe20003fc4070 */
[----:B------:R-:W-:Y:S01]  /*97c0*/  IMAD.HI.U32 R4, R3, R12, RZ ;  /* 0x0000000c03047227 */ /* 0x000fe200078e00ff */
[----:B------:R-:W-:-:S03]  /*97d0*/  ISETP.GT.U32.AND P3, PT, R0, R13, PT ;  /* 0x0000000d0000720c */ /* 0x000fc60003f64070 */
[----:B------:R-:W-:Y:S01]  /*97e0*/  IMAD.MOV R4, RZ, RZ, -R4 ;  /* 0x000000ffff047224 */ /* 0x000fe200078e0a04 */
[----:B----4-:R-:W-:Y:S02]  /*97f0*/  ISETP.GE.AND P0, PT, R16, RZ, PT ;  /* 0x000000ff1000720c */ /* 0x010fe40003f06270 */
[----:B------:R-:W3:Y:S01]  /*9800*/  LDL.LU R16, [R1+0x2774] ;  /* 0x0027740001107983 */ /* 0x000ee20000300800 */
[----:B------:R-:W-:-:S04]  /*9810*/  IMAD R4, R0, R4, R12 ;  /* 0x0000000400047224 */ /* 0x000fc800078e020c */
[--C-:B------:R-:W-:Y:S01]  /*9820*/  @!P6 IMAD.IADD R6, R6, 0x1, -R0.reuse ;  /* 0x000000010606e824 */ /* 0x100fe200078e0a00 */
[----:B------:R-:W-:Y:S01]  /*9830*/  ISETP.GT.U32.AND P6, PT, R0, R4, PT ;  /* 0x000000040000720c */ /* 0x000fe20003fc4070 */
[----:B------:R-:W-:Y:S01]  /*9840*/  @!P3 IMAD.IADD R13, R13, 0x1, -R0 ;  /* 0x000000010d0db824 */ /* 0x000fe200078e0a00 */
[----:B--2---:R-:W-:Y:S01]  /*9850*/  ISETP.GE.AND P3, PT, R14, RZ, PT ;  /* 0x000000ff0e00720c */ /* 0x004fe20003f66270 */
[----:B------:R-:W-:Y:S01]  /*9860*/  IMAD.HI.U32 R14, R3, R7, RZ ;  /* 0x00000007030e7227 */ /* 0x000fe200078e00ff */
[----:B------:R-:W-:-:S03]  /*9870*/  ISETP.GT.U32.AND P1, PT, R0, R8, PT ;  /* 0x000000080000720c */ /* 0x000fc60003f24070 */
[----:B------:R-:W-:Y:S02]  /*9880*/  IMAD.MOV R14, RZ, RZ, -R14 ;  /* 0x000000ffff0e7224 */ /* 0x000fe400078e0a0e */
[----:B------:R-:W-:-:S04]  /*9890*/  IMAD.HI.U32 R12, R3, R10, RZ ;  /* 0x0000000a030c7227 */ /* 0x000fc800078e00ff */
[----:B------:R-:W-:Y:S02]  /*98a0*/  IMAD R7, R0, R14, R7 ;  /* 0x0000000e00077224 */ /* 0x000fe400078e0207 */
[----:B------:R-:W-:Y:S02]  /*98b0*/  IMAD.MOV.U32 R14, RZ, RZ, R6 ;  /* 0x000000ffff0e7224 */ /* 0x000fe400078e0006 */
[----:B------:R-:W-:Y:S01]  /*98c0*/  @!P6 IMAD.IADD R4, R4, 0x1, -R0 ;  /* 0x000000010404e824 */ /* 0x000fe200078e0a00 */
[----:B------:R-:W2:Y:S01]  /*98d0*/  LDL R6, [R1+0x100] ;  /* 0x0001000001067983 */ /* 0x000ea20000100800 */
[----:B------:R-:W-:Y:S02]  /*98e0*/  IMAD.MOV R12, RZ, RZ, -R12 ;  /* 0x000000ffff0c7224 */ /* 0x000fe400078e0a0c */
[----:B------:R-:W-:Y:S01]  /*98f0*/  @!P5 IMAD.MOV R14, RZ, RZ, -R14 ;  /* 0x000000ffff0ed224 */ /* 0x000fe200078e0a0e */
[----:B------:R-:W-:Y:S01]  /*9900*/  ISETP.GT.U32.AND P5, PT, R0, R4, PT ;  /* 0x000000040000720c */ /* 0x000fe20003fa4070 */
[----:B------:R-:W-:-:S02]  /*9910*/  @!P4 IMAD.MOV R13, RZ, RZ, -R13 ;  /* 0x000000ffff0dc224 */ /* 0x000fc400078e0a0d */
[----:B------:R-:W-:Y:S02]  /*9920*/  @!P1 IMAD.IADD R8, R8, 0x1, -R0 ;  /* 0x0000000108089824 */ /* 0x000fe400078e0a00 */
[----:B------:R-:W-:Y:S01]  /*9930*/  IMAD R10, R0, R12, R10 ;  /* 0x0000000c000a7224 */ /* 0x000fe200078e020a */
[----:B------:R-:W-:Y:S01]  /*9940*/  ISETP.GE.AND P1, PT, R15, RZ, PT ;  /* 0x000000ff0f00720c */ /* 0x000fe20003f26270 */
[----:B------:R-:W4:Y:S01]  /*9950*/  LDL R12, [R1+0x104] ;  /* 0x00010400010c7983 */ /* 0x000f220000100800 */
[----:B------:R-:W-:-:S03]  /*9960*/  IMAD.HI.U32 R15, R3, R11, RZ ;  /* 0x0000000b030f7227 */ /* 0x000fc600078e00ff */
[----:B------:R0:W-:Y:S01]  /*9970*/  STL [R1+0x878], R13 ;  /* 0x0008780d01007387 */ /* 0x0001e20000100800 */
[----:B------:R-:W-:Y:S02]  /*9980*/  IMAD.MOV R15, RZ, RZ, -R15 ;  /* 0x000000ffff0f7224 */ /* 0x000fe400078e0a0f */
[----:B------:R-:W-:Y:S01]  /*9990*/  @!P5 IMAD.IADD R4, R4, 0x1, -R0 ;  /* 0x000000010404d824 */ /* 0x000fe200078e0a00 */
[----:B------:R1:W-:Y:S01]  /*99a0*/  STL [R1+0x874], R14 ;  /* 0x0008740e01007387 */ /* 0x0003e20000100800 */
[----:B0-----:R-:W-:-:S04]  /*99b0*/  IMAD.MOV.U32 R13, RZ, RZ, R8 ;  /* 0x000000ffff0d7224 */ /* 0x001fc800078e0008 */
[----:B------:R-:W-:Y:S01]  /*99c0*/  @!P2 IMAD.MOV R13, RZ, RZ, -R13 ;  /* 0x000000ffff0da224 */ /* 0x000fe200078e0a0d */
[----:B-1----:R-:W4:Y:S01]  /*99d0*/  LDL.LU R14, [R1+0xf0] ;  /* 0x0000f000010e7983 */ /* 0x002f220000300800 */
[----:B------:R-:W-:-:S03]  /*99e0*/  IMAD R11, R0, R15, R11 ;  /* 0x0000000f000b7224 */ /* 0x000fc600078e020b */
[----:B---3--:R-:W-:Y:S04]  /*99f0*/  STL [R1+0x2770], R16 ;  /* 0x0027701001007387 */ /* 0x008fe80000100800 */
[----:B------:R-:W-:Y:S04]  /*9a00*/  STL [R1+0x870], R13 ;  /* 0x0008700d01007387 */ /* 0x000fe80000100800 */
[----:B------:R-:W3:Y:S04]  /*9a10*/  LDL.LU R15, [R1+0xf4] ;  /* 0x0000f400010f7983 */ /* 0x000ee80000300800 */
[----:B------:R0:W-:Y:S04]  /*9a20*/  STL [R1+0x276c], R4 ;  /* 0x00276c0401007387 */ /* 0x0001e80000100800 */
[----:B0-----:R-:W3:Y:S01]  /*9a30*/  LDL R4, [R1+0x10c] ;  /* 0x00010c0001047983 */ /* 0x001ee20000100800 */
[----:B------:R-:W-:-:S02]  /*9a40*/  ISETP.GT.U32.AND P4, PT, R0, R9, PT ;  /* 0x000000090000720c */ /* 0x000fc40003f84070 */
[----:B------:R-:W-:Y:S02]  /*9a50*/  IABS R8, R16 ;  /* 0x0000001000087213 */ /* 0x000fe40000000000 */
[----:B--2---:R-:W-:-:S09]  /*9a60*/  IABS R6, R6 ;  /* 0x0000000600067213 */ /* 0x004fd20000000000 */
[----:B------:R-:W-:Y:S01]  /*9a70*/  @!P4 IMAD.IADD R9, R9, 0x1, -R0 ;  /* 0x000000010909c824 */ /* 0x000fe200078e0a00 */
[----:B------:R-:W-:-:S03]  /*9a80*/  ISETP.GT.U32.AND P4, PT, R0, R11, PT ;  /* 0x0000000b0000720c */ /* 0x000fc60003f84070 */
[----:B------:R-:W-:Y:S02]  /*9a90*/  IMAD.MOV.U32 R16, RZ, RZ, R9 ;  /* 0x000000ffff107224 */ /* 0x000fe400078e0009 */
[----:B------:R-:W2:Y:S02]  /*9aa0*/  LDL R9, [R1+0x108] ;  /* 0x0001080001097983 */ /* 0x000ea40000100800 */
[----:B------:R-:W-:Y:S01]  /*9ab0*/  @!P3 IMAD.MOV R16, RZ, RZ, -R16 ;  /* 0x000000ffff10b224 */ /* 0x000fe200078e0a10 */
[----:B----4-:R-:W-:Y:S01]  /*9ac0*/  IABS R13, R12 ;  /* 0x0000000c000d7213 */ /* 0x010fe20000000000 */
[----:B------:R-:W-:-:S03]  /*9ad0*/  IMAD.HI.U32 R12, R3, R6, RZ ;  /* 0x00000006030c7227 */ /* 0x000fc600078e00ff */
[----:B------:R0:W-:Y:S01]  /*9ae0*/  STL [R1+0x86c], R16 ;  /* 0x00086c1001007387 */ /* 0x0001e20000100800 */
[----:B------:R-:W-:Y:S02]  /*9af0*/  IMAD.MOV R12, RZ, RZ, -R12 ;  /* 0x000000ffff0c7224 */ /* 0x000fe400078e0a0c */
[----:B------:R-:W-:Y:S01]  /*9b00*/  @!P4 IMAD.IADD R11, R11, 0x1, -R0 ;  /* 0x000000010b0bc824 */ /* 0x000fe200078e0a00 */
[----:B0-----:R-:W4:Y:S01]  /*9b10*/  LDL.LU R16, [R1+0x2770] ;  /* 0x0027700001107983 */ /* 0x001f220000300800 */
[----:B------:R-:W-:Y:S01]  /*9b20*/  IMAD R6, R0, R12, R6 ;  /* 0x0000000c00067224 */ /* 0x000fe200078e0206 */
[----:B---3--:R-:W-:Y:S02]  /*9b30*/  ISETP.GE.AND P4, PT, R15, RZ, PT ;  /* 0x000000ff0f00720c */ /* 0x008fe40003f86270 */
[----:B------:R-:W3:Y:S01]  /*9b40*/  LDL R15, [R1+0x110] ;  /* 0x00011000010f7983 */ /* 0x000ee20000100800 */
[----:B------:R-:W-:-:S03]  /*9b50*/  IABS R12, R4 ;  /* 0x00000004000c7213 */ /* 0x000fc60000000000 */
[----:B------:R-:W3:Y:S01]  /*9b60*/  LDL.LU R4, [R1+0x100] ;  /* 0x0001000001047983 */ /* 0x000ee20000300800 */
[C---:B------:R-:W-:Y:S02]  /*9b70*/  ISETP.GT.U32.AND P2, PT, R0.reuse, R10, PT ;  /* 0x0000000a0000720c */ /* 0x040fe40003f44070 */
[----:B------:R-:W-:-:S11]  /*9b80*/  ISETP.GT.U32.AND P3, PT, R0, R11, PT ;  /* 0x0000000b0000720c */ /* 0x000fd60003f64070 */
[----:B------:R-:W-:-:S05]  /*9b90*/  @!P2 IMAD.IADD R10, R10, 0x1, -R0 ;  /* 0x000000010a0aa824 */ /* 0x000fca00078e0a00 */
[----:B------:R-:W-:Y:S02]  /*9ba0*/  ISETP.GT.U32.AND P2, PT, R0, R10, PT ;  /* 0x0000000a0000720c */ /* 0x000fe40003f44070 */
[----:B--2---:R-:W-:Y:S01]  /*9bb0*/  IABS R9, R9 ;  /* 0x0000000900097213 */ /* 0x004fe20000000000 */
[----:B------:R-:W-:-:S10]  /*9bc0*/  @!P3 IMAD.IADD R11, R11, 0x1, -R0 ;  /* 0x000000010b0bb824 */ /* 0x000fd400078e0a00 */
[----:B------:R-:W-:Y:S01]  /*9bd0*/  @!P2 IMAD.IADD R10, R10, 0x1, -R0 ;  /* 0x000000010a0aa824 */ /* 0x000fe200078e0a00 */
[----:B------:R-:W-:Y:S02]  /*9be0*/  ISETP.GT.U32.AND P2, PT, R0, R6, PT ;  /* 0x000000060000720c */ /* 0x000fe40003f44070 */
[----:B----4-:R-:W-:Y:S01]  /*9bf0*/  ISETP.GE.AND P3, PT, R16, RZ, PT ;  /* 0x000000ff1000720c */ /* 0x010fe20003f66270 */
[----:B------:R-:W-:-:S04]  /*9c00*/  IMAD.HI.U32 R16, R3, R9, RZ ;  /* 0x0000000903107227 */ /* 0x000fc800078e00ff */
[----:B------:R-:W-:-:S04]  /*9c10*/  IMAD.MOV R16, RZ, RZ, -R16 ;  /* 0x000000ffff107224 */ /* 0x000fc800078e0a10 */
[----:B------:R-:W-:Y:S02]  /*9c20*/  IMAD R9, R0, R16, R9 ;  /* 0x0000001000097224 */ /* 0x000fe400078e0209 */
[----:B------:R-:W-:Y:S01]  /*9c30*/  @!P2 IMAD.IADD R6, R6, 0x1, -R0 ;  /* 0x000000010606a824 */ /* 0x000fe200078e0a00 */
[----:B---3--:R-:W-:Y:S02]  /*9c40*/  ISETP.GE.AND P2, PT, R4, RZ, PT ;  /* 0x000000ff0400720c */ /* 0x008fe40003f46270 */
[----:B------:R-:W2:Y:S04]  /*9c50*/  LDL.LU R4, [R1+0x276c] ;  /* 0x00276c0001047983 */ /* 0x000ea80000300800 */
[----:B------:R-:W3:Y:S01]  /*9c60*/  LDL R16, [R1+0x114] ;  /* 0x0001140001107983 */ /* 0x000ee20000100800 */
[----:B------:R-:W-:Y:S01]  /*9c70*/  ISETP.GE.AND P5, PT, R14, RZ, PT ;  /* 0x000000ff0e00720c */ /* 0x000fe20003fa6270 */
[----:B------:R-:W-:-:S04]  /*9c80*/  IMAD.HI.U32 R14, R3, R8, RZ ;  /* 0x00000008030e7227 */ /* 0x000fc800078e00ff */
[----:B------:R-:W-:-:S04]  /*9c90*/  IMAD.MOV R14, RZ, RZ, -R14 ;  /* 0x000000ffff0e7224 */ /* 0x000fc800078e0a0e */
[----:B------:R-:W-:Y:S02]  /*9ca0*/  IMAD R8, R0, R14, R8 ;  /* 0x0000000e00087224 */ /* 0x000fe400078e0208 */
[----:B------:R-:W-:-:S04]  /*9cb0*/  IMAD.HI.U32 R14, R3, R13, RZ ;  /* 0x0000000d030e7227 */ /* 0x000fc800078e00ff */
[----:B------:R-:W-:-:S04]  /*9cc0*/  IMAD.MOV R14, RZ, RZ, -R14 ;  /* 0x000000ffff0e7224 */ /* 0x000fc800078e0a0e */
[----:B------:R-:W-:Y:S02]  /*9cd0*/  IMAD R13, R0, R14, R13 ;  /* 0x0000000e000d7224 */ /* 0x000fe400078e020d */
[----:B------:R-:W-:-:S04]  /*9ce0*/  IMAD.HI.U32 R14, R3, R12, RZ ;  /* 0x0000000c030e7227 */ /* 0x000fc800078e00ff */
[----:B------:R-:W-:Y:S01]  /*9cf0*/  IMAD.MOV R14, RZ, RZ, -R14 ;  /* 0x000000ffff0e7224 */ /* 0x000fe200078e0a0e */
[----:B------:R2:W-:Y:S03]  /*9d00*/  STL [R1+0x2768], R9 ;  /* 0x0027680901007387 */ /* 0x0005e60000100800 */
[C---:B------:R-:W-:Y:S01]  /*9d10*/  IMAD R14, R0.reuse, R14, R12 ;  /* 0x0000000e000e7224 */ /* 0x040fe200078e020c */
[----:B------:R-:W-:-:S13]  /*9d20*/  ISETP.GT.U32.AND P6, PT, R0, R7, PT ;  /* 0x000000070000720c */ /* 0x000fda0003fc4070 */
[----:B------:R-:W-:-:S05]  /*9d30*/  @!P6 IMAD.IADD R7, R7, 0x1, -R0 ;  /* 0x000000010707e824 */ /* 0x000fca00078e0a00 */
[----:B------:R-:W-:Y:S02]  /*9d40*/  ISETP.GT.U32.AND P6, PT, R0, R7, PT ;  /* 0x000000070000720c */ /* 0x000fe40003fc4070 */
[----:B---3--:R-:W-:Y:S02]  /*9d50*/  IABS R12, R16 ;  /* 0x00000010000c7213 */ /* 0x008fe40000000000 */
[----:B------:R-:W3:Y:S09]  /*9d60*/  LDL.LU R16, [R1+0x104] ;  /* 0x0001040001107983 */ /* 0x000ef20000300800 */
[----:B------:R-:W-:-:S02]  /*9d70*/  @!P6 IMAD.IADD R7, R7, 0x1, -R0 ;  /* 0x000000010707e824 */ /* 0x000fc400078e0a00 */
[----:B--2---:R-:W-:Y:S02]  /*9d80*/  IMAD.MOV.U32 R9, RZ, RZ, R4 ;  /* 0x000000ffff097224 */ /* 0x004fe400078e0004 */
[----:B------:R-:W-:Y:S02]  /*9d90*/  @!P0 IMAD.MOV R7, RZ, RZ, -R7 ;  /* 0x000000ffff078224 */ /* 0x000fe400078e0a07 */
[----:B------:R-:W-:-:S03]  /*9da0*/  @!P1 IMAD.MOV R9, RZ, RZ, -R9 ;  /* 0x000000ffff099224 */ /* 0x000fc600078e0a09 */
[----:B------:R0:W-:Y:S04]  /*9db0*/  STL [R1+0x858], R7 ;  /* 0x0008580701007387 */ /* 0x0001e80000100800 */
[----:B------:R1:W-:Y:S04]  /*9dc0*/  STL [R1+0x85c], R9 ;  /* 0x00085c0901007387 */ /* 0x0003e80000100800 */
[----:B0-----:R-:W2:Y:S01]  /*9dd0*/  LDL.LU R7, [R1+0x108] ;  /* 0x0001080001077983 */ /* 0x001ea20000300800 */
[----:B-1----:R-:W-:-:S04]  /*9de0*/  IMAD.MOV.U32 R9, RZ, RZ, R10 ;  /* 0x000000ffff097224 */ /* 0x002fc800078e000a */
[----:B------:R-:W-:Y:S02]  /*9df0*/  @!P5 IMAD.MOV R9, RZ, RZ, -R9 ;  /* 0x000000ffff09d224 */ /* 0x000fe400078e0a09 */
[----:B------:R-:W-:Y:S02]  /*9e00*/  IMAD.MOV.U32 R10, RZ, RZ, R11 ;  /* 0x000000ffff0a7224 */ /* 0x000fe400078e000b */
[----:B------:R-:W4:Y:S04]  /*9e10*/  LDL.LU R11, [R1+0x118] ;  /* 0x00011800010b7983 */ /* 0x000f280000300800 */
[----:B------:R0:W-:Y:S04]  /*9e20*/  STL [R1+0x854], R9 ;  /* 0x0008540901007387 */ /* 0x0001e80000100800 */
[----:B0-----:R-:W4:Y:S01]  /*9e30*/  LDL.LU R9, [R1+0x2768] ;  /* 0x0027680001097983 */ /* 0x001f220000300800 */
[----:B------:R-:W-:Y:S01]  /*9e40*/  @!P4 IMAD.MOV R10, RZ, RZ, -R10 ;  /* 0x000000ffff0ac224 */ /* 0x000fe200078e0a0a */
[----:B------:R-:W-:-:S04]  /*9e50*/  IABS R15, R15 ;  /* 0x0000000f000f7213 */ /* 0x000fc80000000000 */
[----:B------:R0:W-:Y:S01]  /*9e60*/  STL [R1+0x850], R10 ;  /* 0x0008500a01007387 */ /* 0x0001e20000100800 */
[----:B------:R-:W-:-:S04]  /*9e70*/  IMAD.HI.U32 R4, R3, R15, RZ ;  /* 0x0000000f03047227 */ /* 0x000fc800078e00ff */
[----:B------:R-:W-:Y:S01]  /*9e80*/  IMAD.MOV R4, RZ, RZ, -R4 ;  /* 0x000000ffff047224 */ /* 0x000fe200078e0a04 */
[----:B0-----:R-:W4:Y:S03]  /*9e90*/  LDL.LU R10, [R1+0x10c] ;  /* 0x00010c00010a7983 */ /* 0x001f260000300800 */
[----:B------:R-:W-:Y:S01]  /*9ea0*/  IMAD R4, R0, R4, R15 ;  /* 0x0000000400047224 */ /* 0x000fe200078e020f */
[----:B---3--:R-:W-:Y:S02]  /*9eb0*/  ISETP.GE.AND P4, PT, R16, RZ, PT ;  /* 0x000000ff1000720c */ /* 0x008fe40003f86270 */
[----:B------:R-:W3:Y:S04]  /*9ec0*/  LDL.LU R16, [R1+0x110] ;  /* 0x0001100001107983 */ /* 0x000ee80000300800 */
[----:B------:R-:W3:Y:S01]  /*9ed0*/  LDL.LU R15, [R1+0x11c] ;  /* 0x00011c00010f7983 */ /* 0x000ee20000300800 */
[----:B------:R-:W-:-:S02]  /*9ee0*/  ISETP.GT.U32.AND P6, PT, R0, R8, PT ;  /* 0x000000080000720c */ /* 0x000fc40003fc4070 */
[----:B------:R-:W-:-:S11]  /*9ef0*/  ISETP.GT.U32.AND P0, PT, R0, R6, PT ;  /* 0x000000060000720c */ /* 0x000fd60003f04070 */
[----:B------:R-:W-:Y:S01]  /*9f00*/  @!P6 IMAD.IADD R8, R8, 0x1, -R0 ;  /* 0x000000010808e824 */ /* 0x000fe200078e0a00 */
[----:B------:R-:W-:-:S04]  /*9f10*/  ISETP.GT.U32.AND P6, PT, R0, R13, PT ;  /* 0x0000000d0000720c */ /* 0x000fc80003fc4070 */
[----:B------:R-:W-:Y:S01]  /*9f20*/  ISETP.GT.U32.AND P1, PT, R0, R8, PT ;  /* 0x000000080000720c */ /* 0x000fe20003f24070 */
[----:B------:R-:W-:Y:S01]  /*9f30*/  @!P0 IMAD.IADD R6, R6, 0x1, -R0 ;  /* 0x0000000106068824 */ /* 0x000fe200078e0a00 */
[----:B--2---:R-:W-:Y:S01]  /*9f40*/  ISETP.GE.AND P0, PT, R7, RZ, PT ;  /* 0x000000ff0700720c */ /* 0x004fe20003f06270 */
[----:B------:R-:W-:-:S06]  /*9f50*/  IMAD.HI.U32 R7, R3, R12, RZ ;  /* 0x0000000c03077227 */ /* 0x000fcc00078e00ff */
[----:B------:R-:W-:Y:S01]  /*9f60*/  @!P6 IMAD.IADD R13, R13, 0x1, -R0 ;  /* 0x000000010d0de824 */ /* 0x000fe200078e0a00 */
[----:B----4-:R-:W-:-:S03]  /*9f70*/  ISETP.GT.U32.AND P5, PT, R0, R9, PT ;  /* 0x000000090000720c */ /* 0x010fc60003fa4070 */
[----:B------:R-:W-:Y:S01]  /*9f80*/  @!P1 IMAD.IADD R8, R8, 0x1, -R0 ;  /* 0x0000000108089824 */ /* 0x000fe200078e0a00 */
[C---:B------:R-:W-:Y:S02]  /*9f90*/  ISETP.GT.U32.AND P1, PT, R0.reuse, R14, PT ;  /* 0x0000000e0000720c */ /* 0x040fe40003f24070 */
[----:B------:R-:W-:Y:S01]  /*9fa0*/  ISETP.GT.U32.AND P6, PT, R0, R13, PT ;  /* 0x0000000d0000720c */ /* 0x000fe20003fc4070 */
[----:B------:R-:W-:-:S06]  /*9fb0*/  @!P3 IMAD.MOV R8, RZ, RZ, -R8 ;  /* 0x000000ffff08b224 */ /* 0x000fcc00078e0a08 */
[----:B------:R-:W-:Y:S02]  /*9fc0*/  @!P5 IMAD.IADD R9, R9, 0x1, -R0 ;  /* 0x000000010909d824 */ /* 0x000fe400078e0a00 */
[----:B------:R-:W-:-:S03]  /*9fd0*/  IMAD.MOV R7, RZ, RZ, -R7 ;  /* 0x000000ffff077224 */ /* 0x000fc600078e0a07 */
[C---:B------:R-:W-:Y:S01]  /*9fe0*/  ISETP.GT.U32.AND P3, PT, R0.reuse, R9, PT ;  /* 0x000000090000720c */ /* 0x040fe20003f64070 */
[----:B------:R0:W-:Y:S01]  /*9ff0*/  STL [R1+0x84c], R8 ;  /* 0x00084c0801007387 */ /* 0x0001e20000100800 */
[----:B------:R-:W-:Y:S02]  /*a000*/  IMAD R7, R0, R7, R12 ;  /* 0x0000000700077224 */ /* 0x000fe400078e020c */
[----:B------:R-:W-:Y:S02]  /*a010*/  IMAD.MOV.U32 R12, RZ, RZ, R11 ;  /* 0x000000ffff0c7224 */ /* 0x000fe400078e000b */
[----:B------:R-:W-:Y:S01]  /*a020*/  @!P1 IMAD.IADD R14, R14, 0x1, -R0 ;  /* 0x000000010e0e9824 */ /* 0x000fe200078e0a00 */
[----:B0-----:R-:W-:Y:S01]  /*a030*/  IABS R8, R11 ;  /* 0x0000000b00087213 */ /* 0x001fe20000000000 */
[----:B------:R-:W-:Y:S02]  /*a040*/  IMAD.MOV.U32 R11, RZ, RZ, R6 ;  /* 0x000000ffff0b7224 */ /* 0x000fe400078e0006 */
[----:B------:R-:W-:-:S02]  /*a050*/  @!P6 IMAD.IADD R13, R13, 0x1, -R0 ;  /* 0x000000010d0de824 */ /* 0x000fc400078e0a00 */
[----:B------:R-:W-:Y:S01]  /*a060*/  @!P2 IMAD.MOV R11, RZ, RZ, -R11 ;  /* 0x000000ffff0ba224 */ /* 0x000fe200078e0a0b */
[----:B------:R-:W-:Y:S01]  /*a070*/  ISETP.GT.U32.AND P2, PT, R0, R14, PT ;  /* 0x0000000e0000720c */ /* 0x000fe20003f44070 */
[----:B------:R-:W-:Y:S01]  /*a080*/  @!P3 IMAD.IADD R9, R9, 0x1, -R0 ;  /* 0x000000010909b824 */ /* 0x000fe200078e0a00 */
[----:B------:R0:W-:Y:S02]  /*a090*/  STL [R1+0x2764], R17 ;  /* 0x0027641101007387 */ /* 0x0001e40000100800 */
[----:B0-----:R-:W-:Y:S02]  /*a0a0*/  IMAD.MOV.U32 R17, RZ, RZ, R13 ;  /* 0x000000ffff117224 */ /* 0x001fe400078e000d */
[----:B------:R-:W-:Y:S02]  /*a0b0*/  IMAD.MOV.U32 R13, RZ, RZ, R9 ;  /* 0x000000ffff0d7224 */ /* 0x000fe400078e0009 */
[----:B------:R-:W-:Y:S02]  /*a0c0*/  @!P4 IMAD.MOV R17, RZ, RZ, -R17 ;  /* 0x000000ffff11c224 */ /* 0x000fe400078e0a11 */
[----:B------:R-:W-:Y:S01]  /*a0d0*/  @!P0 IMAD.MOV R13, RZ, RZ, -R13 ;  /* 0x000000ffff0d8224 */ /* 0x000fe200078e0a0d */
[----:B------:R-:W-:-:S02]  /*a0e0*/  ISETP.GE.AND P5, PT, R10, RZ, PT ;  /* 0x000000ff0a00720c */ /* 0x000fc40003fa6270 */
[----:B------:R-:W-:Y:S01]  /*a0f0*/  @!P2 IMAD.IADD R14, R14, 0x1, -R0 ;  /* 0x000000010e0ea824 */ /* 0x000fe200078e0a00 */
[----:B---3--:R-:W-:Y:S02]  /*a100*/  ISETP.GE.AND P1, PT, R16, RZ, PT ;  /* 0x000000ff1000720c */ /* 0x008fe40003f26270 */
[----:B------:R-:W2:Y:S04]  /*a110*/  LDL.LU R16, [R1+0x120] ;  /* 0x0001200001107983 */ /* 0x000ea80000300800 */
[----:B------:R0:W-:Y:S01]  /*a120*/  STL [R1+0x848], R11 ;  /* 0x0008480b01007387 */ /* 0x0001e20000100800 */
[----:B------:R-:W-:Y:S02]  /*a130*/  IABS R10, R15 ;  /* 0x0000000f000a7213 */ /* 0x000fe40000000000 */
[----:B------:R-:W-:Y:S01]  /*a140*/  ISETP.GE.AND P2, PT, R15, RZ, PT ;  /* 0x000000ff0f00720c */ /* 0x000fe20003f46270 */
[----:B0-----:R-:W3:Y:S04]  /*a150*/  LDL.LU R11, [R1+0x15c] ;  /* 0x00015c00010b7983 */ /* 0x001ee80000300800 */
[----:B------:R-:W4:Y:S04]  /*a160*/  LDL.LU R9, [R1+0x114] ;  /* 0x0001140001097983 */ /* 0x000f280000300800 */
[----:B------:R0:W-:Y:S04]  /*a170*/  STL [R1+0x840], R17 ;  /* 0x0008401101007387 */ /* 0x0001e80000100800 */
[----:B0-----:R-:W2:Y:S04]  /*a180*/  LDL.LU R17, [R1+0x2764] ;  /* 0x0027640001117983 */ /* 0x001ea80000300800 */
[----:B------:R0:W-:Y:S04]  /*a190*/  STL [R1+0x83c], R13 ;  /* 0x00083c0d01007387 */ /* 0x0001e80000100800 */
[----:B0-----:R-:W2:Y:S04]  /*a1a0*/  LDL R13, [R1+0x128] ;  /* 0x00012800010d7983 */ /* 0x001ea80000100800 */
[----:B------:R-:W2:Y:S01]  /*a1b0*/  LDL.LU R15, [R1+0x130] ;  /* 0x00013000010f7983 */ /* 0x000ea20000300800 */
[----:B------:R-:W-:-:S02]  /*a1c0*/  ISETP.GT.U32.AND P6, PT, R0, R4, PT ;  /* 0x000000040000720c */ /* 0x000fc40003fc4070 */
[----:B------:R-:W-:-:S11]  /*a1d0*/  ISETP.GT.U32.AND P3, PT, R0, R7, PT ;  /* 0x000000070000720c */ /* 0x000fd60003f64070 */
[----:B------:R-:W-:-:S05]  /*a1e0*/  @!P6 IMAD.IADD R4, R4, 0x1, -R0 ;  /* 0x000000010404e824 */ /* 0x000fca00078e0a00 */
[----:B------:R-:W-:Y:S02]  /*a1f0*/  ISETP.GT.U32.AND P6, PT, R0, R4, PT ;  /* 0x000000040000720c */ /* 0x000fe40003fc4070 */
[----:B------:R-:W-:Y:S01]  /*a200*/  ISETP.GE.AND P0, PT, R12, RZ, PT ;  /* 0x000000ff0c00720c */ /* 0x000fe20003f06270 */
[----:B------:R-:W-:-:S10]  /*a210*/  @!P3 IMAD.IADD R7, R7, 0x1, -R0 ;  /* 0x000000010707b824 */ /* 0x000fd400078e0a00 */
[----:B------:R-:W-:Y:S01]  /*a220*/  @!P6 IMAD.IADD R4, R4, 0x1, -R0 ;  /* 0x000000010404e824 */ /* 0x000fe200078e0a00 */
[----:B----4-:R-:W-:Y:S01]  /*a230*/  ISETP.GE.AND P4, PT, R9, RZ, PT ;  /* 0x000000ff0900720c */ /* 0x010fe20003f86270 */
[----:B------:R-:W-:Y:S01]  /*a240*/  IMAD.HI.U32 R9, R3, R10, RZ ;  /* 0x0000000a03097227 */ /* 0x000fe200078e00ff */
[----:B---3--:R-:W-:-:S03]  /*a250*/  IABS R12, R11 ;  /* 0x0000000b000c7213 */ /* 0x008fc60000000000 */
[----:B------:R-:W-:Y:S01]  /*a260*/  IMAD.MOV R9, RZ, RZ, -R9 ;  /* 0x000000ffff097224 */ /* 0x000fe200078e0a09 */
[----:B------:R-:W-:-:S03]  /*a270*/  ISETP.GE.AND P3, PT, R11, RZ, PT ;  /* 0x000000ff0b00720c */ /* 0x000fc60003f66270 */
[----:B------:R-:W-:Y:S02]  /*a280*/  IMAD R11, R0, R9, R10 ;  /* 0x00000009000b7224 */ /* 0x000fe400078e020a */
[----:B------:R-:W-:Y:S01]  /*a290*/  IMAD.MOV.U32 R10, RZ, RZ, R12 ;  /* 0x000000ffff0a7224 */ /* 0x000fe200078e000c */
[----:B--2---:R0:W-:Y:S02]  /*a2a0*/  STL [R1+0x2760], R15 ;  /* 0x0027600f01007387 */ /* 0x0041e40000100800 */
[----:B0-----:R-:W-:-:S04]  /*a2b0*/  IMAD.MOV.U32 R15, RZ, RZ, R14 ;  /* 0x000000ffff0f7224 */ /* 0x001fc800078e000e */
[----:B------:R-:W-:Y:S02]  /*a2c0*/  @!P5 IMAD.MOV R15, RZ, RZ, -R15 ;  /* 0x000000ffff0fd224 */ /* 0x000fe400078e0a0f */
[----:B------:R-:W-:-:S03]  /*a2d0*/  IMAD.HI.U32 R14, R3, R10, RZ ;  /* 0x0000000a030e7227 */ /* 0x000fc600078e00ff */
[----:B------:R0:W-:Y:S02]  /*a2e0*/  STL [R1+0x834], R15 ;  /* 0x0008340f01007387 */ /* 0x0001e40000100800 */
[----:B0-----:R-:W-:-:S04]  /*a2f0*/  IMAD.MOV.U32 R15, RZ, RZ, R4 ;  /* 0x000000ffff0f7224 */ /* 0x001fc800078e0004 */
[----:B------:R-:W-:Y:S02]  /*a300*/  @!P1 IMAD.MOV R15, RZ, RZ, -R15 ;  /* 0x000000ffff0f9224 */ /* 0x000fe400078e0a0f */
[----:B------:R-:W-:Y:S02]  /*a310*/  IMAD.MOV R4, RZ, RZ, -R14 ;  /* 0x000000ffff047224 */ /* 0x000fe400078e0a0e */
[----:B------:R-:W2:Y:S04]  /*a320*/  LDL R14, [R1+0x12c] ;  /* 0x00012c00010e7983 */ /* 0x000ea80000100800 */
[----:B------:R0:W-:Y:S04]  /*a330*/  STL [R1+0x830], R15 ;  /* 0x0008300f01007387 */ /* 0x0001e80000100800 */
[----:B0-----:R-:W3:Y:S01]  /*a340*/  LDL.LU R15, [R1+0x2760] ;  /* 0x00276000010f7983 */ /* 0x001ee20000300800 */
[----:B------:R-:W-:-:S04]  /*a350*/  IMAD.HI.U32 R6, R3, R8, RZ ;  /* 0x0000000803067227 */ /* 0x000fc800078e00ff */
[----:B------:R-:W-:-:S04]  /*a360*/  IMAD.MOV R6, RZ, RZ, -R6 ;  /* 0x000000ffff067224 */ /* 0x000fc800078e0a06 */
[----:B------:R-:W-:-:S05]  /*a370*/  IMAD R6, R0, R6, R8 ;  /* 0x0000000600067224 */ /* 0x000fca00078e0208 */
[C---:B------:R-:W-:Y:S02]  /*a380*/  ISETP.GT.U32.AND P6, PT, R0.reuse, R6, PT ;  /* 0x000000060000720c */ /* 0x040fe40003fc4070 */
[C---:B------:R-:W-:Y:S02]  /*a390*/  ISETP.GT.U32.AND P5, PT, R0.reuse, R7, PT ;  /* 0x000000070000720c */ /* 0x040fe40003fa4070 */
[C---:B------:R-:W-:Y:S02]  /*a3a0*/  ISETP.GT.U32.AND P1, PT, R0.reuse, R11, PT ;  /* 0x0000000b0000720c */ /* 0x040fe40003f24070 */
[----:B------:R-:W-:Y:S01]  /*a3b0*/  IABS R9, R17 ;  /* 0x0000001100097213 */ /* 0x000fe20000000000 */
[----:B------:R-:W-:-:S06]  /*a3c0*/  IMAD R4, R0, R4, R10 ;  /* 0x0000000400047224 */ /* 0x000fcc00078e020a */
[----:B------:R-:W-:Y:S02]  /*a3d0*/  @!P6 IMAD.IADD R6, R6, 0x1, -R0 ;  /* 0x000000010606e824 */ /* 0x000fe400078e0a00 */
[----:B------:R-:W-:-:S03]  /*a3e0*/  IMAD.HI.U32 R10, R3, R9, RZ ;  /* 0x00000009030a7227 */ /* 0x000fc600078e00ff */
[----:B------:R-:W-:Y:S01]  /*a3f0*/  ISETP.GT.U32.AND P6, PT, R0, R6, PT ;  /* 0x000000060000720c */ /* 0x000fe20003fc4070 */
[----:B------:R-:W-:Y:S01]  /*a400*/  IMAD.MOV R10, RZ, RZ, -R10 ;  /* 0x000000ffff0a7224 */ /* 0x000fe200078e0a0a */
[----:B------:R-:W-:Y:S01]  /*a410*/  IABS R8, R16 ;  /* 0x0000001000087213 */ /* 0x000fe20000000000 */
[--C-:B------:R-:W-:Y:S02]  /*a420*/  @!P5 IMAD.IADD R7, R7, 0x1, -R0.reuse ;  /* 0x000000010707d824 */ /* 0x100fe400078e0a00 */
[--C-:B------:R-:W-:Y:S01]  /*a430*/  @!P1 IMAD.IADD R11, R11, 0x1, -R0.reuse ;  /* 0x000000010b0b9824 */ /* 0x100fe200078e0a00 */
[----:B------:R-:W-:Y:S01]  /*a440*/  ISETP.GE.AND P1, PT, R16, RZ, PT ;  /* 0x000000ff1000720c */ /* 0x000fe20003f26270 */
[----:B------:R-:W-:Y:S01]  /*a450*/  IMAD R9, R0, R10, R9 ;  /* 0x0000000a00097224 */ /* 0x000fe200078e0209 */
[----:B------:R-:W4:Y:S05]  /*a460*/  LDL.LU R16, [R1+0x138] ;  /* 0x0001380001107983 */ /* 0x000f2a0000300800 */
[----:B------:R-:W-:-:S04]  /*a470*/  @!P6 IMAD.IADD R6, R6, 0x1, -R0 ;  /* 0x000000010606e824 */ /* 0x000fc800078e0a00 */
[----:B------:R-:W-:Y:S01]  /*a480*/  @!P0 IMAD.MOV R6, RZ, RZ, -R6 ;  /* 0x000000ffff068224 */ /* 0x000fe200078e0a06 */
[----:B---3--:R-:W-:Y:S01]  /*a490*/  IABS R10, R15 ;  /* 0x0000000f000a7213 */ /* 0x008fe20000000000 */
[----:B------:R0:W-:Y:S02]  /*a4a0*/  STL [R1+0x2758], R15 ;  /* 0x0027580f01007387 */ /* 0x0001e40000100800 */
[----:B0-----:R-:W-:Y:S02]  /*a4b0*/  IMAD.MOV.U32 R15, RZ, RZ, R7 ;  /* 0x000000ffff0f7224 */ /* 0x001fe400078e0007 */
[----:B------:R-:W3:Y:S02]  /*a4c0*/  LDL R7, [R1+0x134] ;  /* 0x0001340001077983 */ /* 0x000ee40000100800 */
[----:B------:R-:W-:-:S05]  /*a4d0*/  @!P4 IMAD.MOV R15, RZ, RZ, -R15 ;  /* 0x000000ffff0fc224 */ /* 0x000fca00078e0a0f */
[----:B------:R0:W-:Y:S04]  /*a4e0*/  STL [R1+0x82c], R15 ;  /* 0x00082c0f01007387 */ /* 0x0001e80000100800 */
[----:B------:R-:W-:Y:S01]  /*a4f0*/  STL [R1+0x828], R6 ;  /* 0x0008280601007387 */ /* 0x000fe20000100800 */
[----:B0-----:R-:W-:-:S03]  /*a500*/  IMAD.MOV.U32 R15, RZ, RZ, R17 ;  /* 0x000000ffff0f7224 */ /* 0x001fc600078e0011 */
[----:B------:R-:W2:Y:S01]  /*a510*/  LDL.LU R17, [R1+0x140] ;  /* 0x0001400001117983 */ /* 0x000ea20000300800 */
[----:B------:R-:W-:Y:S01]  /*a520*/  IABS R12, R13 ;  /* 0x0000000d000c7213 */ /* 0x000fe20000000000 */
[----:B------:R-:W-:-:S04]  /*a530*/  IMAD.HI.U32 R13, R3, R8, RZ ;  /* 0x00000008030d7227 */ /* 0x000fc800078e00ff */
[----:B------:R-:W-:-:S04]  /*a540*/  IMAD.MOV R13, RZ, RZ, -R13 ;  /* 0x000000ffff0d7224 */ /* 0x000fc800078e0a0d */
[----:B------:R-:W-:-:S05]  /*a550*/  IMAD R8, R0, R13, R8 ;  /* 0x0000000d00087224 */ /* 0x000fca00078e0208 */
[----:B------:R-:W-:-:S13]  /*a560*/  ISETP.GT.U32.AND P6, PT, R0, R8, PT ;  /* 0x000000080000720c */ /* 0x000fda0003fc4070 */
[----:B------:R-:W-:-:S05]  /*a570*/  @!P6 IMAD.IADD R8, R8, 0x1, -R0 ;  /* 0x000000010808e824 */ /* 0x000fca00078e0a00 */
[----:B------:R-:W-:-:S13]  /*a580*/  ISETP.GT.U32.AND P4, PT, R0, R8, PT ;  /* 0x000000080000720c */ /* 0x000fda0003f84070 */
[----:B------:R-:W-:Y:S01]  /*a590*/  @!P4 IMAD.IADD R8, R8, 0x1, -R0 ;  /* 0x000000010808c824 */ /* 0x000fe200078e0a00 */
[----:B------:R-:W-:Y:S01]  /*a5a0*/  ISETP.GE.AND P4, PT, R15, RZ, PT ;  /* 0x000000ff0f00720c */ /* 0x000fe20003f86270 */
[----:B--2---:R0:W-:Y:S04]  /*a5b0*/  STL [R1+0x275c], R17 ;  /* 0x00275c1101007387 */ /* 0x0041e80000100800 */
[----:B0-----:R-:W2:Y:S04]  /*a5c0*/  LDL.LU R17, [R1+0x128] ;  /* 0x0001280001117983 */ /* 0x001ea80000300800 */
[----:B------:R-:W4:Y:S01]  /*a5d0*/  LDL.LU R15, [R1+0x12c] ;  /* 0x00012c00010f7983 */ /* 0x000f220000300800 */
[----:B------:R-:W-:-:S02]  /*a5e0*/  ISETP.GT.U32.AND P5, PT, R0, R4, PT ;  /* 0x000000040000720c */ /* 0x000fc40003fa4070 */
[----:B------:R-:W-:-:S11]  /*a5f0*/  ISETP.GT.U32.AND P0, PT, R0, R9, PT ;  /* 0x000000090000720c */ /* 0x000fd60003f04070 */
[----:B------:R-:W-:Y:S01]  /*a600*/  @!P5 IMAD.IADD R4, R4, 0x1, -R0 ;  /* 0x000000010404d824 */ /* 0x000fe200078e0a00 */
[----:B------:R-:W-:-:S04]  /*a610*/  ISETP.GT.U32.AND P5, PT, R0, R11, PT ;  /* 0x0000000b0000720c */ /* 0x000fc80003fa4070 */
[----:B------:R-:W-:Y:S01]  /*a620*/  ISETP.GT.U32.AND P6, PT, R0, R4, PT ;  /* 0x000000040000720c */ /* 0x000fe20003fc4070 */
[----:B------:R-:W-:-:S08]  /*a630*/  @!P0 IMAD.IADD R9, R9, 0x1, -R0 ;  /* 0x0000000109098824 */ /* 0x000fd000078e0a00 */
[----:B------:R-:W-:-:S04]  /*a640*/  @!P5 IMAD.IADD R11, R11, 0x1, -R0 ;  /* 0x000000010b0bd824 */ /* 0x000fc800078e0a00 */
[----:B------:R-:W-:Y:S02]  /*a650*/  @!P6 IMAD.IADD R4, R4, 0x1, -R0 ;  /* 0x000000010404e824 */ /* 0x000fe400078e0a00 */
[----:B------:R-:W-:Y:S01]  /*a660*/  @!P2 IMAD.MOV R11, RZ, RZ, -R11 ;  /* 0x000000ffff0ba224 */ /* 0x000fe200078e0a0b */
[----:B--2---:R-:W-:Y:S01]  /*a670*/  ISETP.GE.AND P0, PT, R17, RZ, PT ;  /* 0x000000ff1100720c */ /* 0x004fe20003f06270 */
[----:B------:R-:W-:Y:S02]  /*a680*/  IMAD.MOV.U32 R17, RZ, RZ, R4 ;  /* 0x000000ffff117224 */ /* 0x000fe400078e0004 */
[----:B------:R-:W2:Y:S02]  /*a690*/  LDL R4, [R1+0x13c] ;  /* 0x00013c0001047983 */ /* 0x000ea40000100800 */
[----:B------:R-:W-:Y:S02]  /*a6a0*/  @!P3 IMAD.MOV R17, RZ, RZ, -R17 ;  /* 0x000000ffff11b224 */ /* 0x000fe400078e0a11 */
[----:B------:R0:W-:Y:S01]  /*a6b0*/  STL [R1+0x81c], R11 ;  /* 0x00081c0b01007387 */ /* 0x0001e20000100800 */
[----:B----4-:R-:W-:-:S03]  /*a6c0*/  ISETP.GE.AND P3, PT, R15, RZ, PT ;  /* 0x000000ff0f00720c */ /* 0x010fc60003f66270 */
[----:B0-----:R-:W4:Y:S04]  /*a6d0*/  LDL.LU R11, [R1+0x134] ;  /* 0x00013400010b7983 */ /* 0x001f280000300800 */
[----:B------:R0:W-:Y:S04]  /*a6e0*/  STL [R1+0x818], R17 ;  /* 0x0008181101007387 */ /* 0x0001e80000100800 */
[----:B0-----:R-:W2:Y:S04]  /*a6f0*/  LDL.LU R17, [R1+0x275c] ;  /* 0x00275c0001117983 */ /* 0x001ea80000300800 */
[----:B------:R-:W4:Y:S01]  /*a700*/  LDL.LU R15, [R1+0x2758] ;  /* 0x00275800010f7983 */ /* 0x000f220000300800 */
[----:B------:R-:W-:Y:S01]  /*a710*/  IABS R13, R14 ;  /* 0x0000000e000d7213 */ /* 0x000fe20000000000 */
[----:B------:R-:W-:-:S04]  /*a720*/  IMAD.HI.U32 R14, R3, R12, RZ ;  /* 0x0000000c030e7227 */ /* 0x000fc800078e00ff */
[----:B------:R-:W-:-:S04]  /*a730*/  IMAD.MOV R14, RZ, RZ, -R14 ;  /* 0x000000ffff0e7224 */ /* 0x000fc800078e0a0e */
[----:B------:R-:W-:Y:S01]  /*a740*/  IMAD R12, R0, R14, R12 ;  /* 0x0000000e000c7224 */ /* 0x000fe200078e020c */
[----:B---3--:R-:W-:Y:S01]  /*a750*/  IABS R6, R7 ;  /* 0x0000000700067213 */ /* 0x008fe20000000000 */
[----:B------:R-:W-:-:S03]  /*a760*/  IMAD.HI.U32 R7, R3, R10, RZ ;  /* 0x0000000a03077227 */ /* 0x000fc600078e00ff */
[----:B------:R-:W-:Y:S01]  /*a770*/  ISETP.GT.U32.AND P5, PT, R0, R12, PT ;  /* 0x0000000c0000720c */ /* 0x000fe20003fa4070 */
[----:B------:R-:W-:-:S04]  /*a780*/  IMAD.MOV R7, RZ, RZ, -R7 ;  /* 0x000000ffff077224 */ /* 0x000fc800078e0a07 */
[----:B------:R-:W-:Y:S02]  /*a790*/  IMAD R7, R0, R7, R10 ;  /* 0x0000000700077224 */ /* 0x000fe400078e020a */
[----:B------:R-:W-:-:S03]  /*a7a0*/  @!P1 IMAD.MOV R8, RZ, RZ, -R8 ;  /* 0x000000ffff089224 */ /* 0x000fc600078e0a08 */
[----:B------:R-:W-:-:S03]  /*a7b0*/  ISETP.GT.U32.AND P1, PT, R0, R7, PT ;  /* 0x000000070000720c */ /* 0x000fc60003f24070 */
[----:B------:R-:W-:Y:S01]  /*a7c0*/  @!P5 IMAD.IADD R12, R12, 0x1, -R0 ;  /* 0x000000010c0cd824 */ /* 0x000fe200078e0a00 */
[----:B------:R-:W-:Y:S01]  /*a7d0*/  ISETP.GT.U32.AND P5, PT, R0, R9, PT ;  /* 0x000000090000720c */ /* 0x000fe20003fa4070 */
[----:B------:R-:W-:Y:S01]  /*a7e0*/  STL [R1+0x814], R8 ;  /* 0x0008140801007387 */ /* 0x000fe20000100800 */
[----:B------:R-:W-:-:S07]  /*a7f0*/  IABS R10, R16 ;  /* 0x00000010000a7213 */ /* 0x000fce0000000000 */
[----:B------:R-:W-:Y:S01]  /*a800*/  @!P1 IMAD.IADD R7, R7, 0x1, -R0 ;  /* 0x0000000107079824 */ /* 0x000fe200078e0a00 */
[----:B------:R-:W-:-:S03]  /*a810*/  ISETP.GE.AND P1, PT, R16, RZ, PT ;  /* 0x000000ff1000720c */ /* 0x000fc60003f26270 */
[----:B------:R-:W-:Y:S01]  /*a820*/  @!P5 IMAD.IADD R9, R9, 0x1, -R0 ;  /* 0x000000010909d824 */ /* 0x000fe200078e0a00 */
[----:B----4-:R-:W-:Y:S02]  /*a830*/  ISETP.GE.AND P5, PT, R15, RZ, PT ;  /* 0x000000ff0f00720c */ /* 0x010fe40003fa6270 */
[----:B------:R-:W3:Y:S04]  /*a840*/  LDL R15, [R1+0x144] ;  /* 0x00014400010f7983 */ /* 0x000ee80000100800 */
[----:B--2---:R0:W-:Y:S04]  /*a850*/  STL [R1+0x2750], R17 ;  /* 0x0027501101007387 */ /* 0x0041e80000100800 */
[----:B------:R-:W2:Y:S01]  /*a860*/  LDL.LU R16, [R1+0x154] ;  /* 0x0001540001107983 */ /* 0x000ea20000300800 */
[----:B------:R-:W-:-:S04]  /*a870*/  IMAD.HI.U32 R14, R3, R13, RZ ;  /* 0x0000000d030e7227 */ /* 0x000fc800078e00ff */
[----:B------:R-:W-:-:S04]  /*a880*/  IMAD.MOV R14, RZ, RZ, -R14 ;  /* 0x000000ffff0e7224 */ /* 0x000fc800078e0a0e */
[----:B------:R-:W-:-:S05]  /*a890*/  IMAD R13, R0, R14, R13 ;  /* 0x0000000e000d7224 */ /* 0x000fca00078e020d */
[----:B------:R-:W-:-:S13]  /*a8a0*/  ISETP.GT.U32.AND P6, PT, R0, R13, PT ;  /* 0x0000000d0000720c */ /* 0x000fda0003fc4070 */
[----:B------:R-:W-:-:S05]  /*a8b0*/  @!P6 IMAD.IADD R13, R13, 0x1, -R0 ;  /* 0x000000010d0de824 */ /* 0x000fca00078e0a00 */
[----:B------:R-:W-:-:S13]  /*a8c0*/  ISETP.GT.U32.AND P2, PT, R0, R13, PT ;  /* 0x0000000d0000720c */ /* 0x000fda0003f44070 */
[----:B------:R-:W-:Y:S01]  /*a8d0*/  @!P2 IMAD.IADD R13, R13, 0x1, -R0 ;  /* 0x000000010d0da824 */ /* 0x000fe200078e0a00 */
[----:B------:R-:W-:Y:S02]  /*a8e0*/  ISETP.GE.AND P2, PT, R11, RZ, PT ;  /* 0x000000ff0b00720c */ /* 0x000fe40003f46270 */
[----:B------:R-:W-:Y:S01]  /*a8f0*/  IABS R11, R17 ;  /* 0x00000011000b7213 */ /* 0x000fe20000000000 */
[----:B--2---:R1:W-:Y:S04]  /*a900*/  STL [R1+0x2754], R16 ;  /* 0x0027541001007387 */ /* 0x0043e80000100800 */
[----:B0-----:R-:W2:Y:S01]  /*a910*/  LDL.LU R17, [R1+0x13c] ;  /* 0x00013c0001117983 */ /* 0x001ea20000300800 */
[----:B------:R-:W-:Y:S01]  /*a920*/  ISETP.GT.U32.AND P6, PT, R0, R12, PT ;  /* 0x0000000c0000720c */ /* 0x000fe20003fc4070 */
[----:B------:R-:W-:-:S04]  /*a930*/  IMAD.HI.U32 R14, R3, R6, RZ ;  /* 0x00000006030e7227 */ /* 0x000fc800078e00ff */
[----:B------:R-:W-:-:S04]  /*a940*/  IMAD.MOV R14, RZ, RZ, -R14 ;  /* 0x000000ffff0e7224 */ /* 0x000fc800078e0a0e */
[----:B------:R-:W-:Y:S01]  /*a950*/  IMAD R6, R0, R14, R6 ;  /* 0x0000000e00067224 */ /* 0x000fe200078e0206 */
[----:B---3--:R-:W-:Y:S01]  /*a960*/  IABS R14, R15 ;  /* 0x0000000f000e7213 */ /* 0x008fe20000000000 */
[----:B------:R-:W-:Y:S02]  /*a970*/  IMAD.MOV.U32 R15, RZ, RZ, R9 ;  /* 0x000000ffff0f7224 */ /* 0x000fe400078e0009 */
[----:B------:R-:W-:Y:S02]  /*a980*/  @!P6 IMAD.IADD R12, R12, 0x1, -R0 ;  /* 0x000000010c0ce824 */ /* 0x000fe400078e0a00 */
[----:B-1----:R-:W-:Y:S02]  /*a990*/  IMAD.MOV.U32 R16, RZ, RZ, R13 ;  /* 0x000000ffff107224 */ /* 0x002fe400078e000d */
[----:B------:R-:W-:Y:S02]  /*a9a0*/  @!P4 IMAD.MOV R15, RZ, RZ, -R15 ;  /* 0x000000ffff0fc224 */ /* 0x000fe400078e0a0f */
[----:B------:R-:W-:-:S02]  /*a9b0*/  @!P0 IMAD.MOV R12, RZ, RZ, -R12 ;  /* 0x000000ffff0c8224 */ /* 0x000fc400078e0a0c */
[----:B------:R-:W-:Y:S01]  /*a9c0*/  @!P3 IMAD.MOV R16, RZ, RZ, -R16 ;  /* 0x000000ffff10b224 */ /* 0x000fe200078e0a10 */
[----:B------:R0:W-:Y:S04]  /*a9d0*/  STL [R1+0x804], R15 ;  /* 0x0008040f01007387 */ /* 0x0001e80000100800 */
[----:B------:R1:W-:Y:S04]  /*a9e0*/  STL [R1+0x800], R12 ;  /* 0x0008000c01007387 */ /* 0x0003e80000100800 */
[----:B------:R-:W3:Y:S04]  /*a9f0*/  LDL R13, [R1+0x148] ;  /* 0x00014800010d7983 */ /* 0x000ee80000100800 */
[----:B0-----:R-:W4:Y:S04]  /*aa00*/  LDL R15, [R1+0x150] ;  /* 0x00015000010f7983 */ /* 0x001f280000100800 */
[----:B-1----:R-:W4:Y:S04]  /*aa10*/  LDL R12, [R1+0x14c] ;  /* 0x00014c00010c7983 */ /* 0x002f280000100800 */
[----:B------:R0:W-:Y:S04]  /*aa20*/  STL [R1+0x7fc], R16 ;  /* 0x0007fc1001007387 */ /* 0x0001e80000100800 */
[----:B0-----:R-:W3:Y:S01]  /*aa30*/  LDL.LU R16, [R1+0x2754] ;  /* 0x0027540001107983 */ /* 0x001ee20000300800 */
[----:B--2---:R-:W-:-:S03]  /*aa40*/  ISETP.GE.AND P3, PT, R17, RZ, PT ;  /* 0x000000ff1100720c */ /* 0x004fc60003f66270 */
[----:B------:R-:W2:Y:S01]  /*aa50*/  LDL.LU R17, [R1+0x2750] ;  /* 0x0027500001117983 */ /* 0x000ea20000300800 */
[----:B------:R-:W-:-:S13]  /*aa60*/  ISETP.GT.U32.AND P6, PT, R0, R6, PT ;  /* 0x000000060000720c */ /* 0x000fda0003fc4070 */
[----:B------:R-:W-:-:S05]  /*aa70*/  @!P6 IMAD.IADD R6, R6, 0x1, -R0 ;  /* 0x000000010606e824 */ /* 0x000fca00078e0a00 */
[----:B------:R-:W-:-:S13]  /*aa80*/  ISETP.GT.U32.AND P0, PT, R0, R6, PT ;  /* 0x000000060000720c */ /* 0x000fda0003f04070 */
[----:B------:R-:W-:Y:S01]  /*aa90*/  @!P0 IMAD.IADD R6, R6, 0x1, -R0 ;  /* 0x0000000106068824 */ /* 0x000fe200078e0a00 */
[----:B--2---:R-:W-:Y:S02]  /*aaa0*/  ISETP.GE.AND P0, PT, R17, RZ, PT ;  /* 0x000000ff1100720c */ /* 0x004fe40003f06270 */
[----:B------:R-:W2:Y:S01]  /*aab0*/  LDL.LU R17, [R1+0x158] ;  /* 0x0001580001117983 */ /* 0x000ea20000300800 */
[----:B------:R-:W-:Y:S01]  /*aac0*/  ISETP.GT.U32.AND P4, PT, R0, R7, PT ;  /* 0x000000070000720c */ /* 0x000fe20003f84070 */
[----:B------:R-:W-:-:S04]  /*aad0*/  IMAD.HI.U32 R9, R3, R11, RZ ;  /* 0x0000000b03097227 */ /* 0x000fc800078e00ff */
[----:B------:R-:W-:-:S04]  /*aae0*/  IMAD.MOV R9, RZ, RZ, -R9 ;  /* 0x000000ffff097224 */ /* 0x000fc800078e0a09 */
[----:B------:R-:W-:Y:S01]  /*aaf0*/  IMAD R9, R0, R9, R11 ;  /* 0x0000000900097224 */ /* 0x000fe200078e020b */
[----:B---3--:R-:W-:-:S03]  /*ab00*/  IABS R11, R16 ;  /* 0x00000010000b7213 */ /* 0x008fc60000000000 */
[----:B------:R-:W-:Y:S02]  /*ab10*/  @!P4 IMAD.IADD R7, R7, 0x1, -R0 ;  /* 0x000000010707c824 */ /* 0x000fe400078e0a00 */
[----:B------:R-:W-:Y:S02]  /*ab20*/  @!P2 IMAD.MOV R6, RZ, RZ, -R6 ;  /* 0x000000ffff06a224 */ /* 0x000fe400078e0a06 */
[----:B------:R-:W-:Y:S01]  /*ab30*/  IMAD.HI.U32 R8, R3, R10, RZ ;  /* 0x0000000a03087227 */ /* 0x000fe200078e00ff */
[----:B------:R-:W-:-:S03]  /*ab40*/  IABS R4, R4 ;  /* 0x0000000400047213 */ /* 0x000fc60000000000 */
[----:B------:R-:W-:-:S04]  /*ab50*/  IMAD.MOV R8, RZ, RZ, -R8 ;  /* 0x000000ffff087224 */ /* 0x000fc800078e0a08 */
[----:B------:R-:W-:Y:S02]  /*ab60*/  IMAD R10, R0, R8, R10 ;  /* 0x00000008000a7224 */ /* 0x000fe400078e020a */
[----:B------:R-:W-:-:S03]  /*ab70*/  IMAD.HI.U32 R8, R3, R4, RZ ;  /* 0x0000000403087227 */ /* 0x000fc600078e00ff */
[----:B------:R-:W-:Y:S01]  /*ab80*/  ISETP.GT.U32.AND P6, PT, R0, R10, PT ;  /* 0x0000000a0000720c */ /* 0x000fe20003fc4070 */
[----:B------:R-:W-:-:S04]  /*ab90*/  IMAD.MOV R8, RZ, RZ, -R8 ;  /* 0x000000ffff087224 */ /* 0x000fc800078e0a08 */
[----:B------:R-:W-:Y:S01]  /*aba0*/  IMAD R4, R0, R8, R4 ;  /* 0x0000000800047224 */ /* 0x000fe200078e0204 */
[----:B--2---:R0:W-:Y:S04]  /*abb0*/  STL [R1+0x274c], R17 ;  /* 0x00274c1101007387 */ /* 0x0041e80000100800 */
[----:B0-----:R-:W2:Y:S04]  /*abc0*/  LDL.LU R17, [R1+0x144] ;  /* 0x0001440001117983 */ /* 0x001ea80000300800 */
[----:B------:R0:W-:Y:S02]  /*abd0*/  STL [R1+0x2748], R16 ;  /* 0x0027481001007387 */ /* 0x0001e40000100800 */
[----:B0-----:R-:W-:-:S04]  /*abe0*/  IMAD.MOV.U32 R16, RZ, RZ, R7 ;  /* 0x000000ffff107224 */ /* 0x001fc800078e0007 */
[----:B------:R-:W-:-:S05]  /*abf0*/  @!P5 IMAD.MOV R16, RZ, RZ, -R16 ;  /* 0x000000ffff10d224 */ /* 0x000fca00078e0a10 */
[----:B------:R0:W-:Y:S04]  /*ac00*/  STL [R1+0x7f4], R16 ;  /* 0x0007f41001007387 */ /* 0x0001e80000100800 */
[----:B------:R-:W-:Y:S04]  /*ac10*/  STL [R1+0x7f0], R6 ;  /* 0x0007f00601007387 */ /* 0x000fe80000100800 */
[----:B0-----:R-:W3:Y:S01]  /*ac20*/  LDL.LU R16, [R1+0x14c] ;  /* 0x00014c0001107983 */ /* 0x001ee20000300800 */
[----:B------:R-:W-:Y:S01]  /*ac30*/  ISETP.GT.U32.AND P4, PT, R0, R4, PT ;  /* 0x000000040000720c */ /* 0x000fe20003f84070 */
[----:B------:R-:W-:Y:S01]  /*ac40*/  @!P6 IMAD.IADD R10, R10, 0x1, -R0 ;  /* 0x000000010a0ae824 */ /* 0x000fe200078e0a00 */
[----:B------:R-:W-:-:S02]  /*ac50*/  ISETP.GT.U32.AND P6, PT, R0, R9, PT ;  /* 0x000000090000720c */ /* 0x000fc40003fc4070 */
[----:B------:R-:W-:Y:S01]  /*ac60*/  IABS R13, R13 ;  /* 0x0000000d000d7213 */ /* 0x000fe20000000000 */
[----:B------:R-:W-:-:S08]  /*ac70*/  IMAD.HI.U32 R8, R3, R14, RZ ;  /* 0x0000000e03087227 */ /* 0x000fd000078e00ff */
[--C-:B------:R-:W-:Y:S02]  /*ac80*/  @!P4 IMAD.IADD R4, R4, 0x1, -R0.reuse ;  /* 0x000000010404c824 */ /* 0x100fe400078e0a00 */
[----:B------:R-:W-:Y:S01]  /*ac90*/  @!P6 IMAD.IADD R9, R9, 0x1, -R0 ;  /* 0x000000010909e824 */ /* 0x000fe200078e0a00 */
[C---:B------:R-:W-:Y:S01]  /*aca0*/  ISETP.GT.U32.AND P4, PT, R0.reuse, R10, PT ;  /* 0x0000000a0000720c */ /* 0x040fe20003f84070 */
[----:B------:R-:W-:Y:S01]  /*acb0*/  IMAD.HI.U32 R7, R3, R13, RZ ;  /* 0x0000000d03077227 */ /* 0x000fe200078e00ff */
[----:B------:R-:W-:-:S03]  /*acc0*/  ISETP.GT.U32.AND P6, PT, R0, R4, PT ;  /* 0x000000040000720c */ /* 0x000fc60003fc4070 */
[----:B------:R-:W-:Y:S02]  /*acd0*/  IMAD.MOV R8, RZ, RZ, -R8 ;  /* 0x000000ffff087224 */ /* 0x000fe400078e0a08 */
[----:B------:R-:W-:Y:S02]  /*ace0*/  IMAD.MOV R7, RZ, RZ, -R7 ;  /* 0x000000ffff077224 */ /* 0x000fe400078e0a07 */
[C---:B------:R-:W-:Y:S01]  /*acf0*/  IMAD R14, R0.reuse, R8, R14 ;  /* 0x00000008000e7224 */ /* 0x040fe200078e020e */
[----:B----4-:R-:W-:Y:S01]  /*ad00*/  IABS R8, R12 ;  /* 0x0000000c00087213 */ /* 0x010fe20000000000 */
[----:B------:R-:W-:Y:S01]  /*ad10*/  IMAD R7, R0, R7, R13 ;  /* 0x0000000700077224 */ /* 0x000fe200078e020d */
[----:B------:R-:W-:Y:S01]  /*ad20*/  IABS R12, R15 ;  /* 0x0000000f000c7213 */ /* 0x000fe20000000000 */
[--C-:B------:R-:W-:Y:S02]  /*ad30*/  @!P4 IMAD.IADD R10, R10, 0x1, -R0.reuse ;  /* 0x000000010a0ac824 */ /* 0x100fe400078e0a00 */
[----:B------:R-:W-:Y:S01]  /*ad40*/  @!P6 IMAD.IADD R4, R4, 0x1, -R0 ;  /* 0x000000010404e824 */ /* 0x000fe200078e0a00 */
[----:B------:R-:W-:Y:S01]  /*ad50*/  ISETP.GT.U32.AND P6, PT, R0, R7, PT ;  /* 0x000000070000720c */ /* 0x000fe20003fc4070 */
[----:B------:R-:W-:-:S04]  /*ad60*/  IMAD.HI.U32 R15, R3, R8, RZ ;  /* 0x00000008030f7227 */ /* 0x000fc800078e00ff */
[----:B------:R-:W-:-:S04]  /*ad70*/  IMAD.MOV R15, RZ, RZ, -R15 ;  /* 0x000000ffff0f7224 */ /* 0x000fc800078e0a0f */
[----:B------:R-:W-:Y:S02]  /*ad80*/  IMAD R8, R0, R15, R8 ;  /* 0x0000000f00087224 */ /* 0x000fe400078e0208 */
[----:B------:R-:W4:Y:S02]  /*ad90*/  LDL.LU R15, [R1+0x160] ;  /* 0x00016000010f7983 */ /* 0x000f240000300800 */
[----:B------:R-:W-:Y:S01]  /*ada0*/  @!P6 IMAD.IADD R7, R7, 0x1, -R0 ;  /* 0x000000010707e824 */ /* 0x000fe200078e0a00 */
[----:B--2---:R-:W-:Y:S01]  /*adb0*/  ISETP.GE.AND P4, PT, R17, RZ, PT ;  /* 0x000000ff1100720c */ /* 0x004fe20003f86270 */
[----:B------:R-:W-:Y:S02]  /*adc0*/  IMAD.MOV.U32 R17, RZ, RZ, R10 ;  /* 0x000000ffff117224 */ /* 0x000fe400078e000a */
[----:B------:R-:W2:Y:S02]  /*add0*/  LDL.LU R10, [R1+0x148] ;  /* 0x00014800010a7983 */ /* 0x000ea40000300800 */
[----:B------:R-:W-:-:S05]  /*ade0*/  @!P1 IMAD.MOV R17, RZ, RZ, -R17 ;  /* 0x000000ffff119224 */ /* 0x000fca00078e0a11 */
[----:B------:R0:W-:Y:S04]  /*adf0*/  STL [R1+0x7e8], R17 ;  /* 0x0007e81101007387 */ /* 0x0001e80000100800 */
[----:B0-----:R-:W4:Y:S01]  /*ae00*/  LDL.LU R17, [R1+0x274c] ;  /* 0x00274c0001117983 */ /* 0x001f220000300800 */
[----:B---3--:R-:W-:-:S03]  /*ae10*/  ISETP.GE.AND P6, PT, R16, RZ, PT ;  /* 0x000000ff1000720c */ /* 0x008fc60003fc6270 */
[----:B------:R-:W3:Y:S01]  /*ae20*/  LDL.LU R16, [R1+0x2748] ;  /* 0x0027480001107983 */ /* 0x000ee20000300800 */
[C---:B------:R-:W-:Y:S02]  /*ae30*/  ISETP.GT.U32.AND P5, PT, R0.reuse, R9, PT ;  /* 0x000000090000720c */ /* 0x040fe40003fa4070 */
[----:B------:R-:W-:Y:S01]  /*ae40*/  ISETP.GT.U32.AND P2, PT, R0, R14, PT ;  /* 0x0000000e0000720c */ /* 0x000fe20003f44070 */
[----:B------:R-:W-:-:S10]  /*ae50*/  IMAD.HI.U32 R6, R3, R12, RZ ;  /* 0x0000000c03067227 */ /* 0x000fd400078e00ff */
[--C-:B------:R-:W-:Y:S01]  /*ae60*/  @!P5 IMAD.IADD R9, R9, 0x1, -R0.reuse ;  /* 0x000000010909d824 */ /* 0x100fe200078e0a00 */
[----:B------:R-:W-:Y:S01]  /*ae70*/  ISETP.GT.U32.AND P5, PT, R0, R8, PT ;  /* 0x000000080000720c */ /* 0x000fe20003fa4070 */
[----:B------:R-:W-:Y:S02]  /*ae80*/  @!P2 IMAD.IADD R14, R14, 0x1, -R0 ;  /* 0x000000010e0ea824 */ /* 0x000fe400078e0a00 */
[----:B------:R-:W-:-:S03]  /*ae90*/  IMAD.MOV R6, RZ, RZ, -R6 ;  /* 0x000000ffff067224 */ /* 0x000fc600078e0a06 */
[----:B------:R-:W-:Y:S01]  /*aea0*/  ISETP.GT.U32.AND P2, PT, R0, R14, PT ;  /* 0x0000000e0000720c */ /* 0x000fe20003f44070 */
[----:B------:R-:W-:-:S04]  /*aeb0*/  IMAD.HI.U32 R13, R3, R11, RZ ;  /* 0x0000000b030d7227 */ /* 0x000fc800078e00ff */
[----:B------:R-:W-:Y:S02]  /*aec0*/  IMAD R6, R0, R6, R12 ;  /* 0x0000000600067224 */ /* 0x000fe400078e020c */
[----:B------:R-:W-:Y:S02]  /*aed0*/  IMAD.MOV.U32 R12, RZ, RZ, R4 ;  /* 0x000000ffff0c7224 */ /* 0x000fe400078e0004 */
[----:B------:R-:W-:Y:S02]  /*aee0*/  @!P5 IMAD.IADD R8, R8, 0x1, -R0 ;  /* 0x000000010808d824 */ /* 0x000fe400078e0a00 */
[----:B------:R-:W-:Y:S02]  /*aef0*/  IMAD.MOV R13, RZ, RZ, -R13 ;  /* 0x000000ffff0d7224 */ /* 0x000fe400078e0a0d */
[----:B------:R-:W-:Y:S01]  /*af00*/  @!P3 IMAD.MOV R12, RZ, RZ, -R12 ;  /* 0x000000ffff0cb224 */ /* 0x000fe200078e0a0c */
[----:B------:R-:W-:Y:S01]  /*af10*/  ISETP.GT.U32.AND P5, PT, R0, R8, PT ;  /* 0x000000080000720c */ /* 0x000fe20003fa4070 */
[----:B------:R-:W-:-:S02]  /*af20*/  @!P2 IMAD.IADD R14, R14, 0x1, -R0 ;  /* 0x000000010e0ea824 */ /* 0x000fc400078e0a00 */
[----:B------:R-:W-:Y:S02]  /*af30*/  IMAD R11, R0, R13, R11 ;  /* 0x0000000d000b7224 */ /* 0x000fe400078e020b */
[----:B------:R-:W4:Y:S04]  /*af40*/  LDL.LU R13, [R1+0x150] ;  /* 0x00015000010d7983 */ /* 0x000f280000300800 */
[----:B------:R0:W-:Y:S01]  /*af50*/  STL [R1+0x7e4], R12 ;  /* 0x0007e40c01007387 */ /* 0x0001e20000100800 */
[----:B------:R-:W-:Y:S02]  /*af60*/  @!P0 IMAD.MOV R9, RZ, RZ, -R9 ;  /* 0x000000ffff098224 */ /* 0x000fe400078e0a09 */
[----:B0-----:R-:W-:Y:S02]  /*af70*/  IMAD.MOV.U32 R12, RZ, RZ, R14 ;  /* 0x000000ffff0c7224 */ /* 0x001fe400078e000e */
[----:B------:R-:W4:Y:S02]  /*af80*/  LDL.LU R14, [R1+0x168] ;  /* 0x00016800010e7983 */ /* 0x000f240000300800 */
[----:B------:R-:W-:-:S02]  /*af90*/  @!P4 IMAD.MOV R12, RZ, RZ, -R12 ;  /* 0x000000ffff0cc224 */ /* 0x000fc400078e0a0c */
[----:B------:R-:W-:Y:S01]  /*afa0*/  STL [R1+0x7e0], R9 ;  /* 0x0007e00901007387 */ /* 0x000fe20000100800 */
[----:B------:R-:W-:-:S03]  /*afb0*/  @!P5 IMAD.IADD R8, R8, 0x1, -R0 ;  /* 0x000000010808d824 */ /* 0x000fc600078e0a00 */
[----:B------:R-:W-:Y:S01]  /*afc0*/  STL [R1+0x7dc], R12 ;  /* 0x0007dc0c01007387 */ /* 0x000fe20000100800 */
[----:B---3--:R-:W-:-:S03]  /*afd0*/  ISETP.GE.AND P5, PT, R16, RZ, PT ;  /* 0x000000ff1000720c */ /* 0x008fc60003fa6270 */
[----:B------:R-:W3:Y:S01]  /*afe0*/  LDL.LU R16, [R1+0x16c] ;  /* 0x00016c0001107983 */ /* 0x000ee20000300800 */
[----:B--2---:R-:W-:Y:S02]  /*aff0*/  ISETP.GE.AND P1, PT, R10, RZ, PT ;  /* 0x000000ff0a00720c */ /* 0x004fe40003f26270 */
[----:B----4-:R-:W-:Y:S02]  /*b000*/  IABS R10, R17 ;  /* 0x00000011000a7213 */ /* 0x010fe40000000000 */
[----:B------:R-:W-:-:S03]  /*b010*/  ISETP.GT.U32.AND P3, PT, R0, R7, PT ;  /* 0x000000070000720c */ /* 0x000fc60003f64070 */
[----:B------:R-:W-:-:S04]  /*b020*/  IMAD.HI.U32 R4, R3, R10, RZ ;  /* 0x0000000a03047227 */ /* 0x000fc800078e00ff */
[----:B------:R-:W-:Y:S01]  /*b030*/  IMAD.MOV R4, RZ, RZ, -R4 ;  /* 0x000000ffff047224 */ /* 0x000fe200078e0a04 */
[----:B------:R-:W-:-:S03]  /*b040*/  ISETP.GT.U32.AND P4, PT, R0, R11, PT ;  /* 0x0000000b0000720c */ /* 0x000fc60003f84070 */
[C---:B------:R-:W-:Y:S01]  /*b050*/  IMAD R4, R0.reuse, R4, R10 ;  /* 0x0000000400047224 */ /* 0x040fe200078e020a */
[----:B------:R-:W-:Y:S01]  /*b060*/  ISETP.GT.U32.AND P2, PT, R0, R6, PT ;  /* 0x000000060000720c */ /* 0x000fe20003f44070 */
[----:B------:R-:W-:-:S03]  /*b070*/  @!P3 IMAD.IADD R7, R7, 0x1, -R0 ;  /* 0x000000010707b824 */ /* 0x000fc600078e0a00 */
[----:B------:R-:W-:Y:S01]  /*b080*/  ISETP.GT.U32.AND P3, PT, R0, R4, PT ;  /* 0x000000040000720c */ /* 0x000fe20003f64070 */
[----:B---3--:R0:W-:Y:S04]  /*b090*/  STL [R1+0x2744], R16 ;  /* 0x0027441001007387 */ /* 0x0081e80000100800 */
[----:B0-----:R-:W2:Y:S01]  /*b0a0*/  LDL.LU R16, [R1+0x164] ;  /* 0x0001640001107983 */ /* 0x001ea20000300800 */
[----:B------:R-:W-:-:S03]  /*b0b0*/  @!P4 IMAD.IADD R11, R11, 0x1, -R0 ;  /* 0x000000010b0bc824 */ /* 0x000fc600078e0a00 */
[----:B------:R-:W-:-:S04]  /*b0c0*/  @!P2 IMAD.IADD R6, R6, 0x1, -R0 ;  /* 0x000000010606a824 */ /* 0x000fc800078e0a00 */
[----:B------:R-:W-:Y:S01]  /*b0d0*/  @!P3 IMAD.IADD R4, R4, 0x1, -R0 ;  /* 0x000000010404b824 */ /* 0x000fe200078e0a00 */
[C---:B------:R-:W-:Y:S01]  /*b0e0*/  ISETP.GT.U32.AND P3, PT, R0.reuse, R11, PT ;  /* 0x0000000b0000720c */ /* 0x040fe20003f64070 */
[----:B------:R-:W-:Y:S01]  /*b0f0*/  @!P1 IMAD.MOV R7, RZ, RZ, -R7 ;  /* 0x000000ffff079224 */ /* 0x000fe200078e0a07 */
[----:B------:R-:W-:Y:S02]  /*b100*/  IABS R9, R15 ;  /* 0x0000000f00097213 */ /* 0x000fe40000000000 */
[----:B------:R-:W-:Y:S02]  /*b110*/  ISETP.GT.U32.AND P4, PT, R0, R6, PT ;  /* 0x000000060000720c */ /* 0x000fe40003f84070 */
[----:B------:R-:W-:Y:S02]  /*b120*/  ISETP.GE.AND P2, PT, R17, RZ, PT ;  /* 0x000000ff1100720c */ /* 0x000fe40003f46270 */
[----:B------:R-:W3:Y:S01]  /*b130*/  LDL.LU R17, [R1+0x174] ;  /* 0x0001740001117983 */ /* 0x000ee20000300800 */
[----:B------:R-:W-:Y:S01]  /*b140*/  ISETP.GE.AND P0, PT, R13, RZ, PT ;  /* 0x000000ff0d00720c */ /* 0x000fe20003f06270 */
[----:B------:R-:W-:-:S02]  /*b150*/  IMAD.HI.U32 R13, R3, R9, RZ ;  /* 0x00000009030d7227 */ /* 0x000fc400078e00ff */
[----:B------:R0:W-:Y:S02]  /*b160*/  STL [R1+0x7d4], R7 ;  /* 0x0007d40701007387 */ /* 0x0001e40000100800 */
[----:B------:R-:W-:Y:S02]  /*b170*/  IMAD.MOV R13, RZ, RZ, -R13 ;  /* 0x000000ffff0d7224 */ /* 0x000fe400078e0a0d */
[----:B0-----:R-:W-:-:S04]  /*b180*/  IMAD.MOV.U32 R7, RZ, RZ, R8 ;  /* 0x000000ffff077224 */ /* 0x001fc800078e0008 */
[----:B------:R-:W-:Y:S01]  /*b190*/  @!P6 IMAD.MOV R7, RZ, RZ, -R7 ;  /* 0x000000ffff07e224 */ /* 0x000fe200078e0a07 */
[----:B------:R-:W-:Y:S01]  /*b1a0*/  ISETP.GE.AND P6, PT, R15, RZ, PT ;  /* 0x000000ff0f00720c */ /* 0x000fe20003fc6270 */
[--C-:B------:R-:W-:Y:S01]  /*b1b0*/  @!P3 IMAD.IADD R11, R11, 0x1, -R0.reuse ;  /* 0x000000010b0bb824 */ /* 0x100fe200078e0a00 */
[----:B------:R-:W4:Y:S01]  /*b1c0*/  LDL R15, [R1+0x178] ;  /* 0x00017800010f7983 */ /* 0x000f220000100800 */
[----:B------:R-:W-:Y:S02]  /*b1d0*/  IMAD R9, R0, R13, R9 ;  /* 0x0000000d00097224 */ /* 0x000fe400078e0209 */
[----:B------:R-:W-:Y:S01]  /*b1e0*/  @!P4 IMAD.IADD R6, R6, 0x1, -R0 ;  /* 0x000000010606c824 */ /* 0x000fe200078e0a00 */
[----:B------:R-:W-:Y:S04]  /*b1f0*/  STL [R1+0x7d0], R7 ;  /* 0x0007d00701007387 */ /* 0x000fe80000100800 */
[----:B------:R-:W3:Y:S01]  /*b200*/  LDL R13, [R1+0x170] ;  /* 0x00017000010d7983 */ /* 0x000ee20000100800 */
[----:B--2---:R-:W-:-:S02]  /*b210*/  IABS R10, R16 ;  /* 0x00000010000a7213 */ /* 0x004fc40000000000 */
[----:B------:R-:W-:Y:S02]  /*b220*/  ISETP.GE.AND P4, PT, R16, RZ, PT ;  /* 0x000000ff1000720c */ /* 0x000fe40003f86270 */
[----:B------:R-:W2:Y:S04]  /*b230*/  LDL.LU R16, [R1+0x2744] ;  /* 0x0027440001107983 */ /* 0x000ea80000300800 */
[----:B------:R0:W-:Y:S02]  /*b240*/  STL [R1+0x2740], R11 ;  /* 0x0027400b01007387 */ /* 0x0001e40000100800 */
[----:B0-----:R-:W-:-:S04]  /*b250*/  IMAD.MOV.U32 R11, RZ, RZ, R6 ;  /* 0x000000ffff0b7224 */ /* 0x001fc800078e0006 */
[----:B------:R-:W-:-:S05]  /*b260*/  @!P0 IMAD.MOV R11, RZ, RZ, -R11 ;  /* 0x000000ffff0b8224 */ /* 0x000fca00078e0a0b */
[----:B------:R0:W-:Y:S04]  /*b270*/  STL [R1+0x7c4], R11 ;  /* 0x0007c40b01007387 */ /* 0x0001e80000100800 */
[----:B0-----:R-:W2:Y:S01]  /*b280*/  LDL.LU R11, [R1+0x2740] ;  /* 0x00274000010b7983 */ /* 0x001ea20000300800 */
[----:B------:R-:W-:Y:S02]  /*b290*/  ISETP.GT.U32.AND P1, PT, R0, R4, PT ;  /* 0x000000040000720c */ /* 0x000fe40003f24070 */
[----:B------:R-:W-:-:S05]  /*b2a0*/  IABS R12, R14 ;  /* 0x0000000e000c7213 */ /* 0x000fca0000000000 */
[----:B------:R-:W-:Y:S01]  /*b2b0*/  IMAD.HI.U32 R8, R3, R12, RZ ;  /* 0x0000000c03087227 */ /* 0x000fe200078e00ff */
[----:B---3--:R-:W-:-:S03]  /*b2c0*/  IABS R13, R13 ;  /* 0x0000000d000d7213 */ /* 0x008fc60000000000 */
[----:B------:R-:W-:Y:S02]  /*b2d0*/  IMAD.MOV R8, RZ, RZ, -R8 ;  /* 0x000000ffff087224 */ /* 0x000fe400078e0a08 */
[----:B------:R-:W-:Y:S01]  /*b2e0*/  @!P1 IMAD.IADD R4, R4, 0x1, -R0 ;  /* 0x0000000104049824 */ /* 0x000fe200078e0a00 */
[----:B------:R-:W-:Y:S01]  /*b2f0*/  ISETP.GE.AND P1, PT, R14, RZ, PT ;  /* 0x000000ff0e00720c */ /* 0x000fe20003f26270 */
[----:B------:R-:W-:Y:S01]  /*b300*/  IMAD R12, R0, R8, R12 ;  /* 0x00000008000c7224 */ /* 0x000fe200078e020c */
[----:B----4-:R-:W-:Y:S01]  /*b310*/  IABS R8, R15 ;  /* 0x0000000f00087213 */ /* 0x010fe20000000000 */
[----:B------:R-:W-:-:S04]  /*b320*/  IMAD.HI.U32 R15, R3, R13, RZ ;  /* 0x0000000d030f7227 */ /* 0x000fc800078e00ff */
[----:B------:R-:W-:Y:S02]  /*b330*/  @!P2 IMAD.MOV R4, RZ, RZ, -R4 ;  /* 0x000000ffff04a224 */ /* 0x000fe400078e0a04 */
[----:B------:R-:W-:-:S04]  /*b340*/  IMAD.MOV R15, RZ, RZ, -R15 ;  /* 0x000000ffff0f7224 */ /* 0x000fc800078e0a0f */
[----:B------:R-:W-:Y:S01]  /*b350*/  IMAD R13, R0, R15, R13 ;  /* 0x0000000f000d7224 */ /* 0x000fe200078e020d */
[----:B--2---:R-:W-:-:S05]  /*b360*/  IABS R14, R16 ;  /* 0x00000010000e7213 */ /* 0x004fca0000000000 */
[----:B------:R-:W-:-:S04]  /*b370*/  IMAD.HI.U32 R6, R3, R14, RZ ;  /* 0x0000000e03067227 */ /* 0x000fc800078e00ff */
[----:B------:R-:W-:-:S04]  /*b380*/  IMAD.MOV R6, RZ, RZ, -R6 ;  /* 0x000000ffff067224 */ /* 0x000fc800078e0a06 */
[----:B------:R-:W-:Y:S02]  /*b390*/  IMAD R6, R0, R6, R14 ;  /* 0x0000000600067224 */ /* 0x000fe400078e020e */
[----:B------:R-:W-:-:S05]  /*b3a0*/  @!P5 IMAD.MOV R11, RZ, RZ, -R11 ;  /* 0x000000ffff0bd224 */ /* 0x000fca00078e0a0b */
[----:B------:R-:W-:Y:S04]  /*b3b0*/  STL [R1+0x7c0], R11 ;  /* 0x0007c00b01007387 */ /* 0x000fe80000100800 */
[----:B------:R0:W-:Y:S04]  /*b3c0*/  STL [R1+0x7bc], R4 ;  /* 0x0007bc0401007387 */ /* 0x0001e80000100800 */
[----:B------:R-:W2:Y:S04]  /*b3d0*/  LDL.LU R14, [R1+0x180] ;  /* 0x00018000010e7983 */ /* 0x000ea80000300800 */
[----:B------:R-:W3:Y:S01]  /*b3e0*/  LDL R15, [R1+0x17c] ;  /* 0x00017c00010f7983 */ /* 0x000ee20000100800 */
[----:B------:R-:W-:Y:S01]  /*b3f0*/  ISETP.GT.U32.AND P3, PT, R0, R9, PT ;  /* 0x000000090000720c */ /* 0x000fe20003f64070 */
[----:B------:R-:W-:-:S12]  /*b400*/  IMAD.HI.U32 R7, R3, R10, RZ ;  /* 0x0000000a03077227 */ /* 0x000fd800078e00ff */
[----:B------:R-:W-:-:S05]  /*b410*/  @!P3 IMAD.IADD R9, R9, 0x1, -R0 ;  /* 0x000000010909b824 */ /* 0x000fca00078e0a00 */
[----:B------:R-:W-:Y:S01]  /*b420*/  ISETP.GT.U32.AND P3, PT, R0, R9, PT ;  /* 0x000000090000720c */ /* 0x000fe20003f64070 */
[----:B------:R-:W-:-:S04]  /*b430*/  IMAD.MOV R7, RZ, RZ, -R7 ;  /* 0x000000ffff077224 */ /* 0x000fc800078e0a07 */
[----:B------:R-:W-:Y:S01]  /*b440*/  IMAD R10, R0, R7, R10 ;  /* 0x00000007000a7224 */ /* 0x000fe200078e020a */
[----:B------:R-:W-:Y:S02]  /*b450*/  IABS R7, R17 ;  /* 0x0000001100077213 */ /* 0x000fe40000000000 */
[----:B------:R-:W-:-:S05]  /*b460*/  ISETP.GE.AND P2, PT, R16, RZ, PT ;  /* 0x000000ff1000720c */ /* 0x000fca0003f46270 */
[----:B------:R-:W-:Y:S01]  /*b470*/  @!P3 IMAD.IADD R9, R9, 0x1, -R0 ;  /* 0x000000010909b824 */ /* 0x000fe200078e0a00 */
[----:B------:R-:W-:Y:S01]  /*b480*/  ISETP.GT.U32.AND P0, PT, R0, R10, PT ;  /* 0x0000000a0000720c */ /* 0x000fe20003f04070 */
[----:B0-----:R-:W-:-:S04]  /*b490*/  IMAD.HI.U32 R4, R3, R7, RZ ;  /* 0x0000000703047227 */ /* 0x001fc800078e00ff */
[----:B------:R-:W-:Y:S02]  /*b4a0*/  IMAD.MOV.U32 R16, RZ, RZ, R9 ;  /* 0x000000ffff107224 */ /* 0x000fe400078e0009 */
[----:B------:R-:W-:Y:S01]  /*b4b0*/  IMAD.MOV R4, RZ, RZ, -R4 ;  /* 0x000000ffff047224 */ /* 0x000fe200078e0a04 */
[----:B------:R-:W4:Y:S01]  /*b4c0*/  LDL.LU R9, [R1+0x170] ;  /* 0x0001700001097983 */ /* 0x000f220000300800 */
[----:B------:R-:W-:Y:S01]  /*b4d0*/  @!P6 IMAD.MOV R16, RZ, RZ, -R16 ;  /* 0x000000ffff10e224 */ /* 0x000fe200078e0a10 */
[C---:B------:R-:W-:Y:S01]  /*b4e0*/  ISETP.GT.U32.AND P3, PT, R0.reuse, R6, PT ;  /* 0x000000060000720c */ /* 0x040fe20003f64070 */
[----:B------:R-:W-:-:S03]  /*b4f0*/  IMAD R4, R0, R4, R7 ;  /* 0x0000000400047224 */ /* 0x000fc600078e0207 */
[----:B------:R0:W-:Y:S01]  /*b500*/  STL [R1+0x7b8], R16 ;  /* 0x0007b81001007387 */ /* 0x0001e20000100800 */
[----:B------:R-:W-:-:S03]  /*b510*/  @!P0 IMAD.IADD R10, R10, 0x1, -R0 ;  /* 0x000000010a0a8824 */ /* 0x000fc600078e0a00 */
[----:B0-----:R-:W2:Y:S02]  /*b520*/  LDL.LU R16, [R1+0x184] ;  /* 0x0001840001107983 */ /* 0x001ea40000300800 */
[----:B------:R-:W-:-:S03]  /*b530*/  ISETP.GT.U32.AND P0, PT, R0, R10, PT ;  /* 0x0000000a0000720c */ /* 0x000fc60003f04070 */
[----:B------:R-:W-:-:S05]  /*b540*/  @!P3 IMAD.IADD R6, R6, 0x1, -R0 ;  /* 0x000000010606b824 */ /* 0x000fca00078e0a00 */
[----:B------:R-:W-:-:S05]  /*b550*/  ISETP.GT.U32.AND P3, PT, R0, R6, PT ;  /* 0x000000060000720c */ /* 0x000fca0003f64070 */
[----:B------:R-:W-:-:S04]  /*b560*/  @!P0 IMAD.IADD R10, R10, 0x1, -R0 ;  /* 0x000000010a0a8824 */ /* 0x000fc800078e0a00 */
[----:B------:R-:W-:-:S04]  /*b570*/  @!P4 IMAD.MOV R10, RZ, RZ, -R10 ;  /* 0x000000ffff0ac224 */ /* 0x000fc800078e0a0a */
[----:B------:R-:W-:Y:S01]  /*b580*/  @!P3 IMAD.IADD R6, R6, 0x1, -R0 ;  /* 0x000000010606b824 */ /* 0x000fe200078e0a00 */
[----:B------:R-:W-:Y:S02]  /*b590*/  ISETP.GE.AND P3, PT, R17, RZ, PT ;  /* 0x000000ff1100720c */ /* 0x000fe40003f66270 */
[----:B---3--:R-:W-:Y:S02]  /*b5a0*/  IABS R7, R15 ;  /* 0x0000000f00077213 */ /* 0x008fe40000000000 */
[----:B------:R-:W3:Y:S04]  /*b5b0*/  LDL.LU R15, [R1+0x178] ;  /* 0x00017800010f7983 */ /* 0x000ee80000300800 */
[----:B------:R0:W-:Y:S04]  /*b5c0*/  STL [R1+0x7a8], R10 ;  /* 0x0007a80a01007387 */ /* 0x0001e80000100800 */
[----:B------:R-:W3:Y:S01]  /*b5d0*/  LDL.LU R17, [R1+0x188] ;  /* 0x0001880001117983 */ /* 0x000ee20000300800 */
[----:B------:R-:W-:-:S02]  /*b5e0*/  ISETP.GT.U32.AND P5, PT, R0, R12, PT ;  /* 0x0000000c0000720c */ /* 0x000fc40003fa4070 */
[----:B------:R-:W-:Y:S01]  /*b5f0*/  ISETP.GT.U32.AND P6, PT, R0, R13, PT ;  /* 0x0000000d0000720c */ /* 0x000fe20003fc4070 */
[----:B------:R-:W-:-:S10]  /*b600*/  IMAD.HI.U32 R11, R3, R8, RZ ;  /* 0x00000008030b7227 */ /* 0x000fd400078e00ff */
[----:B------:R-:W-:-:S05]  /*b610*/  @!P5 IMAD.IADD R12, R12, 0x1, -R0 ;  /* 0x000000010c0cd824 */ /* 0x000fca00078e0a00 */
[C---:B------:R-:W-:Y:S01]  /*b620*/  ISETP.GT.U32.AND P5, PT, R0.reuse, R12, PT ;  /* 0x0000000c0000720c */ /* 0x040fe20003fa4070 */
[----:B------:R-:W-:Y:S01]  /*b630*/  IMAD.MOV R11, RZ, RZ, -R11 ;  /* 0x000000ffff0b7224 */ /* 0x000fe200078e0a0b */
[C---:B------:R-:W-:Y:S01]  /*b640*/  ISETP.GT.U32.AND P0, PT, R0.reuse, R4, PT ;  /* 0x000000040000720c */ /* 0x040fe20003f04070 */
[----:B------:R-:W-:Y:S02]  /*b650*/  @!P6 IMAD.IADD R13, R13, 0x1, -R0 ;  /* 0x000000010d0de824 */ /* 0x000fe400078e0a00 */
[C---:B------:R-:W-:Y:S02]  /*b660*/  IMAD R8, R0.reuse, R11, R8 ;  /* 0x0000000b00087224 */ /* 0x040fe400078e0208 */
[----:B0-----:R-:W-:Y:S01]  /*b670*/  IMAD.HI.U32 R10, R3, R7, RZ ;  /* 0x00000007030a7227 */ /* 0x001fe200078e00ff */
[----:B------:R-:W-:-:S05]  /*b680*/  ISETP.GT.U32.AND P4, PT, R0, R13, PT ;  /* 0x0000000d0000720c */ /* 0x000fca0003f84070 */
[----:B------:R-:W-:Y:S01]  /*b690*/  @!P5 IMAD.IADD R12, R12, 0x1, -R0 ;  /* 0x000000010c0cd824 */ /* 0x000fe200078e0a00 */
[----:B------:R-:W-:Y:S01]  /*b6a0*/  ISETP.GT.U32.AND P5, PT, R0, R8, PT ;  /* 0x000000080000720c */ /* 0x000fe20003fa4070 */
[----:B----4-:R-:W-:Y:S01]  /*b6b0*/  IMAD.MOV.U32 R11, RZ, RZ, R9 ;  /* 0x000000ffff0b7224 */ /* 0x010fe200078e0009 */
[----:B--2---:R-:W-:Y:S01]  /*b6c0*/  IABS R9, R14 ;  /* 0x0000000e00097213 */ /* 0x004fe20000000000 */
[----:B------:R-:W-:Y:S02]  /*b6d0*/  IMAD.MOV R10, RZ, RZ, -R10 ;  /* 0x000000ffff0a7224 */ /* 0x000fe400078e0a0a */
[----:B------:R-:W-:Y:S01]  /*b6e0*/  @!P0 IMAD.IADD R4, R4, 0x1, -R0 ;  /* 0x0000000104048824 */ /* 0x000fe200078e0a00 */
[----:B------:R-:W-:Y:S01]  /*b6f0*/  ISETP.GE.AND P6, PT, R11, RZ, PT ;  /* 0x000000ff0b00720c */ /* 0x000fe20003fc6270 */
[----:B------:R-:W-:-:S04]  /*b700*/  IMAD.HI.U32 R11, R3, R9, RZ ;  /* 0x00000009030b7227 */ /* 0x000fc800078e00ff */
[----:B------:R-:W-:Y:S02]  /*b710*/  IMAD R7, R0, R10, R7 ;  /* 0x0000000a00077224 */ /* 0x000fe400078e0207 */
[----:B------:R-:W-:Y:S02]  /*b720*/  IMAD.MOV.U32 R10, RZ, RZ, R6 ;  /* 0x000000ffff0a7224 */ /* 0x000fe400078e0006 */
[----:B------:R-:W-:Y:S02]  /*b730*/  IMAD.MOV R11, RZ, RZ, -R11 ;  /* 0x000000ffff0b7224 */ /* 0x000fe400078e0a0b */
[--C-:B------:R-:W-:Y:S02]  /*b740*/  @!P5 IMAD.IADD R8, R8, 0x1, -R0.reuse ;  /* 0x000000010808d824 */ /* 0x100fe400078e0a00 */
[----:B------:R-:W-:Y:S02]  /*b750*/  @!P4 IMAD.IADD R13, R13, 0x1, -R0 ;  /* 0x000000010d0dc824 */ /* 0x000fe400078e0a00 */
[----:B------:R-:W-:-:S02]  /*b760*/  @!P2 IMAD.MOV R10, RZ, RZ, -R10 ;  /* 0x000000ffff0aa224 */ /* 0x000fc400078e0a0a */
[C---:B------:R-:W-:Y:S01]  /*b770*/  IMAD R9, R0.reuse, R11, R9 ;  /* 0x0000000b00097224 */ /* 0x040fe200078e0209 */
[C---:B------:R-:W-:Y:S01]  /*b780*/  ISETP.GT.U32.AND P5, PT, R0.reuse, R8, PT ;  /* 0x000000080000720c */ /* 0x040fe20003fa4070 */
[----:B------:R-:W-:Y:S01]  /*b790*/  IMAD.MOV.U32 R11, RZ, RZ, R13 ;  /* 0x000000ffff0b7224 */ /* 0x000fe200078e000d */
[----:B------:R-:W-:-:S03]  /*b7a0*/  ISETP.GT.U32.AND P4, PT, R0, R7, PT ;  /* 0x000000070000720c */ /* 0x000fc60003f84070 */
[----:B------:R-:W-:Y:S01]  /*b7b0*/  @!P6 IMAD.MOV R11, RZ, RZ, -R11 ;  /* 0x000000ffff0be224 */ /* 0x000fe200078e0a0b */
[----:B------:R-:W-:-:S07]  /*b7c0*/  IABS R6, R16 ;  /* 0x0000001000067213 */ /* 0x000fce0000000000 */
[--C-:B------:R-:W-:Y:S01]  /*b7d0*/  @!P5 IMAD.IADD R8, R8, 0x1, -R0.reuse ;  /* 0x000000010808d824 */ /* 0x100fe200078e0a00 */
[----:B------:R-:W-:Y:S01]  /*b7e0*/  ISETP.GE.AND P5, PT, R16, RZ, PT ;  /* 0x000000ff1000720c */ /* 0x000fe20003fa6270 */
[----:B------:R-:W-:Y:S01]  /*b7f0*/  @!P4 IMAD.IADD R7, R7, 0x1, -R0 ;  /* 0x000000010707c824 */ /* 0x000fe200078e0a00 */
[----:B---3--:R-:W-:Y:S01]  /*b800*/  ISETP.GE.AND P0, PT, R15, RZ, PT ;  /* 0x000000ff0f00720c */ /* 0x008fe20003f06270 */
[----:B------:R-:W-:Y:S02]  /*b810*/  IMAD.MOV.U32 R15, RZ, RZ, R12 ;  /* 0x000000ffff0f7224 */ /* 0x000fe400078e000c */
[----:B------:R-:W2:Y:S02]  /*b820*/  LDL.LU R12, [R1+0x17c] ;  /* 0x00017c00010c7983 */ /* 0x000ea40000300800 */
[----:B------:R-:W-:Y:S01]  /*b830*/  @!P1 IMAD.MOV R15, RZ, RZ, -R15 ;  /* 0x000000ffff0f9224 */ /* 0x000fe200078e0a0f */
[----:B------:R-:W-:-:S04]  /*b840*/  ISETP.GT.U32.AND P1, PT, R0, R4, PT ;  /* 0x000000040000720c */ /* 0x000fc80003f24070 */
[----:B------:R0:W-:Y:S04]  /*b850*/  STL [R1+0x7a0], R15 ;  /* 0x0007a00f01007387 */ /* 0x0001e80000100800 */
[----:B------:R1:W-:Y:S04]  /*b860*/  STL [R1+0x79c], R10 ;  /* 0x00079c0a01007387 */ /* 0x0003e80000100800 */
[----:B0-----:R-:W3:Y:S01]  /*b870*/  LDL.LU R15, [R1+0x1c8] ;  /* 0x0001c800010f7983 */ /* 0x001ee20000300800 */
[----:B------:R-:W-:Y:S01]  /*b880*/  @!P1 IMAD.IADD R4, R4, 0x1, -R0 ;  /* 0x0000000104049824 */ /* 0x000fe200078e0a00 */
[----:B------:R-:W-:-:S02]  /*b890*/  ISETP.GE.AND P1, PT, R14, RZ, PT ;  /* 0x000000ff0e00720c */ /* 0x000fc40003f26270 */
[----:B------:R0:W-:Y:S04]  /*b8a0*/  STL [R1+0x798], R11 ;  /* 0x0007980b01007387 */ /* 0x0001e80000100800 */
[----:B------:R-:W4:Y:S01]  /*b8b0*/  LDL R14, [R1+0x18c] ;  /* 0x00018c00010e7983 */ /* 0x000f220000100800 */
[----:B-1----:R-:W-:-:S03]  /*b8c0*/  IABS R10, R17 ;  /* 0x00000011000a7213 */ /* 0x002fc60000000000 */
[----:B------:R-:W4:Y:S01]  /*b8d0*/  LDL R16, [R1+0x190] ;  /* 0x0001900001107983 */ /* 0x000f220000100800 */
[----:B------:R-:W-:-:S03]  /*b8e0*/  ISETP.GE.AND P4, PT, R17, RZ, PT ;  /* 0x000000ff1100720c */ /* 0x000fc60003f86270 */
[----:B------:R-:W4:Y:S01]  /*b8f0*/  LDL R17, [R1+0x194] ;  /* 0x0001940001117983 */ /* 0x000f220000100800 */
[----:B------:R-:W-:Y:S01]  /*b900*/  ISETP.GT.U32.AND P6, PT, R0, R9, PT ;  /* 0x000000090000720c */ /* 0x000fe20003fc4070 */
[----:B0-----:R-:W-:-:S04]  /*b910*/  IMAD.HI.U32 R11, R3, R6, RZ ;  /* 0x00000006030b7227 */ /* 0x001fc800078e00ff */
[----:B------:R-:W-:Y:S02]  /*b920*/  @!P3 IMAD.MOV R4, RZ, RZ, -R4 ;  /* 0x000000ffff04b224 */ /* 0x000fe400078e0a04 */
[----:B------:R-:W-:-:S06]  /*b930*/  IMAD.MOV R11, RZ, RZ, -R11 ;  /* 0x000000ffff0b7224 */ /* 0x000fcc00078e0a0b */
[----:B------:R-:W-:Y:S01]  /*b940*/  @!P6 IMAD.IADD R9, R9, 0x1, -R0 ;  /* 0x000000010909e824 */ /* 0x000fe200078e0a00 */
[----:B------:R-:W-:Y:S01]  /*b950*/  ISETP.GT.U32.AND P6, PT, R0, R7, PT ;  /* 0x000000070000720c */ /* 0x000fe20003fc4070 */
[----:B------:R0:W-:Y:S01]  /*b960*/  STL [R1+0x490], R4 ;  /* 0x0004900401007387 */ /* 0x0001e20000100800 */
[----:B------:R-:W-:-:S04]  /*b970*/  IMAD.HI.U32 R13, R3, R10, RZ ;  /* 0x0000000a030d7227 */ /* 0x000fc800078e00ff */
[----:B0-----:R-:W-:-:S07]  /*b980*/  IMAD R4, R0, R11, R6 ;  /* 0x0000000b00047224 */ /* 0x001fce00078e0206 */
[----:B------:R-:W-:Y:S01]  /*b990*/  @!P6 IMAD.IADD R7, R7, 0x1, -R0 ;  /* 0x000000010707e824 */ /* 0x000fe200078e0a00 */
[C---:B------:R-:W-:Y:S01]  /*b9a0*/  ISETP.GT.U32.AND P6, PT, R0.reuse, R4, PT ;  /* 0x000000040000720c */ /* 0x040fe20003fc4070 */
[----:B------:R-:W-:Y:S01]  /*b9b0*/  @!P0 IMAD.MOV R8, RZ, RZ, -R8 ;  /* 0x000000ffff088224 */ /* 0x000fe200078e0a08 */
[----:B------:R-:W-:Y:S01]  /*b9c0*/  ISETP.GT.U32.AND P3, PT, R0, R9, PT ;  /* 0x000000090000720c */ /* 0x000fe20003f64070 */
[----:B------:R-:W-:-:S03]  /*b9d0*/  IMAD.MOV R13, RZ, RZ, -R13 ;  /* 0x000000ffff0d7224 */ /* 0x000fc600078e0a0d */
[----:B------:R-:W-:Y:S01]  /*b9e0*/  STL [R1+0x498], R8 ;  /* 0x0004980801007387 */ /* 0x000fe20000100800 */
[----:B------:R-:W-:-:S03]  /*b9f0*/  IMAD R6, R0, R13, R10 ;  /* 0x0000000d00067224 */ /* 0x000fc600078e020a */
[----:B------:R0:W-:Y:S03]  /*ba00*/  STL [R1+0x273c], R20 ;  /* 0x00273c1401007387 */ /* 0x0001e60000100800 */
[--C-:B------:R-:W-:Y:S02]  /*ba10*/  @!P6 IMAD.IADD R4, R4, 0x1, -R0.reuse ;  /* 0x000000010404e824 */ /* 0x100fe400078e0a00 */
[----:B0-----:R-:W-:Y:S01]  /*ba20*/  IMAD.MOV.U32 R20, RZ, RZ, R7 ;  /* 0x000000ffff147224 */ /* 0x001fe200078e0007 */
[----:B------:R-:W-:Y:S01]  /*ba30*/  IABS R13, R19 ;  /* 0x00000013000d7213 */ /* 0x000fe20000000000 */
[----:B------:R-:W-:Y:S01]  /*ba40*/  @!P3 IMAD.IADD R9, R9, 0x1, -R0 ;  /* 0x000000010909b824 */ /* 0x000fe200078e0a00 */
[----:B------:R-:W4:Y:S03]  /*ba50*/  LDL.LU R7, [R1+0x18c] ;  /* 0x00018c0001077983 */ /* 0x000f260000300800 */
[----:B------:R-:W-:Y:S01]  /*ba60*/  @!P1 IMAD.MOV R9, RZ, RZ, -R9 ;  /* 0x000000ffff099224 */ /* 0x000fe200078e0a09 */
[----:B--2---:R-:W-:-:S02]  /*ba70*/  ISETP.GE.AND P2, PT, R12, RZ, PT ;  /* 0x000000ff0c00720c */ /* 0x004fc40003f46270 */
[----:B---3--:R-:W-:-:S05]  /*ba80*/  IABS R12, R15 ;  /* 0x0000000f000c7213 */ /* 0x008fca0000000000 */
[----:B------:R-:W-:Y:S01]  /*ba90*/  IMAD.MOV.U32 R8, RZ, RZ, R12 ;  /* 0x000000ffff087224 */ /* 0x000fe200078e000c */
[----:B----4-:R-:W-:-:S03]  /*baa0*/  IABS R10, R14 ;  /* 0x0000000e000a7213 */ /* 0x010fc60000000000 */
[----:B------:R-:W-:Y:S01]  /*bab0*/  IMAD.HI.U32 R14, R3, R8, RZ ;  /* 0x00000008030e7227 */ /* 0x000fe200078e00ff */
[----:B------:R-:W-:-:S03]  /*bac0*/  IABS R11, R16 ;  /* 0x00000010000b7213 */ /* 0x000fc60000000000 */
[----:B------:R-:W-:Y:S02]  /*bad0*/  IMAD.MOV R14, RZ, RZ, -R14 ;  /* 0x000000ffff0e7224 */ /* 0x000fe400078e0a0e */
[----:B------:R-:W-:Y:S01]  /*bae0*/  @!P2 IMAD.MOV R20, RZ, RZ, -R20 ;  /* 0x000000ffff14a224 */ /* 0x000fe200078e0a14 */
[C---:B------:R-:W-:Y:S01]  /*baf0*/  ISETP.GT.U32.AND P2, PT, R0.reuse, R4, PT ;  /* 0x000000040000720c */ /* 0x040fe20003f44070 */
[----:B------:R-:W-:Y:S01]  /*bb00*/  IMAD R8, R0, R14, R8 ;  /* 0x0000000e00087224 */ /* 0x000fe200078e0208 */
[----:B------:R-:W-:Y:S01]  /*bb10*/  ISETP.GE.AND P0, PT, R15, RZ, PT ;  /* 0x000000ff0f00720c */ /* 0x000fe20003f06270 */
[----:B------:R-:W-:Y:S01]  /*bb20*/  IMAD.HI.U32 R14, R3, R10, RZ ;  /* 0x0000000a030e7227 */ /* 0x000fe200078e00ff */
[----:B------:R-:W-:-:S03]  /*bb30*/  IABS R12, R17 ;  /* 0x00000011000c7213 */ /* 0x000fc60000000000 */
[C---:B------:R-:W-:Y:S01]  /*bb40*/  IMAD.HI.U32 R15, R3.reuse, R11, RZ ;  /* 0x0000000b030f7227 */ /* 0x040fe200078e00ff */
[----:B------:R0:W-:Y:S03]  /*bb50*/  STL [R1+0x4ac], R20 ;  /* 0x0004ac1401007387 */ /* 0x0001e60000100800 */
[----:B------:R-:W-:-:S04]  /*bb60*/  IMAD.HI.U32 R17, R3, R13, RZ ;  /* 0x0000000d03117227 */ /* 0x000fc800078e00ff */
[----:B------:R-:W-:Y:S02]  /*bb70*/  IMAD.MOV R14, RZ, RZ, -R14 ;  /* 0x000000ffff0e7224 */ /* 0x000fe400078e0a0e */
[----:B------:R-:W-:Y:S01]  /*bb80*/  IMAD.HI.U32 R16, R3, R12, RZ ;  /* 0x0000000c03107227 */ /* 0x000fe200078e00ff */
[----:B0-----:R-:W2:Y:S03]  /*bb90*/  LDL.LU R20, [R1+0x273c] ;  /* 0x00273c0001147983 */ /* 0x001ea60000300800 */
[----:B------:R-:W-:Y:S01]  /*bba0*/  IMAD.MOV R15, RZ, RZ, -R15 ;  /* 0x000000ffff0f7224 */ /* 0x000fe200078e0a0f */
[----:B------:R0:W-:Y:S01]  /*bbb0*/  STL [R1+0x4b4], R9 ;  /* 0x0004b40901007387 */ /* 0x0001e20000100800 */
[----:B------:R-:W-:Y:S02]  /*bbc0*/  IMAD.MOV R17, RZ, RZ, -R17 ;  /* 0x000000ffff117224 */ /* 0x000fe400078e0a11 */
[----:B------:R-:W-:-:S02]  /*bbd0*/  IMAD.MOV R16, RZ, RZ, -R16 ;  /* 0x000000ffff107224 */ /* 0x000fc400078e0a10 */
[----:B------:R-:W-:Y:S02]  /*bbe0*/  IMAD R10, R0, R14, R10 ;  /* 0x0000000e000a7224 */ /* 0x000fe400078e020a */
[----:B------:R-:W-:Y:S02]  /*bbf0*/  @!P2 IMAD.IADD R4, R4, 0x1, -R0 ;  /* 0x000000010404a824 */ /* 0x000fe400078e0a00 */
[----:B0-----:R-:W-:Y:S02]  /*bc00*/  IMAD.MOV.U32 R9, RZ, RZ, R19 ;  /* 0x000000ffff097224 */ /* 0x001fe400078e0013 */
[----:B------:R-:W3:Y:S01]  /*bc10*/  LDL.LU R19, [R1+0x1a4] ;  /* 0x0001a40001137983 */ /* 0x000ee20000300800 */
[----:B------:R-:W-:-:S03]  /*bc20*/  IMAD R11, R0, R15, R11 ;  /* 0x0000000f000b7224 */ /* 0x000fc600078e020b */
[----:B------:R-:W4:Y:S01]  /*bc30*/  LDL.LU R14, [R1+0x194] ;  /* 0x00019400010e7983 */ /* 0x000f220000300800 */
[----:B------:R-:W-:-:S03]  /*bc40*/  IMAD R12, R0, R16, R12 ;  /* 0x00000010000c7224 */ /* 0x000fc600078e020c */
[----:B------:R-:W2:Y:S01]  /*bc50*/  LDL.LU R15, [R1+0x19c] ;  /* 0x00019c00010f7983 */ /* 0x000ea20000300800 */
[C---:B------:R-:W-:Y:S02]  /*bc60*/  IMAD R13, R0.reuse, R17, R13 ;  /* 0x00000011000d7224 */ /* 0x040fe400078e020d */
[----:B------:R-:W-:Y:S01]  /*bc70*/  IMAD.MOV.U32 R16, RZ, RZ, R4 ;  /* 0x000000ffff107224 */ /* 0x000fe200078e0004 */
[----:B------:R-:W3:Y:S04]  /*bc80*/  LDL.LU R17, [R1+0x1a0] ;  /* 0x0001a00001117983 */ /* 0x000ee80000300800 */
[----:B------:R-:W3:Y:S01]  /*bc90*/  LDL.LU R4, [R1+0x190] ;  /* 0x0001900001047983 */ /* 0x000ee20000300800 */
[C---:B------:R-:W-:Y:S02]  /*bca0*/  ISETP.GT.U32.AND P3, PT, R0.reuse, R6, PT ;  /* 0x000000060000720c */ /* 0x040fe40003f64070 */
[----:B------:R-:W-:-:S11]  /*bcb0*/  ISETP.GT.U32.AND P6, PT, R0, R8, PT ;  /* 0x000000080000720c */ /* 0x000fd60003fc4070 */
[----:B------:R-:W-:-:S05]  /*bcc0*/  @!P3 IMAD.IADD R6, R6, 0x1, -R0 ;  /* 0x000000010606b824 */ /* 0x000fca00078e0a00 */
[----:B------:R-:W-:Y:S01]  /*bcd0*/  ISETP.GT.U32.AND P3, PT, R0, R6, PT ;  /* 0x000000060000720c */ /* 0x000fe20003f64070 */
[----:B------:R-:W-:Y:S01]  /*bce0*/  @!P6 IMAD.IADD R8, R8, 0x1, -R0 ;  /* 0x000000010808e824 */ /* 0x000fe200078e0a00 */
[----:B------:R-:W-:Y:S01]  /*bcf0*/  ISETP.GT.U32.AND P2, PT, R0, R10, PT ;  /* 0x0000000a0000720c */ /* 0x000fe20003f44070 */
[----:B------:R-:W-:-:S03]  /*bd00*/  @!P5 IMAD.MOV R16, RZ, RZ, -R16 ;  /* 0x000000ffff10d224 */ /* 0x000fc600078e0a10 */
[----:B------:R-:W-:Y:S02]  /*bd10*/  ISETP.GT.U32.AND P6, PT, R0, R8, PT ;  /* 0x000000080000720c */ /* 0x000fe40003fc4070 */
[----:B------:R-:W-:-:S05]  /*bd20*/  ISETP.GE.AND P1, PT, R7, RZ, PT ;  /* 0x000000ff0700720c */ /* 0x000fca0003f26270 */
[----:B------:R-:W-:Y:S01]  /*bd30*/  @!P3 IMAD.IADD R6, R6, 0x1, -R0 ;  /* 0x000000010606b824 */ /* 0x000fe200078e0a00 */
[----:B------:R0:W-:Y:S03]  /*bd40*/  STL [R1+0x4b8], R16 ;  /* 0x0004b81001007387 */ /* 0x0001e60000100800 */
[----:B------:R-:W-:Y:S02]  /*bd50*/  @!P4 IMAD.MOV R6, RZ, RZ, -R6 ;  /* 0x000000ffff06c224 */ /* 0x000fe400078e0a06 */
[--C-:B------:R-:W-:Y:S01]  /*bd60*/  @!P2 IMAD.IADD R10, R10, 0x1, -R0.reuse ;  /* 0x000000010a0aa824 */ /* 0x100fe200078e0a00 */
[----:B0-----:R-:W3:Y:S01]  /*bd70*/  LDL.LU R16, [R1+0x1ac] ;  /* 0x0001ac0001107983 */ /* 0x001ee20000300800 */
[----:B------:R-:W-:-:S03]  /*bd80*/  @!P6 IMAD.IADD R8, R8, 0x1, -R0 ;  /* 0x000000010808e824 */ /* 0x000fc600078e0a00 */
[----:B------:R3:W-:Y:S01]  /*bd90*/  STL [R1+0x4c0], R6 ;  /* 0x0004c00601007387 */ /* 0x0007e20000100800 */
[----:B--2---:R-:W-:Y:S02]  /*bda0*/  IABS R7, R15 ;  /* 0x0000000f00077213 */ /* 0x004fe40000000000 */
[----:B----4-:R-:W-:Y:S02]  /*bdb0*/  ISETP.GE.AND P2, PT, R14, RZ, PT ;  /* 0x000000ff0e00720c */ /* 0x010fe40003f46270 */
[----:B---3--:R-:W-:Y:S02]  /*bdc0*/  IABS R6, R17 ;  /* 0x0000001100067213 */ /* 0x008fe40000000000 */
[----:B------:R-:W-:Y:S01]  /*bdd0*/  ISETP.GE.AND P4, PT, R4, RZ, PT ;  /* 0x000000ff0400720c */ /* 0x000fe20003f86270 */
[----:B------:R-:W-:-:S04]  /*bde0*/  IMAD.HI.U32 R4, R3, R7, RZ ;  /* 0x0000000703047227 */ /* 0x000fc800078e00ff */
[----:B------:R-:W-:Y:S02]  /*bdf0*/  IMAD.MOV.U32 R14, RZ, RZ, R9 ;  /* 0x000000ffff0e7224 */ /* 0x000fe400078e0009 */
[----:B------:R-:W-:Y:S02]  /*be00*/  IMAD.MOV R9, RZ, RZ, -R4 ;  /* 0x000000ffff097224 */ /* 0x000fe400078e0a04 */
[----:B------:R-:W-:Y:S02]  /*be10*/  IMAD.MOV.U32 R4, RZ, RZ, R6 ;  /* 0x000000ffff047224 */ /* 0x000fe400078e0006 */
[----:B------:R-:W-:-:S04]  /*be20*/  IMAD.MOV.U32 R6, RZ, RZ, R8 ;  /* 0x000000ffff067224 */ /* 0x000fc800078e0008 */
[----:B------:R-:W-:-:S05]  /*be30*/  @!P0 IMAD.MOV R6, RZ, RZ, -R6 ;  /* 0x000000ffff068224 */ /* 0x000fca00078e0a06 */
[----:B------:R0:W-:Y:S04]  /*be40*/  STL [R1+0x4c8], R6 ;  /* 0x0004c80601007387 */ /* 0x0001e80000100800 */
[----:B------:R1:W-:Y:S01]  /*be50*/  STL [R1+0x2738], R19 ;  /* 0x0027381301007387 */ /* 0x0003e20000100800 */
[----:B0-----:R-:W-:-:S03]  /*be60*/  IABS R6, R19 ;  /* 0x0000001300067213 */ /* 0x001fc60000000000 */
[----:B-1----:R-:W2:Y:S01]  /*be70*/  LDL.LU R19, [R1+0x1a8] ;  /* 0x0001a80001137983 */ /* 0x002ea20000300800 */
[C---:B------:R-:W-:Y:S02]  /*be80*/  ISETP.GT.U32.AND P3, PT, R0.reuse, R11, PT ;  /* 0x0000000b0000720c */ /* 0x040fe40003f64070 */
[----:B------:R-:W-:-:S11]  /*be90*/  ISETP.GT.U32.AND P5, PT, R0, R12, PT ;  /* 0x0000000c0000720c */ /* 0x000fd60003fa4070 */
[--C-:B------:R-:W-:Y:S02]  /*bea0*/  @!P3 IMAD.IADD R11, R11, 0x1, -R0.reuse ;  /* 0x000000010b0bb824 */ /* 0x100fe400078e0a00 */
[----:B------:R-:W-:-:S03]  /*beb0*/  @!P5 IMAD.IADD R12, R12, 0x1, -R0 ;  /* 0x000000010c0cd824 */ /* 0x000fc600078e0a00 */
[C---:B------:R-:W-:Y:S01]  /*bec0*/  ISETP.GT.U32.AND P5, PT, R0.reuse, R11, PT ;  /* 0x0000000b0000720c */ /* 0x040fe20003fa4070 */
[C---:B------:R-:W-:Y:S01]  /*bed0*/  IMAD R7, R0.reuse, R9, R7 ;  /* 0x0000000900077224 */ /* 0x040fe200078e0207 */
[----:B------:R-:W-:-:S11]  /*bee0*/  ISETP.GT.U32.AND P3, PT, R0, R10, PT ;  /* 0x0000000a0000720c */ /* 0x000fd60003f64070 */
[--C-:B------:R-:W-:Y:S01]  /*bef0*/  @!P5 IMAD.IADD R11, R11, 0x1, -R0.reuse ;  /* 0x000000010b0bd824 */ /* 0x100fe200078e0a00 */
[----:B------:R-:W-:Y:S01]  /*bf00*/  ISETP.GT.U32.AND P5, PT, R0, R7, PT ;  /* 0x000000070000720c */ /* 0x000fe20003fa4070 */
[----:B------:R-:W-:Y:S01]  /*bf10*/  @!P3 IMAD.IADD R10, R10, 0x1, -R0 ;  /* 0x000000010a0ab824 */ /* 0x000fe200078e0a00 */
[----:B------:R-:W-:-:S11]  /*bf20*/  ISETP.GE.AND P3, PT, R14, RZ, PT ;  /* 0x000000ff0e00720c */ /* 0x000fd60003f66270 */
[----:B------:R-:W-:Y:S01]  /*bf30*/  @!P5 IMAD.IADD R7, R7, 0x1, -R0 ;  /* 0x000000010707d824 */ /* 0x000fe200078e0a00 */
[----:B------:R-:W-:Y:S01]  /*bf40*/  ISETP.GE.AND P5, PT, R17, RZ, PT ;  /* 0x000000ff1100720c */ /* 0x000fe20003fa6270 */
[----:B------:R-:W-:Y:S01]  /*bf50*/  IMAD.MOV.U32 R17, RZ, RZ, R10 ;  /* 0x000000ffff117224 */ /* 0x000fe200078e000a */
[----:B--2---:R-:W-:Y:S01]  /*bf60*/  IABS R14, R19 ;  /* 0x00000013000e7213 */ /* 0x004fe20000000000 */
[----:B------:R-:W-:Y:S02]  /*bf70*/  IMAD.MOV.U32 R10, RZ, RZ, R19 ;  /* 0x000000ffff0a7224 */ /* 0x000fe400078e0013 */
[----:B------:R-:W2:Y:S01]  /*bf80*/  LDL.LU R19, [R1+0x2738] ;  /* 0x0027380001137983 */ /* 0x000ea20000300800 */
[----:B------:R-:W-:Y:S01]  /*bf90*/  ISETP.GT.U32.AND P6, PT, R0, R13, PT ;  /* 0x0000000d0000720c */ /* 0x000fe20003fc4070 */
[----:B------:R-:W-:-:S12]  /*bfa0*/  @!P1 IMAD.MOV R17, RZ, RZ, -R17 ;  /* 0x000000ffff119224 */ /* 0x000fd800078e0a11 */
[--C-:B------:R-:W-:Y:S01]  /*bfb0*/  @!P6 IMAD.IADD R13, R13, 0x1, -R0.reuse ;  /* 0x000000010d0de824 */ /* 0x100fe200078e0a00 */
[----:B------:R-:W-:Y:S01]  /*bfc0*/  ISETP.GT.U32.AND P6, PT, R0, R12, PT ;  /* 0x0000000c0000720c */ /* 0x000fe20003fc4070 */
[----:B------:R-:W-:Y:S01]  /*bfd0*/  @!P4 IMAD.MOV R11, RZ, RZ, -R11 ;  /* 0x000000ffff0bc224 */ /* 0x000fe200078e0a0b */
[----:B------:R0:W-:Y:S04]  /*bfe0*/  STL [R1+0x4d0], R17 ;  /* 0x0004d01101007387 */ /* 0x0001e80000100800 */
[----:B0-----:R-:W3:Y:S07]  /*bff0*/  LDL.LU R17, [R1+0x1e8] ;  /* 0x0001e80001117983 */ /* 0x001eee0000300800 */
[----:B------:R-:W-:Y:S01]  /*c000*/  @!P6 IMAD.IADD R12, R12, 0x1, -R0 ;  /* 0x000000010c0ce824 */ /* 0x000fe200078e0a00 */
[----:B------:R0:W-:Y:S03]  /*c010*/  STL [R1+0x4dc], R11 ;  /* 0x0004dc0b01007387 */ /* 0x0001e60000100800 */
[----:B------:R-:W-:-:S02]  /*c020*/  @!P2 IMAD.MOV R12, RZ, RZ, -R12 ;  /* 0x000000ffff0ca224 */ /* 0x000fc400078e0a0c */
[----:B------:R-:W-:-:S04]  /*c030*/  IMAD.HI.U32 R8, R3, R4, RZ ;  /* 0x0000000403087227 */ /* 0x000fc800078e00ff */
[----:B------:R-:W-:-:S04]  /*c040*/  IMAD.MOV R8, RZ, RZ, -R8 ;  /* 0x000000ffff087224 */ /* 0x000fc800078e0a08 */
[C---:B------:R-:W-:Y:S01]  /*c050*/  IMAD R4, R0.reuse, R8, R4 ;  /* 0x0000000800047224 */ /* 0x040fe200078e0204 */
[----:B--2---:R-:W-:Y:S02]  /*c060*/  ISETP.GE.AND P2, PT, R19, RZ, PT ;  /* 0x000000ff1300720c */ /* 0x004fe40003f46270 */
[----:B------:R-:W2:Y:S02]  /*c070*/  LDL.LU R19, [R1+0x1ec] ;  /* 0x0001ec0001137983 */ /* 0x000ea40000300800 */
[C---:B------:R-:W-:Y:S02]  /*c080*/  ISETP.GT.U32.AND P6, PT, R0.reuse, R4, PT ;  /* 0x000000040000720c */ /* 0x040fe40003fc4070 */
[C---:B------:R-:W-:Y:S02]  /*c090*/  ISETP.GT.U32.AND P0, PT, R0.reuse, R13, PT ;  /* 0x0000000d0000720c */ /* 0x040fe40003f04070 */
[----:B------:R-:W-:-:S09]  /*c0a0*/  ISETP.GT.U32.AND P1, PT, R0, R7, PT ;  /* 0x000000070000720c */ /* 0x000fd20003f24070 */
[----:B------:R-:W-:-:S05]  /*c0b0*/  @!P6 IMAD.IADD R4, R4, 0x1, -R0 ;  /* 0x000000010404e824 */ /* 0x000fca00078e0a00 */
[----:B------:R-:W-:Y:S01]  /*c0c0*/  ISETP.GT.U32.AND P6, PT, R0, R4, PT ;  /* 0x000000040000720c */ /* 0x000fe20003fc4070 */
[--C-:B------:R-:W-:Y:S01]  /*c0d0*/  @!P0 IMAD.IADD R13, R13, 0x1, -R0.reuse ;  /* 0x000000010d0d8824 */ /* 0x100fe200078e0a00 */
[----:B------:R-:W-:Y:S01]  /*c0e0*/  ISETP.GE.AND P0, PT, R15, RZ, PT ;  /* 0x000000ff0f00720c */ /* 0x000fe20003f06270 */
[----:B------:R-:W-:Y:S02]  /*c0f0*/  @!P1 IMAD.IADD R7, R7, 0x1, -R0 ;  /* 0x0000000107079824 */ /* 0x000fe400078e0a00 */
[----:B------:R-:W-:Y:S01]  /*c100*/  @!P3 IMAD.MOV R13, RZ, RZ, -R13 ;  /* 0x000000ffff0db224 */ /* 0x000fe200078e0a0d */
[----:B------:R-:W-:-:S07]  /*c110*/  ISETP.GE.AND P3, PT, R10, RZ, PT ;  /* 0x000000ff0a00720c */ /* 0x000fce0003f66270 */
[----:B------:R-:W-:-:S04]  /*c120*/  @!P6 IMAD.IADD R4, R4, 0x1, -R0 ;  /* 0x000000010404e824 */ /* 0x000fc800078e0a00 */
[----:B------:R-:W-:Y:S02]  /*c130*/  IMAD.MOV.U32 R10, RZ, RZ, R4 ;  /* 0x000000ffff0a7224 */ /* 0x000fe400078e0004 */
[----:B------:R-:W-:Y:S01]  /*c140*/  @!P0 IMAD.MOV R7, RZ, RZ, -R7 ;  /* 0x000000ffff078224 */ /* 0x000fe200078e0a07 */
[----:B------:R-:W-:Y:S01]  /*c150*/  STL [R1+0x4e0], R12 ;  /* 0x0004e00c01007387 */ /* 0x000fe20000100800 */
[----:B------:R-:W-:Y:S01]  /*c160*/  @!P5 IMAD.MOV R10, RZ, RZ, -R10 ;  /* 0x000000ffff0ad224 */ /* 0x000fe200078e0a0a */
[----:B------:R-:W-:Y:S02]  /*c170*/  IABS R8, R16 ;  /* 0x0000001000087213 */ /* 0x000fe40000000000 */
[----:B------:R-:W-:Y:S01]  /*c180*/  STL [R1+0x4f0], R13 ;  /* 0x0004f00d01007387 */ /* 0x000fe20000100800 */
[----:B------:R-:W-:-:S03]  /*c190*/  ISETP.GE.AND P1, PT, R16, RZ, PT ;  /* 0x000000ff1000720c */ /* 0x000fc60003f26270 */
[----:B------:R-:W4:Y:S04]  /*c1a0*/  LDL R16, [R1+0x1b4] ;  /* 0x0001b40001107983 */ /* 0x000f280000100800 */
[----:B------:R-:W-:Y:S04]  /*c1b0*/  STL [R1+0x500], R7 ;  /* 0x0005000701007387 */ /* 0x000fe80000100800 */
[----:B------:R-:W-:Y:S01]  /*c1c0*/  STL [R1+0x504], R10 ;  /* 0x0005040a01007387 */ /* 0x000fe20000100800 */
[----:B--2---:R-:W-:Y:S02]  /*c1d0*/  ISETP.GE.AND P5, PT, R19, RZ, PT ;  /* 0x000000ff1300720c */ /* 0x004fe40003fa6270 */
[----:B0-----:R-:W-:-:S02]  /*c1e0*/  IABS R11, R19 ;  /* 0x00000013000b7213 */ /* 0x001fc40000000000 */
[----:B------:R-:W2:Y:S01]  /*c1f0*/  LDL.LU R19, [R1+0x1cc] ;  /* 0x0001cc0001137983 */ /* 0x000ea20000300800 */
[----:B------:R-:W-:-:S04]  /*c200*/  IMAD.HI.U32 R9, R3, R6, RZ ;  /* 0x0000000603097227 */ /* 0x000fc800078e00ff */
[----:B------:R-:W-:-:S04]  /*c210*/  IMAD.MOV R9, RZ, RZ, -R9 ;  /* 0x000000ffff097224 */ /* 0x000fc800078e0a09 */
[----:B------:R-:W-:-:S05]  /*c220*/  IMAD R6, R0, R9, R6 ;  /* 0x0000000900067224 */ /* 0x000fca00078e0206 */
[----:B------:R-:W-:Y:S01]  /*c230*/  ISETP.GT.U32.AND P4, PT, R0, R6, PT ;  /* 0x000000060000720c */ /* 0x000fe20003f84070 */
[----:B------:R-:W-:-:S12]  /*c240*/  IMAD.HI.U32 R9, R3, R8, RZ ;  /* 0x0000000803097227 */ /* 0x000fd800078e00ff */
[----:B------:R-:W-:Y:S01]  /*c250*/  @!P4 IMAD.IADD R6, R6, 0x1, -R0 ;  /* 0x000000010606c824 */ /* 0x000fe200078e0a00 */
[----:B--2---:R0:W-:Y:S04]  /*c260*/  STL [R1+0x2734], R19 ;  /* 0x0027341301007387 */ /* 0x0041e80000100800 */
[----:B0-----:R-:W2:Y:S01]  /*c270*/  LDL.LU R19, [R1+0x1b0] ;  /* 0x0001b00001137983 */ /* 0x001ea20000300800 */
[----:B------:R-:W-:Y:S01]  /*c280*/  ISETP.GT.U32.AND P4, PT, R0, R6, PT ;  /* 0x000000060000720c */ /* 0x000fe20003f84070 */
[----:B------:R-:W-:-:S04]  /*c290*/  IMAD.MOV R9, RZ, RZ, -R9 ;  /* 0x000000ffff097224 */ /* 0x000fc800078e0a09 */
[----:B------:R-:W-:-:S08]  /*c2a0*/  IMAD R8, R0, R9, R8 ;  /* 0x0000000900087224 */ /* 0x000fd000078e0208 */
[----:B------:R-:W-:Y:S01]  /*c2b0*/  @!P4 IMAD.IADD R6, R6, 0x1, -R0 ;  /* 0x000000010606c824 */ /* 0x000fe200078e0a00 */
[----:B------:R-:W-:Y:S01]  /*c2c0*/  ISETP.GT.U32.AND P4, PT, R0, R8, PT ;  /* 0x000000080000720c */ /* 0x000fe20003f84070 */
[----:B------:R-:W-:Y:S01]  /*c2d0*/  IMAD.HI.U32 R13, R3, R11, RZ ;  /* 0x0000000b030d7227 */ /* 0x000fe200078e00ff */
[----:B---3--:R-:W-:-:S03]  /*c2e0*/  ISETP.GE.AND P0, PT, R17, RZ, PT ;  /* 0x000000ff1100720c */ /* 0x008fc60003f06270 */
[----:B------:R-:W-:Y:S01]  /*c2f0*/  IMAD.MOV R13, RZ, RZ, -R13 ;  /* 0x000000ffff0d7224 */ /* 0x000fe200078e0a0d */
[----:B------:R-:W-:Y:S02]  /*c300*/  IABS R9, R17 ;  /* 0x0000001100097213 */ /* 0x000fe40000000000 */
[----:B------:R-:W3:Y:S01]  /*c310*/  LDL R17, [R1+0x1c4] ;  /* 0x0001c40001117983 */ /* 0x000ee20000100800 */
[----:B------:R-:W-:-:S04]  /*c320*/  IMAD R11, R0, R13, R11 ;  /* 0x0000000d000b7224 */ /* 0x000fc800078e020b */
[----:B------:R-:W-:Y:S02]  /*c330*/  @!P4 IMAD.IADD R8, R8, 0x1, -R0 ;  /* 0x000000010808c824 */ /* 0x000fe400078e0a00 */
[----:B------:R-:W-:-:S04]  /*c340*/  IMAD.HI.U32 R15, R3, R14, RZ ;  /* 0x0000000e030f7227 */ /* 0x000fc800078e00ff */
[----:B------:R-:W-:-:S04]  /*c350*/  IMAD.MOV R15, RZ, RZ, -R15 ;  /* 0x000000ffff0f7224 */ /* 0x000fc800078e0a0f */
[C---:B------:R-:W-:Y:S01]  /*c360*/  IMAD R14, R0.reuse, R15, R14 ;  /* 0x0000000f000e7224 */ /* 0x040fe200078e020e */
[----:B--2---:R-:W-:Y:S02]  /*c370*/  IABS R10, R19 ;  /* 0x00000013000a7213 */ /* 0x004fe40000000000 */
[----:B------:R-:W-:Y:S02]  /*c380*/  ISETP.GE.AND P4, PT, R19, RZ, PT ;  /* 0x000000ff1300720c */ /* 0x000fe40003f86270 */
[----:B------:R-:W2:Y:S04]  /*c390*/  LDL.LU R19, [R1+0x2734] ;  /* 0x0027340001137983 */ /* 0x000ea80000300800 */
[----:B------:R-:W4:Y:S01]  /*c3a0*/  LDL R13, [R1+0x1c0] ;  /* 0x0001c000010d7983 */ /* 0x000f220000100800 */
[----:B------:R-:W-:Y:S01]  /*c3b0*/  ISETP.GT.U32.AND P6, PT, R0, R14, PT ;  /* 0x0000000e0000720c */ /* 0x000fe20003fc4070 */
[----:B------:R-:W-:-:S04]  /*c3c0*/  IMAD.HI.U32 R12, R3, R9, RZ ;  /* 0x00000009030c7227 */ /* 0x000fc800078e00ff */
[----:B------:R-:W-:-:S04]  /*c3d0*/  IMAD.MOV R12, RZ, RZ, -R12 ;  /* 0x000000ffff0c7224 */ /* 0x000fc800078e0a0c */
[----:B------:R-:W-:Y:S02]  /*c3e0*/  IMAD R9, R0, R12, R9 ;  /* 0x0000000c00097224 */ /* 0x000fe400078e0209 */
[----:B------:R-:W-:-:S04]  /*c3f0*/  IMAD.HI.U32 R12, R3, R10, RZ ;  /* 0x0000000a030c7227 */ /* 0x000fc800078e00ff */
[----:B------:R-:W-:Y:S02]  /*c400*/  @!P6 IMAD.IADD R14, R14, 0x1, -R0 ;  /* 0x000000010e0ee824 */ /* 0x000fe400078e0a00 */
[----:B------:R-:W-:-:S03]  /*c410*/  IMAD.MOV R12, RZ, RZ, -R12 ;  /* 0x000000ffff0c7224 */ /* 0x000fc600078e0a0c */
[C---:B------:R-:W-:Y:S01]  /*c420*/  ISETP.GT.U32.AND P6, PT, R0.reuse, R14, PT ;  /* 0x0000000e0000720c */ /* 0x040fe20003fc4070 */
[----:B------:R-:W-:Y:S02]  /*c430*/  IMAD R10, R0, R12, R10 ;  /* 0x0000000c000a7224 */ /* 0x000fe400078e020a */
[----:B------:R-:W3:Y:S01]  /*c440*/  LDL R12, [R1+0x1bc] ;  /* 0x0001bc00010c7983 */ /* 0x000ee20000100800 */
[----:B------:R-:W-:-:S09]  /*c450*/  @!P2 IMAD.MOV R6, RZ, RZ, -R6 ;  /* 0x000000ffff06a224 */ /* 0x000fd200078e0a06 */
[----:B------:R-:W-:Y:S01]  /*c460*/  @!P6 IMAD.IADD R14, R14, 0x1, -R0 ;  /* 0x000000010e0ee824 */ /* 0x000fe200078e0a00 */
[----:B------:R4:W-:Y:S03]  /*c470*/  STL [R1+0x514], R6 ;  /* 0x0005140601007387 */ /* 0x0009e60000100800 */
[----:B------:R-:W-:Y:S01]  /*c480*/  @!P3 IMAD.MOV R14, RZ, RZ, -R14 ;  /* 0x000000ffff0eb224 */ /* 0x000fe200078e0a0e */
[----:B------:R-:W-:Y:S01]  /*c490*/  IABS R4, R21 ;  /* 0x0000001500047213 */ /* 0x000fe20000000000 */
[----:B--2---:R0:W-:Y:S01]  /*c4a0*/  STL [R1+0x2728], R19 ;  /* 0x0027281301007387 */ /* 0x0041e20000100800 */
[----:B----4-:R-:W-:-:S03]  /*c4b0*/  IABS R6, R13 ;  /* 0x0000000d00067213 */ /* 0x010fc60000000000 */
[----:B------:R1:W-:Y:S01]  /*c4c0*/  STL [R1+0x518], R14 ;  /* 0x0005180e01007387 */ /* 0x0003e20000100800 */
[----:B------:R-:W-:Y:S01]  /*c4d0*/  IABS R13, R19 ;  /* 0x00000013000d7213 */ /* 0x000fe20000000000 */
[----:B0-----:R-:W-:Y:S02]  /*c4e0*/  IMAD.MOV.U32 R19, RZ, RZ, R21 ;  /* 0x000000ffff137224 */ /* 0x001fe400078e0015 */
[----:B------:R-:W2:Y:S01]  /*c4f0*/  LDL.LU R21, [R1+0x1d0] ;  /* 0x0001d00001157983 */ /* 0x000ea20000300800 */
[----:B------:R-:W-:Y:S02]  /*c500*/  ISETP.GT.U32.AND P6, PT, R0, R9, PT ;  /* 0x000000090000720c */ /* 0x000fe40003fc4070 */
[----:B------:R-:W-:-:S05]  /*c510*/  IABS R7, R16 ;  /* 0x0000001000077213 */ /* 0x000fca0000000000 */
[----:B------:R-:W-:-:S06]  /*c520*/  IMAD.HI.U32 R16, R3, R7, RZ ;  /* 0x0000000703107227 */ /* 0x000fcc00078e00ff */
[----:B------:R-:W-:Y:S01]  /*c530*/  @!P6 IMAD.IADD R9, R9, 0x1, -R0 ;  /* 0x000000010909e824 */ /* 0x000fe200078e0a00 */
[C---:B------:R-:W-:Y:S01]  /*c540*/  ISETP.GT.U32.AND P6, PT, R0.reuse, R8, PT ;  /* 0x000000080000720c */ /* 0x040fe20003fc4070 */
[----:B------:R-:W-:Y:S02]  /*c550*/  IMAD.MOV R16, RZ, RZ, -R16 ;  /* 0x000000ffff107224 */ /* 0x000fe400078e0a10 */
[----:B------:R-:W-:Y:S01]  /*c560*/  IMAD.HI.U32 R15, R3, R4, RZ ;  /* 0x00000004030f7227 */ /* 0x000fe200078e00ff */
[----:B------:R-:W-:-:S03]  /*c570*/  ISETP.GT.U32.AND P2, PT, R0, R9, PT ;  /* 0x000000090000720c */ /* 0x000fc60003f44070 */
[----:B------:R-:W-:Y:S01]  /*c580*/  IMAD R7, R0, R16, R7 ;  /* 0x0000001000077224 */ /* 0x000fe200078e0207 */
[----:B---3--:R-:W-:Y:S01]  /*c590*/  IABS R16, R12 ;  /* 0x0000000c00107213 */ /* 0x008fe20000000000 */
[----:B------:R-:W-:Y:S01]  /*c5a0*/  IMAD.MOV R15, RZ, RZ, -R15 ;  /* 0x000000ffff0f7224 */ /* 0x000fe200078e0a0f */
[----:B------:R-:W-:-:S03]  /*c5b0*/  IABS R12, R17 ;  /* 0x00000011000c7213 */ /* 0x000fc60000000000 */
[----:B------:R-:W-:Y:S02]  /*c5c0*/  IMAD R4, R0, R15, R4 ;  /* 0x0000000f00047224 */ /* 0x000fe400078e0204 */
[----:B------:R-:W-:-:S04]  /*c5d0*/  IMAD.HI.U32 R15, R3, R6, RZ ;  /* 0x00000006030f7227 */ /* 0x000fc800078e00ff */
[----:B-1----:R-:W-:-:S04]  /*c5e0*/  IMAD.HI.U32 R14, R3, R12, RZ ;  /* 0x0000000c030e7227 */ /* 0x002fc800078e00ff */
[--C-:B------:R-:W-:Y:S02]  /*c5f0*/  @!P6 IMAD.IADD R8, R8, 0x1, -R0.reuse ;  /* 0x000000010808e824 */ /* 0x100fe400078e0a00 */
[----:B------:R-:W-:Y:S02]  /*c600*/  IMAD.MOV R15, RZ, RZ, -R15 ;  /* 0x000000ffff0f7224 */ /* 0x000fe400078e0a0f */
[----:B------:R-:W-:Y:S02]  /*c610*/  @!P2 IMAD.IADD R9, R9, 0x1, -R0 ;  /* 0x000000010909a824 */ /* 0x000fe400078e0a00 */
[----:B------:R-:W-:Y:S02]  /*c620*/  IMAD.MOV R14, RZ, RZ, -R14 ;  /* 0x000000ffff0e7224 */ /* 0x000fe400078e0a0e */
[----:B------:R-:W-:Y:S02]  /*c630*/  @!P1 IMAD.MOV R8, RZ, RZ, -R8 ;  /* 0x000000ffff089224 */ /* 0x000fe400078e0a08 */
[----:B------:R-:W-:-:S02]  /*c640*/  IMAD R6, R0, R15, R6 ;  /* 0x0000000f00067224 */ /* 0x000fc400078e0206 */
[----:B------:R-:W-:Y:S01]  /*c650*/  @!P0 IMAD.MOV R9, RZ, RZ, -R9 ;  /* 0x000000ffff098224 */ /* 0x000fe200078e0a09 */
[----:B------:R-:W3:Y:S01]  /*c660*/  LDL.LU R15, [R1+0x1b4] ;  /* 0x0001b400010f7983 */ /* 0x000ee20000300800 */
[----:B------:R-:W-:-:S03]  /*c670*/  IMAD R12, R0, R14, R12 ;  /* 0x0000000e000c7224 */ /* 0x000fc600078e020c */
[----:B------:R-:W4:Y:S04]  /*c680*/  LDL R14, [R1+0x1d4] ;  /* 0x0001d400010e7983 */ /* 0x000f280000100800 */
[----:B------:R0:W-:Y:S04]  /*c690*/  STL [R1+0x51c], R8 ;  /* 0x00051c0801007387 */ /* 0x0001e80000100800 */
[----:B--2---:R1:W-:Y:S01]  /*c6a0*/  STL [R1+0x272c], R21 ;  /* 0x00272c1501007387 */ /* 0x0043e20000100800 */
[----:B0-----:R-:W-:-:S03]  /*c6b0*/  IABS R8, R21 ;  /* 0x0000001500087213 */ /* 0x001fc60000000000 */
[----:B------:R-:W-:Y:S04]  /*c6c0*/  STL [R1+0x52c], R9 ;  /* 0x00052c0901007387 */ /* 0x000fe80000100800 */
[----:B-1----:R-:W2:Y:S01]  /*c6d0*/  LDL.LU R21, [R1+0x1bc] ;  /* 0x0001bc0001157983 */ /* 0x002ea20000300800 */
[----:B------:R-:W-:Y:S01]  /*c6e0*/  ISETP.GT.U32.AND P6, PT, R0, R10, PT ;  /* 0x0000000a0000720c */ /* 0x000fe20003fc4070 */
[----:B------:R-:W-:-:S04]  /*c6f0*/  IMAD.HI.U32 R17, R3, R16, RZ ;  /* 0x0000001003117227 */ /* 0x000fc800078e00ff */
[----:B------:R-:W-:-:S04]  /*c700*/  IMAD.MOV R17, RZ, RZ, -R17 ;  /* 0x000000ffff117224 */ /* 0x000fc800078e0a11 */
[----:B------:R-:W-:-:S04]  /*c710*/  IMAD R16, R0, R17, R16 ;  /* 0x0000001100107224 */ /* 0x000fc800078e0210 */
[----:B------:R-:W-:Y:S01]  /*c720*/  @!P6 IMAD.IADD R10, R10, 0x1, -R0 ;  /* 0x000000010a0ae824 */ /* 0x000fe200078e0a00 */
[----:B------:R-:W-:Y:S01]  /*c730*/  ISETP.GT.U32.AND P6, PT, R0, R16, PT ;  /* 0x000000100000720c */ /* 0x000fe20003fc4070 */
[----:B------:R-:W-:-:S12]  /*c740*/  IMAD.HI.U32 R17, R3, R13, RZ ;  /* 0x0000000d03117227 */ /* 0x000fd800078e00ff */
[----:B------:R-:W-:-:S05]  /*c750*/  @!P6 IMAD.IADD R16, R16, 0x1, -R0 ;  /* 0x000000011010e824 */ /* 0x000fca00078e0a00 */
[----:B------:R-:W-:Y:S01]  /*c760*/  ISETP.GT.U32.AND P0, PT, R0, R16, PT ;  /* 0x000000100000720c */ /* 0x000fe20003f04070 */
[----:B------:R-:W-:-:S04]  /*c770*/  IMAD.MOV R17, RZ, RZ, -R17 ;  /* 0x000000ffff117224 */ /* 0x000fc800078e0a11 */
[----:B------:R-:W-:-:S08]  /*c780*/  IMAD R13, R0, R17, R13 ;  /* 0x00000011000d7224 */ /* 0x000fd000078e020d */
[----:B------:R-:W-:Y:S01]  /*c790*/  @!P0 IMAD.IADD R16, R16, 0x1, -R0 ;  /* 0x0000000110108824 */ /* 0x000fe200078e0a00 */
[----:B--2---:R0:W-:Y:S04]  /*c7a0*/  STL [R1+0x2730], R21 ;  /* 0x0027301501007387 */ /* 0x0041e80000100800 */
[----:B------:R-:W2:Y:S01]  /*c7b0*/  LDL.LU R17, [R1+0x1c0] ;  /* 0x0001c00001117983 */ /* 0x000ea20000300800 */
[----:B0-----:R-:W-:-:S03]  /*c7c0*/  IMAD.MOV.U32 R21, RZ, RZ, R19 ;  /* 0x000000ffff157224 */ /* 0x001fc600078e0013 */
[----:B------:R-:W2:Y:S02]  /*c7d0*/  LDL.LU R19, [R1+0x1d8] ;  /* 0x0001d80001137983 */ /* 0x000ea40000300800 */
[----:B------:R-:W-:Y:S02]  /*c7e0*/  ISETP.GE.AND P0, PT, R21, RZ, PT ;  /* 0x000000ff1500720c */ /* 0x000fe40003f06270 */
[----:B------:R-:W2:Y:S01]  /*c7f0*/  LDL.LU R21, [R1+0x2730] ;  /* 0x0027300001157983 */ /* 0x000ea20000300800 */
[C---:B------:R-:W-:Y:S02]  /*c800*/  ISETP.GT.U32.AND P3, PT, R0.reuse, R11, PT ;  /* 0x0000000b0000720c */ /* 0x040fe40003f64070 */
[----:B------:R-:W-:-:S11]  /*c810*/  ISETP.GT.U32.AND P2, PT, R0, R7, PT ;  /* 0x000000070000720c */ /* 0x000fd60003f44070 */
[--C-:B------:R-:W-:Y:S01]  /*c820*/  @!P3 IMAD.IADD R11, R11, 0x1, -R0.reuse ;  /* 0x000000010b0bb824 */ /* 0x100fe200078e0a00 */
[C---:B------:R-:W-:Y:S01]  /*c830*/  ISETP.GT.U32.AND P3, PT, R0.reuse, R4, PT ;  /* 0x000000040000720c */ /* 0x040fe20003f64070 */
[----:B------:R-:W-:Y:S01]  /*c840*/  @!P2 IMAD.IADD R7, R7, 0x1, -R0 ;  /* 0x000000010707a824 */ /* 0x000fe200078e0a00 */
[C---:B------:R-:W-:Y:S02]  /*c850*/  ISETP.GT.U32.AND P1, PT, R0.reuse, R10, PT ;  /* 0x0000000a0000720c */ /* 0x040fe40003f24070 */
[----:B------:R-:W-:-:S09]  /*c860*/  ISETP.GT.U32.AND P2, PT, R0, R11, PT ;  /* 0x0000000b0000720c */ /* 0x000fd20003f44070 */
[--C-:B------:R-:W-:Y:S01]  /*c870*/  @!P3 IMAD.IADD R4, R4, 0x1, -R0.reuse ;  /* 0x000000010404b824 */ /* 0x100fe200078e0a00 */
[----:B------:R-:W-:Y:S01]  /*c880*/  ISETP.GT.U32.AND P3, PT, R0, R7, PT ;  /* 0x000000070000720c */ /* 0x000fe20003f64070 */
[--C-:B------:R-:W-:Y:S02]  /*c890*/  @!P1 IMAD.IADD R10, R10, 0x1, -R0.reuse ;  /* 0x000000010a0a9824 */ /* 0x100fe400078e0a00 */
[----:B------:R-:W-:Y:S01]  /*c8a0*/  @!P2 IMAD.IADD R11, R11, 0x1, -R0 ;  /* 0x000000010b0ba824 */ /* 0x000fe200078e0a00 */
[C---:B------:R-:W-:Y:S02]  /*c8b0*/  ISETP.GT.U32.AND P2, PT, R0.reuse, R6, PT ;  /* 0x000000060000720c */ /* 0x040fe40003f44070 */
[----:B------:R-:W-:Y:S02]  /*c8c0*/  ISETP.GT.U32.AND P1, PT, R0, R12, PT ;  /* 0x0000000c0000720c */ /* 0x000fe40003f24070 */
[----:B----4-:R-:W-:Y:S01]  /*c8d0*/  IABS R9, R14 ;  /* 0x0000000e00097213 */ /* 0x010fe20000000000 */
[----:B------:R-:W-:-:S04]  /*c8e0*/  IMAD.HI.U32 R14, R3, R8, RZ ;  /* 0x00000008030e7227 */ /* 0x000fc800078e00ff */
[----:B------:R-:W-:Y:S01]  /*c8f0*/  @!P3 IMAD.IADD R7, R7, 0x1, -R0 ;  /* 0x000000010707b824 */ /* 0x000fe200078e0a00 */
[----:B---3--:R-:W-:Y:S01]  /*c900*/  ISETP.GE.AND P3, PT, R15, RZ, PT ;  /* 0x000000ff0f00720c */ /* 0x008fe20003f66270 */
[----:B------:R-:W-:-:S04]  /*c910*/  IMAD.HI.U32 R15, R3, R9, RZ ;  /* 0x00000009030f7227 */ /* 0x000fc800078e00ff */
[----:B------:R-:W-:Y:S02]  /*c920*/  IMAD.MOV R14, RZ, RZ, -R14 ;  /* 0x000000ffff0e7224 */ /* 0x000fe400078e0a0e */
[----:B------:R-:W-:Y:S02]  /*c930*/  IMAD.MOV R15, RZ, RZ, -R15 ;  /* 0x000000ffff0f7224 */ /* 0x000fe400078e0a0f */
[--C-:B------:R-:W-:Y:S02]  /*c940*/  @!P2 IMAD.IADD R6, R6, 0x1, -R0.reuse ;  /* 0x000000010606a824 */ /* 0x100fe400078e0a00 */
[----:B------:R-:W-:Y:S02]  /*c950*/  @!P1 IMAD.IADD R12, R12, 0x1, -R0 ;  /* 0x000000010c0c9824 */ /* 0x000fe400078e0a00 */
[C---:B------:R-:W-:Y:S02]  /*c960*/  IMAD R8, R0.reuse, R14, R8 ;  /* 0x0000000e00087224 */ /* 0x040fe400078e0208 */
[----:B------:R-:W-:Y:S01]  /*c970*/  IMAD R9, R0, R15, R9 ;  /* 0x0000000f00097224 */ /* 0x000fe200078e0209 */
[----:B--2---:R-:W-:-:S02]  /*c980*/  ISETP.GE.AND P1, PT, R17, RZ, PT ;  /* 0x000000ff1100720c */ /* 0x004fc40003f26270 */
[----:B------:R-:W-:Y:S01]  /*c990*/  IABS R17, R19 ;  /* 0x0000001300117213 */ /* 0x000fe20000000000 */
[----:B------:R-:W-:Y:S01]  /*c9a0*/  IMAD.MOV.U32 R15, RZ, RZ, R19 ;  /* 0x000000ffff0f7224 */ /* 0x000fe200078e0013 */
[----:B------:R-:W-:Y:S02]  /*c9b0*/  ISETP.GE.AND P2, PT, R21, RZ, PT ;  /* 0x000000ff1500720c */ /* 0x000fe40003f46270 */
[----:B------:R-:W2:Y:S04]  /*c9c0*/  LDL.LU R21, [R1+0x272c] ;  /* 0x00272c0001157983 */ /* 0x000ea80000300800 */
[----:B------:R-:W3:Y:S04]  /*c9d0*/  LDL.LU R14, [R1+0x1c4] ;  /* 0x0001c400010e7983 */ /* 0x000ee80000300800 */
[----:B------:R-:W4:Y:S01]  /*c9e0*/  LDL.LU R19, [R1+0x2728] ;  /* 0x0027280001137983 */ /* 0x000f220000300800 */
[----:B------:R-:W-:Y:S01]  /*c9f0*/  ISETP.GT.U32.AND P6, PT, R0, R4, PT ;  /* 0x000000040000720c */ /* 0x000fe20003fc4070 */
[----:B------:R-:W-:-:S12]  /*ca00*/  @!P5 IMAD.MOV R11, RZ, RZ, -R11 ;  /* 0x000000ffff0bd224 */ /* 0x000fd800078e0a0b */
[----:B------:R-:W-:Y:S01]  /*ca10*/  @!P6 IMAD.IADD R4, R4, 0x1, -R0 ;  /* 0x000000010404e824 */ /* 0x000fe200078e0a00 */
[C---:B------:R-:W-:Y:S01]  /*ca20*/  ISETP.GT.U32.AND P6, PT, R0.reuse, R13, PT ;  /* 0x0000000d0000720c */ /* 0x040fe20003fc4070 */
[----:B------:R-:W-:Y:S02]  /*ca30*/  @!P4 IMAD.MOV R10, RZ, RZ, -R10 ;  /* 0x000000ffff0ac224 */ /* 0x000fe400078e0a0a */
[----:B------:R-:W-:Y:S01]  /*ca40*/  @!P3 IMAD.MOV R7, RZ, RZ, -R7 ;  /* 0x000000ffff07b224 */ /* 0x000fe200078e0a07 */
[----:B------:R-:W-:Y:S04]  /*ca50*/  STL [R1+0x538], R11 ;  /* 0x0005380b01007387 */ /* 0x000fe80000100800 */
[----:B------:R0:W-:Y:S05]  /*ca60*/  STL [R1+0x540], R10 ;  /* 0x0005400a01007387 */ /* 0x0001ea0000100800 */
[----:B------:R-:W-:Y:S01]  /*ca70*/  @!P6 IMAD.IADD R13, R13, 0x1, -R0 ;  /* 0x000000010d0de824 */ /* 0x000fe200078e0a00 */
[----:B------:R-:W-:Y:S01]  /*ca80*/  ISETP.GT.U32.AND P6, PT, R0, R6, PT ;  /* 0x000000060000720c */ /* 0x000fe20003fc4070 */
[----:B0-----:R-:W2:Y:S04]  /*ca90*/  LDL.LU R10, [R1+0x1d4] ;  /* 0x0001d400010a7983 */ /* 0x001ea80000300800 */
[----:B------:R0:W-:Y:S01]  /*caa0*/  STL [R1+0x548], R7 ;  /* 0x0005480701007387 */ /* 0x0001e20000100800 */
[----:B------:R-:W-:-:S02]  /*cab0*/  @!P0 IMAD.MOV R4, RZ, RZ, -R4 ;  /* 0x000000ffff048224 */ /* 0x000fc400078e0a04 */
[----:B0-----:R-:W-:-:S04]  /*cac0*/  IMAD.MOV.U32 R7, RZ, RZ, R16 ;  /* 0x000000ffff077224 */ /* 0x001fc800078e0010 */
[----:B------:R-:W-:Y:S01]  /*cad0*/  @!P2 IMAD.MOV R7, RZ, RZ, -R7 ;  /* 0x000000ffff07a224 */ /* 0x000fe200078e0a07 */
[----:B------:R-:W-:Y:S01]  /*cae0*/  STL [R1+0x550], R4 ;  /* 0x0005500401007387 */ /* 0x000fe20000100800 */
[----:B------:R-:W-:-:S03]  /*caf0*/  @!P6 IMAD.IADD R6, R6, 0x1, -R0 ;  /* 0x000000010606e824 */ /* 0x000fc600078e0a00 */
[----:B------:R0:W-:Y:S01]  /*cb00*/  STL [R1+0x554], R7 ;  /* 0x0005540701007387 */ /* 0x0001e20000100800 */
[----:B---3--:R-:W-:-:S03]  /*cb10*/  ISETP.GE.AND P0, PT, R14, RZ, PT ;  /* 0x000000ff0e00720c */ /* 0x008fc60003f06270 */
[----:B------:R-:W3:Y:S01]  /*cb20*/  LDL.LU R14, [R1+0x228] ;  /* 0x00022800010e7983 */ /* 0x000ee20000300800 */
[----:B----4-:R-:W-:-:S03]  /*cb30*/  ISETP.GE.AND P6, PT, R19, RZ, PT ;  /* 0x000000ff1300720c */ /* 0x010fc60003fc6270 */
[----:B------:R-:W4:Y:S01]  /*cb40*/  LDL.LU R19, [R1+0x1dc] ;  /* 0x0001dc0001137983 */ /* 0x000f220000300800 */
[C---:B------:R-:W-:Y:S02]  /*cb50*/  ISETP.GT.U32.AND P4, PT, R0.reuse, R8, PT ;  /* 0x000000080000720c */ /* 0x040fe40003f84070 */
[C---:B------:R-:W-:Y:S02]  /*cb60*/  ISETP.GT.U32.AND P5, PT, R0.reuse, R12, PT ;  /* 0x0000000c0000720c */ /* 0x040fe40003fa4070 */
[----:B------:R-:W-:Y:S01]  /*cb70*/  ISETP.GT.U32.AND P3, PT, R0, R13, PT ;  /* 0x0000000d0000720c */ /* 0x000fe20003f64070 */
[----:B------:R-:W-:Y:S02]  /*cb80*/  @!P1 IMAD.MOV R6, RZ, RZ, -R6 ;  /* 0x000000ffff069224 */ /* 0x000fe400078e0a06 */
[----:B------:R-:W-:-:S06]  /*cb90*/  IMAD.MOV.U32 R11, RZ, RZ, R15 ;  /* 0x000000ffff0b7224 */ /* 0x000fcc00078e000f */
[--C-:B------:R-:W-:Y:S02]  /*cba0*/  @!P4 IMAD.IADD R8, R8, 0x1, -R0.reuse ;  /* 0x000000010808c824 */ /* 0x100fe400078e0a00 */
[--C-:B------:R-:W-:Y:S01]  /*cbb0*/  @!P5 IMAD.IADD R12, R12, 0x1, -R0.reuse ;  /* 0x000000010c0cd824 */ /* 0x100fe200078e0a00 */
[----:B--2---:R-:W-:Y:S01]  /*cbc0*/  ISETP.GE.AND P5, PT, R21, RZ, PT ;  /* 0x000000ff1500720c */ /* 0x004fe20003fa6270 */
[----:B------:R-:W-:Y:S01]  /*cbd0*/  @!P3 IMAD.IADD R13, R13, 0x1, -R0 ;  /* 0x000000010d0db824 */ /* 0x000fe200078e0a00 */
[----:B------:R-:W2:Y:S01]  /*cbe0*/  LDL.LU R21, [R1+0x1e0] ;  /* 0x0001e00001157983 */ /* 0x000ea20000300800 */
[----:B------:R-:W-:Y:S01]  /*cbf0*/  ISETP.GT.U32.AND P1, PT, R0, R8, PT ;  /* 0x000000080000720c */ /* 0x000fe20003f24070 */
[----:B0-----:R-:W-:Y:S02]  /*cc00*/  IMAD.MOV.U32 R7, RZ, RZ, R12 ;  /* 0x000000ffff077224 */ /* 0x001fe400078e000c */
[----:B------:R-:W3:Y:S01]  /*cc10*/  LDL.LU R15, [R1+0x1e4] ;  /* 0x0001e400010f7983 */ /* 0x000ee20000300800 */
[----:B------:R-:W-:Y:S01]  /*cc20*/  IMAD.HI.U32 R4, R3, R17, RZ ;  /* 0x0000001103047227 */ /* 0x000fe200078e00ff */
[----:B------:R-:W-:-:S02]  /*cc30*/  ISETP.GE.AND P4, PT, R11, RZ, PT ;  /* 0x000000ff0b00720c */ /* 0x000fc40003f86270 */
[----:B------:R4:W-:Y:S01]  /*cc40*/  STL [R1+0x558], R6 ;  /* 0x0005580601007387 */ /* 0x0009e20000100800 */
[----:B------:R-:W-:Y:S02]  /*cc50*/  IMAD.MOV.U32 R11, RZ, RZ, R13 ;  /* 0x000000ffff0b7224 */ /* 0x000fe400078e000d */
[----:B------:R-:W-:Y:S02]  /*cc60*/  @!P0 IMAD.MOV R7, RZ, RZ, -R7 ;  /* 0x000000ffff078224 */ /* 0x000fe400078e0a07 */
[----:B------:R-:W-:Y:S02]  /*cc70*/  IMAD.MOV R4, RZ, RZ, -R4 ;  /* 0x000000ffff047224 */ /* 0x000fe400078e0a04 */
[----:B------:R-:W-:Y:S01]  /*cc80*/  @!P6 IMAD.MOV R11, RZ, RZ, -R11 ;  /* 0x000000ffff0be224 */ /* 0x000fe200078e0a0b */
[----:B------:R3:W-:Y:S01]  /*cc90*/  STL [R1+0x56c], R7 ;  /* 0x00056c0701007387 */ /* 0x0007e20000100800 */
[----:B------:R-:W-:Y:S02]  /*cca0*/  IMAD R4, R0, R4, R17 ;  /* 0x0000000400047224 */ /* 0x000fe400078e0211 */
[----:B------:R-:W-:Y:S01]  /*ccb0*/  @!P1 IMAD.IADD R8, R8, 0x1, -R0 ;  /* 0x0000000108089824 */ /* 0x000fe200078e0a00 */
[----:B------:R-:W3:Y:S04]  /*ccc0*/  LDL.LU R17, [R1+0x1f4] ;  /* 0x0001f40001117983 */ /* 0x000ee80000300800 */
[----:B------:R-:W-:Y:S01]  /*ccd0*/  STL [R1+0x570], R11 ;  /* 0x0005700b01007387 */ /* 0x000fe20000100800 */
[----:B----4-:R-:W-:-:S05]  /*cce0*/  IABS R6, R19 ;  /* 0x0000001300067213 */ /* 0x010fca0000000000 */
[----:B------:R-:W-:Y:S01]  /*ccf0*/  IMAD.HI.U32 R12, R3, R6, RZ ;  /* 0x00000006030c7227 */ /* 0x000fe200078e00ff */
[----:B------:R-:W-:Y:S02]  /*cd00*/  ISETP.GE.AND P1, PT, R19, RZ, PT ;  /* 0x000000ff1300720c */ /* 0x000fe40003f26270 */
[----:B------:R-:W4:Y:S01]  /*cd10*/  LDL R19, [R1+0x1f0] ;  /* 0x0001f00001137983 */ /* 0x000f220000100800 */
[----:B------:R-:W-:-:S04]  /*cd20*/  IMAD.MOV R12, RZ, RZ, -R12 ;  /* 0x000000ffff0c7224 */ /* 0x000fc800078e0a0c */
[C---:B------:R-:W-:Y:S02]  /*cd30*/  IMAD R6, R0.reuse, R12, R6 ;  /* 0x0000000c00067224 */ /* 0x040fe400078e0206 */
[----:B------:R-:W4:Y:S04]  /*cd40*/  LDL R12, [R1+0x1f8] ;  /* 0x0001f800010c7983 */ /* 0x000f280000100800 */
[----:B------:R-:W4:Y:S01]  /*cd50*/  LDL.LU R16, [R1+0x1fc] ;  /* 0x0001fc0001107983 */ /* 0x000f220000300800 */
[C---:B------:R-:W-:Y:S02]  /*cd60*/  ISETP.GT.U32.AND P2, PT, R0.reuse, R9, PT ;  /* 0x000000090000720c */ /* 0x040fe40003f44070 */
[----:B------:R-:W-:Y:S02]  /*cd70*/  ISETP.GT.U32.AND P6, PT, R0, R4, PT ;  /* 0x000000040000720c */ /* 0x000fe40003fc4070 */
[----:B------:R-:W-:-:S09]  /*cd80*/  ISETP.GE.AND P3, PT, R10, RZ, PT ;  /* 0x000000ff0a00720c */ /* 0x000fd20003f66270 */
[--C-:B------:R-:W-:Y:S02]  /*cd90*/  @!P2 IMAD.IADD R9, R9, 0x1, -R0.reuse ;  /* 0x000000010909a824 */ /* 0x100fe400078e0a00 */
[----:B------:R-:W-:-:S03]  /*cda0*/  @!P6 IMAD.IADD R4, R4, 0x1, -R0 ;  /* 0x000000010404e824 */ /* 0x000fc600078e0a00 */
[C---:B------:R-:W-:Y:S02]  /*cdb0*/  ISETP.GT.U32.AND P2, PT, R0.reuse, R9, PT ;  /* 0x000000090000720c */ /* 0x040fe40003f44070 */
[----:B------:R-:W-:Y:S01]  /*cdc0*/  ISETP.GT.U32.AND P6, PT, R0, R4, PT ;  /* 0x000000040000720c */ /* 0x000fe20003fc4070 */
[----:B------:R-:W-:-:S10]  /*cdd0*/  @!P5 IMAD.MOV R8, RZ, RZ, -R8 ;  /* 0x000000ffff08d224 */ /* 0x000fd400078e0a08 */
[--C-:B------:R-:W-:Y:S02]  /*cde0*/  @!P2 IMAD.IADD R9, R9, 0x1, -R0.reuse ;  /* 0x000000010909a824 */ /* 0x100fe400078e0a00 */
[----:B------:R-:W-:Y:S02]  /*cdf0*/  @!P6 IMAD.IADD R4, R4, 0x1, -R0 ;  /* 0x000000010404e824 */ /* 0x000fe400078e0a00 */
[----:B------:R-:W-:Y:S01]  /*ce00*/  @!P3 IMAD.MOV R9, RZ, RZ, -R9 ;  /* 0x000000ffff09b224 */ /* 0x000fe200078e0a09 */
[----:B------:R4:W-:Y:S01]  /*ce10*/  STL [R1+0x578], R8 ;  /* 0x0005780801007387 */ /* 0x0009e20000100800 */
[----:B------:R-:W-:Y:S01]  /*ce20*/  @!P4 IMAD.MOV R4, RZ, RZ, -R4 ;  /* 0x000000ffff04c224 */ /* 0x000fe200078e0a04 */
[----:B--2---:R-:W-:Y:S02]  /*ce30*/  IABS R10, R21 ;  /* 0x00000015000a7213 */ /* 0x004fe40000000000 */
[----:B------:R-:W-:Y:S01]  /*ce40*/  STL [R1+0x580], R9 ;  /* 0x0005800901007387 */ /* 0x000fe20000100800 */
[----:B------:R-:W-:-:S02]  /*ce50*/  ISETP.GE.AND P2, PT, R21, RZ, PT ;  /* 0x000000ff1500720c */ /* 0x000fc40003f46270 */
[----:B---3--:R-:W-:Y:S02]  /*ce60*/  IABS R7, R14 ;  /* 0x0000000e00077213 */ /* 0x008fe40000000000 */
[----:B----4-:R-:W-:Y:S02]  /*ce70*/  IABS R8, R19 ;  /* 0x0000001300087213 */ /* 0x010fe40000000000 */
[----:B------:R-:W2:Y:S04]  /*ce80*/  LDL.LU R19, [R1+0x200] ;  /* 0x0002000001137983 */ /* 0x000ea80000300800 */
[----:B------:R-:W3:Y:S04]  /*ce90*/  LDL.LU R21, [R1+0x204] ;  /* 0x0002040001157983 */ /* 0x000ee80000300800 */
[----:B------:R0:W-:Y:S04]  /*cea0*/  STL [R1+0x58c], R4 ;  /* 0x00058c0401007387 */ /* 0x0001e80000100800 */
[----:B------:R1:W-:Y:S01]  /*ceb0*/  STL [R1+0x2724], R16 ;  /* 0x0027241001007387 */ /* 0x0003e20000100800 */
[----:B0-----:R-:W-:-:S03]  /*cec0*/  IABS R4, R16 ;  /* 0x0000001000047213 */ /* 0x001fc60000000000 */
[----:B-1----:R-:W4:Y:S01]  /*ced0*/  LDL.LU R16, [R1+0x1f0] ;  /* 0x0001f00001107983 */ /* 0x002f220000300800 */
[----:B------:R-:W-:-:S04]  /*cee0*/  IMAD.HI.U32 R11, R3, R7, RZ ;  /* 0x00000007030b7227 */ /* 0x000fc800078e00ff */
[----:B------:R-:W-:-:S04]  /*cef0*/  IMAD.MOV R11, RZ, RZ, -R11 ;  /* 0x000000ffff0b7224 */ /* 0x000fc800078e0a0b */
[C---:B------:R-:W-:Y:S01]  /*cf00*/  IMAD R7, R0.reuse, R11, R7 ;  /* 0x0000000b00077224 */ /* 0x040fe200078e0207 */
[----:B------:R-:W-:-:S04]  /*cf10*/  ISETP.GT.U32.AND P3, PT, R0, R6, PT ;  /* 0x000000060000720c */ /* 0x000fc80003f64070 */
[----:B------:R-:W-:Y:S01]  /*cf20*/  ISETP.GT.U32.AND P5, PT, R0, R7, PT ;  /* 0x000000070000720c */ /* 0x000fe20003fa4070 */
[----:B------:R-:W-:Y:S01]  /*cf30*/  IMAD.HI.U32 R13, R3, R10, RZ ;  /* 0x0000000a030d7227 */ /* 0x000fe200078e00ff */
[----:B------:R-:W-:Y:S02]  /*cf40*/  ISETP.GE.AND P0, PT, R14, RZ, PT ;  /* 0x000000ff0e00720c */ /* 0x000fe40003f06270 */
[----:B------:R-:W-:Y:S01]  /*cf50*/  IABS R14, R15 ;  /* 0x0000000f000e7213 */ /* 0x000fe20000000000 */
[----:B------:R-:W-:-:S04]  /*cf60*/  IMAD.MOV R13, RZ, RZ, -R13 ;  /* 0x000000ffff0d7224 */ /* 0x000fc800078e0a0d */
[----:B------:R-:W-:-:S04]  /*cf70*/  IMAD.HI.U32 R11, R3, R14, RZ ;  /* 0x0000000e030b7227 */ /* 0x000fc800078e00ff */
[----:B------:R-:W-:Y:S02]  /*cf80*/  @!P5 IMAD.IADD R7, R7, 0x1, -R0 ;  /* 0x000000010707d824 */ /* 0x000fe400078e0a00 */
[----:B------:R-:W-:Y:S02]  /*cf90*/  IMAD R10, R0, R13, R10 ;  /* 0x0000000d000a7224 */ /* 0x000fe400078e020a */
[----:B------:R-:W-:Y:S01]  /*cfa0*/  @!P3 IMAD.IADD R6, R6, 0x1, -R0 ;  /* 0x000000010606b824 */ /* 0x000fe200078e0a00 */
[C---:B------:R-:W-:Y:S01]  /*cfb0*/  ISETP.GT.U32.AND P3, PT, R0.reuse, R7, PT ;  /* 0x000000070000720c */ /* 0x040fe20003f64070 */
[----:B------:R-:W-:Y:S02]  /*cfc0*/  IMAD.MOV R11, RZ, RZ, -R11 ;  /* 0x000000ffff0b7224 */ /* 0x000fe400078e0a0b */
[----:B------:R-:W-:Y:S01]  /*cfd0*/  IMAD.HI.U32 R13, R3, R8, RZ ;  /* 0x00000008030d7227 */ /* 0x000fe200078e00ff */
[----:B------:R-:W-:Y:S02]  /*cfe0*/  IABS R9, R17 ;  /* 0x0000001100097213 */ /* 0x000fe40000000000 */
[C---:B------:R-:W-:Y:S01]  /*cff0*/  ISETP.GT.U32.AND P6, PT, R0.reuse, R10, PT ;  /* 0x0000000a0000720c */ /* 0x040fe20003fc4070 */
[----:B------:R-:W-:-:S02]  /*d000*/  IMAD R14, R0, R11, R14 ;  /* 0x0000000b000e7224 */ /* 0x000fc400078e020e */
[----:B------:R-:W-:Y:S01]  /*d010*/  IMAD.MOV R13, RZ, RZ, -R13 ;  /* 0x000000ffff0d7224 */ /* 0x000fe200078e0a0d */
[----:B------:R-:W-:Y:S01]  /*d020*/  IABS R11, R12 ;  /* 0x0000000c000b7213 */ /* 0x000fe20000000000 */
[----:B------:R-:W-:Y:S01]  /*d030*/  IMAD.HI.U32 R12, R3, R9, RZ ;  /* 0x00000009030c7227 */ /* 0x000fe200078e00ff */
[C---:B------:R-:W-:Y:S02]  /*d040*/  ISETP.GT.U32.AND P4, PT, R0.reuse, R6, PT ;  /* 0x000000060000720c */ /* 0x040fe40003f84070 */
[C---:B------:R-:W-:Y:S01]  /*d050*/  ISETP.GT.U32.AND P5, PT, R0.reuse, R14, PT ;  /* 0x0000000e0000720c */ /* 0x040fe20003fa4070 */
[C---:B------:R-:W-:Y:S02]  /*d060*/  IMAD R8, R0.reuse, R13, R8 ;  /* 0x0000000d00087224 */ /* 0x040fe400078e0208 */
[----:B------:R-:W-:Y:S02]  /*d070*/  IMAD.MOV R12, RZ, RZ, -R12 ;  /* 0x000000ffff0c7224 */ /* 0x000fe400078e0a0c */
[--C-:B------:R-:W-:Y:S01]  /*d080*/  @!P3 IMAD.IADD R7, R7, 0x1, -R0.reuse ;  /* 0x000000010707b824 */ /* 0x100fe200078e0a00 */
[----:B------:R-:W-:Y:S01]  /*d090*/  ISETP.GT.U32.AND P3, PT, R0, R8, PT ;  /* 0x000000080000720c */ /* 0x000fe20003f64070 */
[----:B------:R-:W-:-:S02]  /*d0a0*/  @!P6 IMAD.IADD R10, R10, 0x1, -R0 ;  /* 0x000000010a0ae824 */ /* 0x000fc400078e0a00 */
[----:B------:R-:W-:Y:S02]  /*d0b0*/  IMAD R9, R0, R12, R9 ;  /* 0x0000000c00097224 */ /* 0x000fe400078e0209 */
[--C-:B------:R-:W-:Y:S01]  /*d0c0*/  @!P4 IMAD.IADD R6, R6, 0x1, -R0.reuse ;  /* 0x000000010606c824 */ /* 0x100fe200078e0a00 */
[----:B------:R-:W-:Y:S01]  /*d0d0*/  ISETP.GT.U32.AND P6, PT, R0, R10, PT ;  /* 0x0000000a0000720c */ /* 0x000fe20003fc4070 */
[----:B------:R-:W-:Y:S01]  /*d0e0*/  @!P5 IMAD.IADD R14, R14, 0x1, -R0 ;  /* 0x000000010e0ed824 */ /* 0x000fe200078e0a00 */
[----:B------:R-:W-:-:S04]  /*d0f0*/  ISETP.GT.U32.AND P4, PT, R0, R9, PT ;  /* 0x000000090000720c */ /* 0x000fc80003f84070 */
[----:B------:R-:W-:Y:S01]  /*d100*/  ISETP.GT.U32.AND P5, PT, R0, R14, PT ;  /* 0x0000000e0000720c */ /* 0x000fe20003fa4070 */
[----:B------:R-:W-:-:S06]  /*d110*/  @!P3 IMAD.IADD R8, R8, 0x1, -R0 ;  /* 0x000000010808b824 */ /* 0x000fcc00078e0a00 */
[--C-:B------:R-:W-:Y:S02]  /*d120*/  @!P6 IMAD.IADD R10, R10, 0x1, -R0.reuse ;  /* 0x000000010a0ae824 */ /* 0x100fe400078e0a00 */
[----:B------:R-:W-:Y:S01]  /*d130*/  @!P4 IMAD.IADD R9, R9, 0x1, -R0 ;  /* 0x000000010909c824 */ /* 0x000fe200078e0a00 */
[----:B------:R-:W-:Y:S02]  /*d140*/  ISETP.GE.AND P4, PT, R17, RZ, PT ;  /* 0x000000ff1100720c */ /* 0x000fe40003f86270 */
[----:B------:R-:W2:Y:S01]  /*d150*/  LDL.LU R17, [R1+0x210] ;  /* 0x0002100001117983 */ /* 0x000ea20000300800 */
[----:B------:R-:W-:Y:S02]  /*d160*/  @!P1 IMAD.MOV R6, RZ, RZ, -R6 ;  /* 0x000000ffff069224 */ /* 0x000fe400078e0a06 */
[----:B------:R-:W-:Y:S01]  /*d170*/  @!P5 IMAD.IADD R14, R14, 0x1, -R0 ;  /* 0x000000010e0ed824 */ /* 0x000fe200078e0a00 */
[----:B----4-:R-:W-:Y:S01]  /*d180*/  ISETP.GE.AND P3, PT, R16, RZ, PT ;  /* 0x000000ff1000720c */ /* 0x010fe20003f66270 */
[----:B------:R-:W-:-:S04]  /*d190*/  IMAD.MOV.U32 R16, RZ, RZ, R7 ;  /* 0x000000ffff107224 */ /* 0x000fc800078e0007 */
[----:B------:R-:W-:-:S05]  /*d1a0*/  @!P0 IMAD.MOV R16, RZ, RZ, -R16 ;  /* 0x000000ffff108224 */ /* 0x000fca00078e0a10 */
[----:B------:R0:W-:Y:S04]  /*d1b0*/  STL [R1+0x594], R16 ;  /* 0x0005941001007387 */ /* 0x0001e80000100800 */
[----:B------:R1:W-:Y:S01]  /*d1c0*/  STL [R1+0x59c], R6 ;  /* 0x00059c0601007387 */ /* 0x0003e20000100800 */
[----:B0-----:R-:W-:-:S03]  /*d1d0*/  IMAD.MOV.U32 R16, RZ, RZ, R10 ;  /* 0x000000ffff107224 */ /* 0x001fc600078e000a */
[----:B------:R-:W4:Y:S01]  /*d1e0*/  LDL.LU R10, [R1+0x1f8] ;  /* 0x0001f800010a7983 */ /* 0x000f220000300800 */
[----:B------:R-:W-:Y:S02]  /*d1f0*/  @!P2 IMAD.MOV R16, RZ, RZ, -R16 ;  /* 0x000000ffff10a224 */ /* 0x000fe400078e0a10 */
[----:B-1----:R-:W-:Y:S02]  /*d200*/  IMAD.MOV.U32 R6, RZ, RZ, R14 ;  /* 0x000000ffff067224 */ /* 0x002fe400078e000e */
[----:B------:R-:W4:Y:S04]  /*d210*/  LDL.LU R14, [R1+0x20c] ;  /* 0x00020c00010e7983 */ /* 0x000f280000300800 */
[----:B------:R0:W-:Y:S04]  /*d220*/  STL [R1+0x5a0], R16 ;  /* 0x0005a01001007387 */ /* 0x0001e80000100800 */
[----:B0-----:R-:W4:Y:S01]  /*d230*/  LDL.LU R16, [R1+0x2724] ;  /* 0x0027240001107983 */ /* 0x001f220000300800 */
[----:B------:R-:W-:-:S04]  /*d240*/  IMAD.HI.U32 R12, R3, R11, RZ ;  /* 0x0000000b030c7227 */ /* 0x000fc800078e00ff */
[----:B------:R-:W-:-:S04]  /*d250*/  IMAD.MOV R12, RZ, RZ, -R12 ;  /* 0x000000ffff0c7224 */ /* 0x000fc800078e0a0c */
[----:B------:R-:W-:-:S05]  /*d260*/  IMAD R11, R0, R12, R11 ;  /* 0x0000000c000b7224 */ /* 0x000fca00078e020b */
[C---:B------:R-:W-:Y:S02]  /*d270*/  ISETP.GT.U32.AND P5, PT, R0.reuse, R11, PT ;  /* 0x0000000b0000720c */ /* 0x040fe40003fa4070 */
[----:B------:R-:W-:Y:S02]  /*d280*/  ISETP.GT.U32.AND P0, PT, R0, R8, PT ;  /* 0x000000080000720c */ /* 0x000fe40003f04070 */
[----:B------:R-:W-:-:S09]  /*d290*/  ISETP.GE.AND P6, PT, R15, RZ, PT ;  /* 0x000000ff0f00720c */ /* 0x000fd20003fc6270 */
[----:B------:R-:W-:Y:S01]  /*d2a0*/  @!P5 IMAD.IADD R11, R11, 0x1, -R0 ;  /* 0x000000010b0bd824 */ /* 0x000fe200078e0a00 */
[----:B------:R-:W-:-:S04]  /*d2b0*/  ISETP.GT.U32.AND P5, PT, R0, R9, PT ;  /* 0x000000090000720c */ /* 0x000fc80003fa4070 */
[----:B------:R-:W-:Y:S01]  /*d2c0*/  ISETP.GT.U32.AND P1, PT, R0, R11, PT ;  /* 0x0000000b0000720c */ /* 0x000fe20003f24070 */
[----:B------:R-:W-:Y:S02]  /*d2d0*/  @!P0 IMAD.IADD R8, R8, 0x1, -R0 ;  /* 0x0000000108088824 */ /* 0x000fe400078e0a00 */
[----:B------:R-:W-:Y:S01]  /*d2e0*/  @!P6 IMAD.MOV R6, RZ, RZ, -R6 ;  /* 0x000000ffff06e224 */ /* 0x000fe200078e0a06 */
[----:B---3--:R-:W-:Y:S02]  /*d2f0*/  IABS R13, R21 ;  /* 0x00000015000d7213 */ /* 0x008fe40000000000 */
[----:B--2---:R-:W-:Y:S02]  /*d300*/  IABS R12, R19 ;  /* 0x00000013000c7213 */ /* 0x004fe40000000000 */
[----:B------:R-:W-:Y:S01]  /*d310*/  STL [R1+0x5bc], R6 ;  /* 0x0005bc0601007387 */ /* 0x000fe20000100800 */
[----:B------:R-:W-:-:S04]  /*d320*/  @!P5 IMAD.IADD R9, R9, 0x1, -R0 ;  /* 0x000000010909d824 */ /* 0x000fc800078e0a00 */
[----:B------:R-:W-:Y:S01]  /*d330*/  @!P1 IMAD.IADD R11, R11, 0x1, -R0 ;  /* 0x000000010b0b9824 */ /* 0x000fe200078e0a00 */
[----:B------:R-:W-:Y:S02]  /*d340*/  ISETP.GE.AND P1, PT, R19, RZ, PT ;  /* 0x000000ff1300720c */ /* 0x000fe40003f26270 */
[----:B------:R-:W2:Y:S01]  /*d350*/  LDL.LU R19, [R1+0x214] ;  /* 0x0002140001137983 */ /* 0x000ea20000300800 */
[----:B------:R-:W-:-:S04]  /*d360*/  IMAD.HI.U32 R7, R3, R13, RZ ;  /* 0x0000000d03077227 */ /* 0x000fc800078e00ff */
[----:B------:R-:W-:-:S04]  /*d370*/  IMAD.MOV R7, RZ, RZ, -R7 ;  /* 0x000000ffff077224 */ /* 0x000fc800078e0a07 */
[----:B------:R-:W-:Y:S01]  /*d380*/  IMAD R13, R0, R7, R13 ;  /* 0x00000007000d7224 */ /* 0x000fe200078e020d */
[----:B------:R-:W-:Y:S02]  /*d390*/  IABS R7, R18 ;  /* 0x0000001200077213 */ /* 0x000fe40000000000 */
[----:B----4-:R-:W-:Y:S01]  /*d3a0*/  ISETP.GE.AND P0, PT, R16, RZ, PT ;  /* 0x000000ff1000720c */ /* 0x010fe20003f06270 */
[----:B------:R-:W-:-:S04]  /*d3b0*/  IMAD.MOV.U32 R16, RZ, RZ, R8 ;  /* 0x000000ffff107224 */ /* 0x000fc800078e0008 */
[----:B------:R-:W-:Y:S01]  /*d3c0*/  @!P3 IMAD.MOV R16, RZ, RZ, -R16 ;  /* 0x000000ffff10b224 */ /* 0x000fe200078e0a10 */
[----:B------:R-:W-:Y:S02]  /*d3d0*/  ISETP.GE.AND P3, PT, R21, RZ, PT ;  /* 0x000000ff1500720c */ /* 0x000fe40003f66270 */
[----:B------:R-:W3:Y:S04]  /*d3e0*/  LDL.LU R21, [R1+0x218] ;  /* 0x0002180001157983 */ /* 0x000ee80000300800 */
[----:B------:R0:W-:Y:S02]  /*d3f0*/  STL [R1+0x5c0], R16 ;  /* 0x0005c01001007387 */ /* 0x0001e40000100800 */
[----:B0-----:R-:W-:-:S04]  /*d400*/  IMAD.MOV.U32 R16, RZ, RZ, R9 ;  /* 0x000000ffff107224 */ /* 0x001fc800078e0009 */
[----:B------:R-:W-:Y:S02]  /*d410*/  @!P4 IMAD.MOV R16, RZ, RZ, -R16 ;  /* 0x000000ffff10c224 */ /* 0x000fe400078e0a10 */
[----:B------:R-:W-:Y:S02]  /*d420*/  IMAD.MOV.U32 R9, RZ, RZ, R18 ;  /* 0x000000ffff097224 */ /* 0x000fe400078e0012 */
[----:B------:R-:W-:Y:S01]  /*d430*/  IMAD.MOV.U32 R18, RZ, RZ, R20 ;  /* 0x000000ffff127224 */ /* 0x000fe200078e0014 */
[----:B------:R0:W-:Y:S04]  /*d440*/  STL [R1+0x5c8], R16 ;  /* 0x0005c81001007387 */ /* 0x0001e80000100800 */
[----:B------:R-:W4:Y:S01]  /*d450*/  LDL R20, [R1+0x220] ;  /* 0x0002200001147983 */ /* 0x000f220000100800 */
[----:B------:R-:W-:-:S04]  /*d460*/  IMAD.HI.U32 R15, R3, R4, RZ ;  /* 0x00000004030f7227 */ /* 0x000fc800078e00ff */
[----:B------:R-:W-:Y:S01]  /*d470*/  IMAD.MOV R15, RZ, RZ, -R15 ;  /* 0x000000ffff0f7224 */ /* 0x000fe200078e0a0f */
[----:B------:R-:W-:Y:S01]  /*d480*/  IABS R6, R14 ;  /* 0x0000000e00067213 */ /* 0x000fe20000000000 */
[----:B0-----:R-:W3:Y:S02]  /*d490*/  LDL R16, [R1+0x21c] ;  /* 0x00021c0001107983 */ /* 0x001ee40000100800 */
[----:B------:R-:W-:Y:S02]  /*d4a0*/  IMAD R15, R0, R15, R4 ;  /* 0x0000000f000f7224 */ /* 0x000fe400078e0204 */
[----:B------:R-:W-:-:S03]  /*d4b0*/  IMAD.HI.U32 R4, R3, R12, RZ ;  /* 0x0000000c03047227 */ /* 0x000fc600078e00ff */
[----:B------:R-:W-:Y:S01]  /*d4c0*/  ISETP.GT.U32.AND P6, PT, R0, R15, PT ;  /* 0x0000000f0000720c */ /* 0x000fe20003fc4070 */
[----:B------:R-:W-:-:S04]  /*d4d0*/  IMAD.MOV R4, RZ, RZ, -R4 ;  /* 0x000000ffff047224 */ /* 0x000fc800078e0a04 */
[----:B------:R-:W-:-:S05]  /*d4e0*/  IMAD R4, R0, R4, R12 ;  /* 0x0000000400047224 */ /* 0x000fca00078e020c */
[----:B------:R-:W-:-:S03]  /*d4f0*/  ISETP.GT.U32.AND P5, PT, R0, R4, PT ;  /* 0x000000040000720c */ /* 0x000fc60003fa4070 */
[----:B------:R-:W-:Y:S01]  /*d500*/  @!P6 IMAD.IADD R15, R15, 0x1, -R0 ;  /* 0x000000010f0fe824 */ /* 0x000fe200078e0a00 */
[----:B------:R-:W-:Y:S01]  /*d510*/  ISETP.GT.U32.AND P6, PT, R0, R13, PT ;  /* 0x0000000d0000720c */ /* 0x000fe20003fc4070 */
[----:B------:R-:W-:-:S08]  /*d520*/  IMAD.HI.U32 R12, R3, R6, RZ ;  /* 0x00000006030c7227 */ /* 0x000fd000078e00ff */
[----:B------:R-:W-:Y:S01]  /*d530*/  @!P5 IMAD.IADD R4, R4, 0x1, -R0 ;  /* 0x000000010404d824 */ /* 0x000fe200078e0a00 */
[----:B------:R-:W-:-:S03]  /*d540*/  ISETP.GT.U32.AND P5, PT, R0, R15, PT ;  /* 0x0000000f0000720c */ /* 0x000fc60003fa4070 */
[----:B------:R-:W-:Y:S01]  /*d550*/  @!P6 IMAD.IADD R13, R13, 0x1, -R0 ;  /* 0x000000010d0de824 */ /* 0x000fe200078e0a00 */
[----:B------:R-:W-:Y:S02]  /*d560*/  ISETP.GT.U32.AND P6, PT, R0, R4, PT ;  /* 0x000000040000720c */ /* 0x000fe40003fc4070 */
[----:B------:R-:W-:Y:S01]  /*d570*/  ISETP.GE.AND P2, PT, R10, RZ, PT ;  /* 0x000000ff0a00720c */ /* 0x000fe20003f46270 */
[----:B------:R-:W-:-:S04]  /*d580*/  IMAD.MOV R12, RZ, RZ, -R12 ;  /* 0x000000ffff0c7224 */ /* 0x000fc800078e0a0c */
[----:B------:R-:W-:Y:S02]  /*d590*/  IMAD R6, R0, R12, R6 ;  /* 0x0000000c00067224 */ /* 0x000fe400078e0206 */
[--C-:B------:R-:W-:Y:S02]  /*d5a0*/  @!P5 IMAD.IADD R15, R15, 0x1, -R0.reuse ;  /* 0x000000010f0fd824 */ /* 0x100fe400078e0a00 */
[----:B------:R-:W-:Y:S02]  /*d5b0*/  IMAD.MOV.U32 R12, RZ, RZ, R9 ;  /* 0x000000ffff0c7224 */ /* 0x000fe400078e0009 */
[----:B------:R-:W-:Y:S02]  /*d5c0*/  IMAD.MOV.U32 R9, RZ, RZ, R15 ;  /* 0x000000ffff097224 */ /* 0x000fe400078e000f */
[----:B------:R-:W-:Y:S02]  /*d5d0*/  @!P6 IMAD.IADD R4, R4, 0x1, -R0 ;  /* 0x000000010404e824 */ /* 0x000fe400078e0a00 */
[----:B------:R-:W-:-:S02]  /*d5e0*/  @!P2 IMAD.MOV R11, RZ, RZ, -R11 ;  /* 0x000000ffff0ba224 */ /* 0x000fc400078e0a0b */
[----:B------:R-:W-:Y:S02]  /*d5f0*/  @!P0 IMAD.MOV R9, RZ, RZ, -R9 ;  /* 0x000000ffff098224 */ /* 0x000fe400078e0a09 */
[----:B------:R-:W-:Y:S01]  /*d600*/  @!P1 IMAD.MOV R4, RZ, RZ, -R4 ;  /* 0x000000ffff049224 */ /* 0x000fe200078e0a04 */
[----:B------:R-:W-:Y:S04]  /*d610*/  STL [R1+0x5d0], R11 ;  /* 0x0005d00b01007387 */ /* 0x000fe80000100800 */
[----:B------:R-:W-:Y:S04]  /*d620*/  STL [R1+0x5d4], R9 ;  /* 0x0005d40901007387 */ /* 0x000fe80000100800 */
[----:B------:R4:W-:Y:S02]  /*d630*/  STL [R1+0x5d8], R4 ;  /* 0x0005d80401007387 */ /* 0x0009e40000100800 */
[----:B----4-:R-:W-:-:S02]  /*d640*/  IABS R4, R20 ;  /* 0x0000001400047213 */ /* 0x010fc40000000000 */
[----:B------:R-:W4:Y:S01]  /*d650*/  LDL R20, [R1+0x224] ;  /* 0x0002240001147983 */ /* 0x000f220000100800 */
[----:B------:R-:W-:Y:S01]  /*d660*/  IMAD.HI.U32 R8, R3, R7, RZ ;  /* 0x0000000703087227 */ /* 0x000fe200078e00ff */
[----:B------:R-:W-:-:S03]  /*d670*/  IABS R10, R17 ;  /* 0x00000011000a7213 */ /* 0x000fc60000000000 */
[----:B------:R-:W-:Y:S01]  /*d680*/  IMAD.MOV R8, RZ, RZ, -R8 ;  /* 0x000000ffff087224 */ /* 0x000fe200078e0a08 */
[C---:B------:R-:W-:Y:S02]  /*d690*/  ISETP.GT.U32.AND P4, PT, R0.reuse, R13, PT ;  /* 0x0000000d0000720c */ /* 0x040fe40003f84070 */
[C---:B------:R-:W-:Y:S01]  /*d6a0*/  ISETP.GT.U32.AND P6, PT, R0.reuse, R6, PT ;  /* 0x000000060000720c */ /* 0x040fe20003fc4070 */
[----:B------:R-:W-:Y:S02]  /*d6b0*/  IMAD R7, R0, R8, R7 ;  /* 0x0000000800077224 */ /* 0x000fe400078e0207 */
[----:B------:R-:W-:-:S04]  /*d6c0*/  IMAD.HI.U32 R8, R3, R10, RZ ;  /* 0x0000000a03087227 */ /* 0x000fc800078e00ff */
[----:B------:R-:W-:-:S04]  /*d6d0*/  IMAD.MOV R8, RZ, RZ, -R8 ;  /* 0x000000ffff087224 */ /* 0x000fc800078e0a08 */
[----:B------:R-:W-:Y:S01]  /*d6e0*/  IMAD R8, R0, R8, R10 ;  /* 0x0000000800087224 */ /* 0x000fe200078e020a */
[----:B------:R-:W-:Y:S01]  /*d6f0*/  ISETP.GE.AND P0, PT, R14, RZ, PT ;  /* 0x000000ff0e00720c */ /* 0x000fe20003f06270 */
[--C-:B------:R-:W-:Y:S01]  /*d700*/  @!P4 IMAD.IADD R13, R13, 0x1, -R0.reuse ;  /* 0x000000010d0dc824 */ /* 0x100fe200078e0a00 */
[----:B--2---:R-:W-:Y:S01]  /*d710*/  IABS R14, R19 ;  /* 0x00000013000e7213 */ /* 0x004fe20000000000 */
[----:B------:R-:W-:Y:S01]  /*d720*/  @!P6 IMAD.IADD R6, R6, 0x1, -R0 ;  /* 0x000000010606e824 */ /* 0x000fe200078e0a00 */
[----:B------:R-:W-:-:S03]  /*d730*/  ISETP.GT.U32.AND P4, PT, R0, R8, PT ;  /* 0x000000080000720c */ /* 0x000fc60003f84070 */
[----:B------:R-:W-:Y:S01]  /*d740*/  IMAD.HI.U32 R10, R3, R14, RZ ;  /* 0x0000000e030a7227 */ /* 0x000fe200078e00ff */
[----:B------:R-:W-:-:S03]  /*d750*/  ISETP.GT.U32.AND P6, PT, R0, R6, PT ;  /* 0x000000060000720c */ /* 0x000fc60003fc4070 */
[----:B------:R-:W-:Y:S01]  /*d760*/  IMAD.MOV R10, RZ, RZ, -R10 ;  /* 0x000000ffff0a7224 */ /* 0x000fe200078e0a0a */
[----:B------:R-:W-:Y:S02]  /*d770*/  ISETP.GE.AND P2, PT, R12, RZ, PT ;  /* 0x000000ff0c00720c */ /* 0x000fe40003f46270 */
[----:B---3--:R-:W-:Y:S01]  /*d780*/  IABS R11, R21 ;  /* 0x00000015000b7213 */ /* 0x008fe20000000000 */
[----:B------:R-:W-:Y:S02]  /*d790*/  IMAD R14, R0, R10, R14 ;  /* 0x0000000a000e7224 */ /* 0x000fe400078e020e */
[--C-:B------:R-:W-:Y:S01]  /*d7a0*/  @!P4 IMAD.IADD R8, R8, 0x1, -R0.reuse ;  /* 0x000000010808c824 */ /* 0x100fe200078e0a00 */
[----:B------:R-:W-:Y:S02]  /*d7b0*/  IABS R12, R16 ;  /* 0x00000010000c7213 */ /* 0x000fe40000000000 */
[----:B------:R-:W-:Y:S01]  /*d7c0*/  ISETP.GT.U32.AND P5, PT, R0, R7, PT ;  /* 0x000000070000720c */ /* 0x000fe20003fa4070 */
[----:B------:R-:W-:Y:S01]  /*d7d0*/  @!P6 IMAD.IADD R6, R6, 0x1, -R0 ;  /* 0x000000010606e824 */ /* 0x000fe200078e0a00 */
[C---:B------:R-:W-:Y:S01]  /*d7e0*/  ISETP.GT.U32.AND P4, PT, R0.reuse, R8, PT ;  /* 0x000000080000720c */ /* 0x040fe20003f84070 */
[C---:B------:R-:W-:Y:S01]  /*d7f0*/  IMAD.HI.U32 R9, R3.reuse, R11, RZ ;  /* 0x0000000b03097227 */ /* 0x040fe200078e00ff */
[----:B------:R-:W-:Y:S01]  /*d800*/  ISETP.GT.U32.AND P6, PT, R0, R14, PT ;  /* 0x0000000e0000720c */ /* 0x000fe20003fc4070 */
[----:B------:R-:W2:Y:S02]  /*d810*/  LDL R16, [R1+0x230] ;  /* 0x0002300001107983 */ /* 0x000ea40000100800 */
[----:B------:R-:W-:-:S04]  /*d820*/  IMAD.HI.U32 R10, R3, R12, RZ ;  /* 0x0000000c030a7227 */ /* 0x000fc800078e00ff */
[----:B------:R-:W-:Y:S02]  /*d830*/  IMAD.MOV R15, RZ, RZ, -R9 ;  /* 0x000000ffff0f7224 */ /* 0x000fe400078e0a09 */
[----:B------:R-:W-:Y:S02]  /*d840*/  IMAD.MOV R10, RZ, RZ, -R10 ;  /* 0x000000ffff0a7224 */ /* 0x000fe400078e0a0a */
[C---:B------:R-:W-:Y:S02]  /*d850*/  IMAD R11, R0.reuse, R15, R11 ;  /* 0x0000000f000b7224 */ /* 0x040fe400078e020b */
[----:B------:R-:W-:Y:S01]  /*d860*/  IMAD R12, R0, R10, R12 ;  /* 0x0000000a000c7224 */ /* 0x000fe200078e020c */
[----:B------:R-:W3:Y:S01]  /*d870*/  LDL R15, [R1+0x22c] ;  /* 0x00022c00010f7983 */ /* 0x000ee20000100800 */
[--C-:B------:R-:W-:Y:S02]  /*d880*/  @!P5 IMAD.IADD R7, R7, 0x1, -R0.reuse ;  /* 0x000000010707d824 */ /* 0x100fe400078e0a00 */
[--C-:B------:R-:W-:Y:S01]  /*d890*/  @!P4 IMAD.IADD R8, R8, 0x1, -R0.reuse ;  /* 0x000000010808c824 */ /* 0x100fe200078e0a00 */
[----:B------:R-:W-:Y:S01]  /*d8a0*/  ISETP.GT.U32.AND P4, PT, R0, R11, PT ;  /* 0x0000000b0000720c */ /* 0x000fe20003f84070 */
[----:B------:R-:W-:Y:S01]  /*d8b0*/  @!P6 IMAD.IADD R14, R14, 0x1, -R0 ;  /* 0x000000010e0ee824 */ /* 0x000fe200078e0a00 */
[----:B------:R-:W-:-:S02]  /*d8c0*/  ISETP.GT.U32.AND P6, PT, R0, R12, PT ;  /* 0x0000000c0000720c */ /* 0x000fc40003fc4070 */
[----:B------:R-:W-:Y:S02]  /*d8d0*/  ISETP.GT.U32.AND P5, PT, R0, R7, PT ;  /* 0x000000070000720c */ /* 0x000fe40003fa4070 */
[----:B------:R-:W-:-:S07]  /*d8e0*/  ISETP.GE.AND P1, PT, R17, RZ, PT ;  /* 0x000000ff1100720c */ /* 0x000fce0003f26270 */
[--C-:B------:R-:W-:Y:S02]  /*d8f0*/  @!P4 IMAD.IADD R11, R11, 0x1, -R0.reuse ;  /* 0x000000010b0bc824 */ /* 0x100fe400078e0a00 */
[--C-:B------:R-:W-:Y:S02]  /*d900*/  @!P6 IMAD.IADD R12, R12, 0x1, -R0.reuse ;  /* 0x000000010c0ce824 */ /* 0x100fe400078e0a00 */
[----:B------:R-:W-:Y:S01]  /*d910*/  @!P5 IMAD.IADD R7, R7, 0x1, -R0 ;  /* 0x000000010707d824 */ /* 0x000fe200078e0a00 */
[----:B------:R-:W-:Y:S02]  /*d920*/  ISETP.GE.AND P5, PT, R19, RZ, PT ;  /* 0x000000ff1300720c */ /* 0x000fe40003fa6270 */
[----:B------:R-:W2:Y:S01]  /*d930*/  LDL R19, [R1+0x234] ;  /* 0x0002340001137983 */ /* 0x000ea20000100800 */
[----:B----4-:R-:W-:-:S03]  /*d940*/  IABS R17, R20 ;  /* 0x0000001400117213 */ /* 0x010fc60000000000 */
[----:B------:R-:W4:Y:S04]  /*d950*/  LDL R20, [R1+0x238] ;  /* 0x0002380001147983 */ /* 0x000f280000100800 */
[----:B------:R-:W-:Y:S04]  /*d960*/  STL [R1+0x2720], R11 ;  /* 0x0027200b01007387 */ /* 0x000fe80000100800 */
[----:B------:R0:W-:Y:S04]  /*d970*/  STL [R1+0x271c], R12 ;  /* 0x00271c0c01007387 */ /* 0x0001e80000100800 */
[----:B0-----:R-:W4:Y:S01]  /*d980*/  LDL.LU R12, [R1+0x410] ;  /* 0x00041000010c7983 */ /* 0x001f220000300800 */
[----:B------:R-:W-:-:S04]  /*d990*/  IMAD.HI.U32 R9, R3, R4, RZ ;  /* 0x0000000403097227 */ /* 0x000fc800078e00ff */
[----:B------:R-:W-:Y:S02]  /*d9a0*/  IMAD.MOV R9, RZ, RZ, -R9 ;  /* 0x000000ffff097224 */ /* 0x000fe400078e0a09 */
[----:B------:R-:W-:-:S04]  /*d9b0*/  IMAD.HI.U32 R10, R3, R17, RZ ;  /* 0x00000011030a7227 */ /* 0x000fc800078e00ff */
[C---:B------:R-:W-:Y:S02]  /*d9c0*/  IMAD R4, R0.reuse, R9, R4 ;  /* 0x0000000900047224 */ /* 0x040fe400078e0204 */
[----:B------:R-:W-:Y:S02]  /*d9d0*/  IMAD.MOV R10, RZ, RZ, -R10 ;  /* 0x000000ffff0a7224 */ /* 0x000fe400078e0a0a */
[----:B------:R-:W-:Y:S02]  /*d9e0*/  IMAD.MOV.U32 R11, RZ, RZ, R18 ;  /* 0x000000ffff0b7224 */ /* 0x000fe400078e0012 */
[----:B------:R-:W-:Y:S01]  /*d9f0*/  IMAD R17, R0, R10, R17 ;  /* 0x0000000a00117224 */ /* 0x000fe200078e0211 */
[----:B---3--:R-:W-:Y:S02]  /*da00*/  IABS R9, R15 ;  /* 0x0000000f00097213 */ /* 0x008fe40000000000 */
[----:B--2---:R-:W-:-:S03]  /*da10*/  IABS R15, R16 ;  /* 0x00000010000f7213 */ /* 0x004fc60000000000 */
[----:B------:R-:W-:-:S04]  /*da20*/  IMAD.HI.U32 R18, R3, R9, RZ ;  /* 0x0000000903127227 */ /* 0x000fc800078e00ff */
[----:B------:R-:W-:-:S04]  /*da30*/  IMAD.MOV R18, RZ, RZ, -R18 ;  /* 0x000000ffff127224 */ /* 0x000fc800078e0a12 */
[----:B------:R-:W-:Y:S02]  /*da40*/  IMAD R9, R0, R18, R9 ;  /* 0x0000001200097224 */ /* 0x000fe400078e0209 */
[----:B------:R-:W2:Y:S01]  /*da50*/  LDL.LU R18, [R1+0xa5c] ;  /* 0x000a5c0001127983 */ /* 0x000ea20000300800 */
[----:B----4-:R-:W-:Y:S01]  /*da60*/  IABS R10, R20 ;  /* 0x00000014000a7213 */ /* 0x010fe20000000000 */
[----:B------:R-:W-:-:S04]  /*da70*/  IMAD.HI.U32 R20, R3, R15, RZ ;  /* 0x0000000f03147227 */ /* 0x000fc800078e00ff */
[----:B------:R-:W-:-:S04]  /*da80*/  IMAD.MOV R20, RZ, RZ, -R20 ;  /* 0x000000ffff147224 */ /* 0x000fc800078e0a14 */
[----:B------:R-:W-:Y:S02]  /*da90*/  IMAD R15, R0, R20, R15 ;  /* 0x00000014000f7224 */ /* 0x000fe400078e020f */
[----:B------:R-:W-:Y:S02]  /*daa0*/  IMAD.MOV.U32 R20, RZ, RZ, R12 ;  /* 0x000000ffff147224 */ /* 0x000fe400078e000c */
[----:B------:R-:W-:Y:S02]  /*dab0*/  IMAD.MOV.U32 R12, RZ, RZ, R13 ;  /* 0x000000ffff0c7224 */ /* 0x000fe400078e000d */
[----:B------:R-:W3:Y:S01]  /*dac0*/  LDL R13, [R1+0x240] ;  /* 0x00024000010d7983 */ /* 0x000ee20000100800 */
[----:B------:R-:W-:-:S05]  /*dad0*/  IABS R16, R19 ;  /* 0x0000001300107213 */ /* 0x000fca0000000000 */
[----:B------:R-:W-:-:S04]  /*dae0*/  IMAD.HI.U32 R19, R3, R16, RZ ;  /* 0x0000001003137227 */ /* 0x000fc800078e00ff */
[----:B------:R-:W-:Y:S02]  /*daf0*/  IMAD.MOV R19, RZ, RZ, -R19 ;  /* 0x000000ffff137224 */ /* 0x000fe400078e0a13 */
[----:B------:R-:W-:Y:S02]  /*db00*/  @!P3 IMAD.MOV R12, RZ, RZ, -R12 ;  /* 0x000000ffff0cb224 */ /* 0x000fe400078e0a0c */
[C---:B------:R-:W-:Y:S02]  /*db10*/  IMAD R16, R0.reuse, R19, R16 ;  /* 0x0000001300107224 */ /* 0x040fe400078e0210 */
[----:B------:R-:W-:Y:S01]  /*db20*/  IMAD.MOV.U32 R19, RZ, RZ, R11 ;  /* 0x000000ffff137224 */ /* 0x000fe200078e000b */
[----:B------:R-:W-:Y:S01]  /*db30*/  ISETP.GT.U32.AND P3, PT, R0, R14, PT ;  /* 0x0000000e0000720c */ /* 0x000fe20003f64070 */
[----:B------:R-:W-:Y:S02]  /*db40*/  IMAD.MOV.U32 R11, RZ, RZ, R7 ;  /* 0x000000ffff0b7224 */ /* 0x000fe400078e0007 */
[----:B------:R-:W4:Y:S04]  /*db50*/  LDL R7, [R1+0x23c] ;  /* 0x00023c0001077983 */ /* 0x000f280000100800 */
[----:B------:R0:W-:Y:S01]  /*db60*/  STL [R1+0x5e0], R12 ;  /* 0x0005e00c01007387 */ /* 0x0001e20000100800 */
[----:B------:R-:W-:-:S02]  /*db70*/  @!P2 IMAD.MOV R11, RZ, RZ, -R11 ;  /* 0x000000ffff0ba224 */ /* 0x000fc400078e0a0b */
[----:B0-----:R-:W-:Y:S02]  /*db80*/  IMAD.MOV.U32 R12, RZ, RZ, R6 ;  /* 0x000000ffff0c7224 */ /* 0x001fe400078e0006 */
[----:B------:R-:W-:Y:S02]  /*db90*/  IMAD.MOV.U32 R6, RZ, RZ, R8 ;  /* 0x000000ffff067224 */ /* 0x000fe400078e0008 */
[----:B------:R-:W-:Y:S01]  /*dba0*/  @!P0 IMAD.MOV R12, RZ, RZ, -R12 ;  /* 0x000000ffff0c8224 */ /* 0x000fe200078e0a0c */
[----:B------:R-:W2:Y:S01]  /*dbb0*/  LDL.LU R8, [R1+0x394] ;  /* 0x0003940001087983 */ /* 0x000ea20000300800 */
[----:B------:R-:W-:-:S03]  /*dbc0*/  @!P1 IMAD.MOV R6, RZ, RZ, -R6 ;  /* 0x000000ffff069224 */ /* 0x000fc600078e0a06 */
[----:B------:R0:W-:Y:S01]  /*dbd0*/  STL [R1+0x5e4], R11 ;  /* 0x0005e40b01007387 */ /* 0x0001e20000100800 */
[----:B------:R-:W-:-:S03]  /*dbe0*/  @!P3 IMAD.IADD R14, R14, 0x1, -R0 ;  /* 0x000000010e0eb824 */ /* 0x000fc600078e0a00 */
[----:B0-----:R-:W4:Y:S04]  /*dbf0*/  LDL.LU R11, [R1+0x2720] ;  /* 0x00272000010b7983 */ /* 0x001f280000300800 */
[----:B------:R0:W-:Y:S04]  /*dc00*/  STL [R1+0x5fc], R12 ;  /* 0x0005fc0c01007387 */ /* 0x0001e80000100800 */
[----:B0-----:R-:W2:Y:S04]  /*dc10*/  LDL.LU R12, [R1+0x271c] ;  /* 0x00271c00010c7983 */ /* 0x001ea80000300800 */
[----:B------:R3:W-:Y:S02]  /*dc20*/  STL [R1+0x600], R6 ;  /* 0x0006000601007387 */ /* 0x0007e40000100800 */
[----:B---3--:R-:W-:-:S02]  /*dc30*/  IABS R6, R13 ;  /* 0x0000000d00067213 */ /* 0x008fc40000000000 */
[----:B------:R-:W3:Y:S04]  /*dc40*/  LDL.LU R13, [R1+0x21c] ;  /* 0x00021c00010d7983 */ /* 0x000ee80000300800 */
[----:B------:R0:W-:Y:S04]  /*dc50*/  STL [R1+0x2718], R28 ;  /* 0x0027181c01007387 */ /* 0x0001e80000100800 */
[----:B0-----:R-:W2:Y:S04]  /*dc60*/  LDL.LU R28, [R1+0x220] ;  /* 0x00022000011c7983 */ /* 0x001ea80000300800 */
[----:B------:R0:W-:Y:S04]  /*dc70*/  STL [R1+0x2710], R14 ;  /* 0x0027100e01007387 */ /* 0x0001e80000100800 */
[----:B0-----:R-:W3:Y:S01]  /*dc80*/  LDL.LU R14, [R1+0x22c] ;  /* 0x00022c00010e7983 */ /* 0x001ee20000300800 */
[----:B------:R-:W-:-:S02]  /*dc90*/  ISETP.GT.U32.AND P4, PT, R0, R4, PT ;  /* 0x000000040000720c */ /* 0x000fc40003f84070 */
[----:B------:R-:W-:-:S11]  /*dca0*/  ISETP.GT.U32.AND P3, PT, R0, R9, PT ;  /* 0x000000090000720c */ /* 0x000fd60003f64070 */
[----:B------:R-:W-:Y:S01]  /*dcb0*/  @!P4 IMAD.IADD R4, R4, 0x1, -R0 ;  /* 0x000000010404c824 */ /* 0x000fe200078e0a00 */
[C---:B----4-:R-:W-:Y:S01]  /*dcc0*/  ISETP.GT.U32.AND P2, PT, R0.reuse, R11, PT ;  /* 0x0000000b0000720c */ /* 0x050fe20003f44070 */
[----:B---3--:R0:W-:Y:S04]  /*dcd0*/  STL [R1+0x2714], R14 ;  /* 0x0027140e01007387 */ /* 0x0081e80000100800 */
[----:B0-----:R-:W3:Y:S01]  /*dce0*/  LDL.LU R14, [R1+0x224] ;  /* 0x00022400010e7983 */ /* 0x001ee20000300800 */
[----:B------:R-:W-:-:S07]  /*dcf0*/  ISETP.GT.U32.AND P1, PT, R0, R4, PT ;  /* 0x000000040000720c */ /* 0x000fce0003f24070 */
[----:B------:R-:W-:Y:S01]  /*dd00*/  @!P2 IMAD.IADD R11, R11, 0x1, -R0 ;  /* 0x000000010b0ba824 */ /* 0x000fe200078e0a00 */
[----:B------:R-:W-:Y:S02]  /*dd10*/  ISETP.GT.U32.AND P2, PT, R0, R15, PT ;  /* 0x0000000f0000720c */ /* 0x000fe40003f44070 */
[----:B------:R-:W-:Y:S01]  /*dd20*/  ISETP.GE.AND P4, PT, R21, RZ, PT ;  /* 0x000000ff1500720c */ /* 0x000fe20003f86270 */
[----:B------:R-:W-:Y:S01]  /*dd30*/  IMAD.HI.U32 R21, R3, R10, RZ ;  /* 0x0000000a03157227 */ /* 0x000fe200078e00ff */
[----:B------:R-:W-:-:S03]  /*dd40*/  IABS R7, R7 ;  /* 0x0000000700077213 */ /* 0x000fc60000000000 */
[----:B------:R-:W-:Y:S01]  /*dd50*/  IMAD.MOV R21, RZ, RZ, -R21 ;  /* 0x000000ffff157224 */ /* 0x000fe200078e0a15 */
[----:B------:R0:W-:Y:S01]  /*dd60*/  STL [R1+0x2708], R3 ;  /* 0x0027080301007387 */ /* 0x0001e20000100800 */
[----:B------:R-:W-:Y:S02]  /*dd70*/  @!P3 IMAD.IADD R9, R9, 0x1, -R0 ;  /* 0x000000010909b824 */ /* 0x000fe400078e0a00 */
[----:B------:R-:W-:Y:S02]  /*dd80*/  IMAD R10, R0, R21, R10 ;  /* 0x00000015000a7224 */ /* 0x000fe400078e020a */
[----:B------:R-:W-:Y:S01]  /*dd90*/  @!P1 IMAD.IADD R4, R4, 0x1, -R0 ;  /* 0x0000000104049824 */ /* 0x000fe200078e0a00 */
[----:B------:R-:W-:Y:S01]  /*dda0*/  ISETP.GE.AND P1, PT, R13, RZ, PT ;  /* 0x000000ff0d00720c */ /* 0x000fe20003f26270 */
[----:B--2---:R-:W-:Y:S01]  /*ddb0*/  IMAD.MOV.U32 R21, RZ, RZ, R8 ;  /* 0x000000ffff157224 */ /* 0x004fe200078e0008 */
[----:B------:R-:W-:Y:S01]  /*ddc0*/  ISETP.GE.AND P3, PT, R28, RZ, PT ;  /* 0x000000ff1c00720c */ /* 0x000fe20003f66270 */
[----:B------:R-:W-:-:S04]  /*ddd0*/  IMAD.HI.U32 R8, R3, R7, RZ ;  /* 0x0000000703087227 */ /* 0x000fc800078e00ff */
[----:B------:R-:W-:Y:S02]  /*dde0*/  IMAD.HI.U32 R13, R3, R6, RZ ;  /* 0x00000006030d7227 */ /* 0x000fe400078e00ff */
[----:B0-----:R-:W2:Y:S02]  /*ddf0*/  LDL.LU R3, [R1+0x248] ;  /* 0x0002480001037983 */ /* 0x001ea40000300800 */
[----:B------:R-:W-:Y:S02]  /*de00*/  @!P2 IMAD.IADD R15, R15, 0x1, -R0 ;  /* 0x000000010f0fa824 */ /* 0x000fe400078e0a00 */
[----:B------:R-:W4:Y:S01]  /*de10*/  LDL.LU R28, [R1+0x2718] ;  /* 0x00271800011c7983 */ /* 0x000f220000300800 */
[----:B---3--:R-:W-:-:S03]  /*de20*/  ISETP.GE.AND P2, PT, R14, RZ, PT ;  /* 0x000000ff0e00720c */ /* 0x008fc60003f46270 */
[----:B------:R-:W3:Y:S01]  /*de30*/  LDL.LU R14, [R1+0x2714] ;  /* 0x00271400010e7983 */ /* 0x000ee20000300800 */
[----:B------:R-:W-:Y:S01]  /*de40*/  ISETP.GT.U32.AND P0, PT, R0, R12, PT ;  /* 0x0000000c0000720c */ /* 0x000fe20003f04070 */
[----:B------:R-:W-:-:S12]  /*de50*/  IMAD.MOV R8, RZ, RZ, -R8 ;  /* 0x000000ffff087224 */ /* 0x000fd800078e0a08 */
[----:B------:R-:W-:Y:S01]  /*de60*/  @!P0 IMAD.IADD R12, R12, 0x1, -R0 ;  /* 0x000000010c0c8824 */ /* 0x000fe200078e0a00 */
[C---:B------:R-:W-:Y:S01]  /*de70*/  ISETP.GT.U32.AND P0, PT, R0.reuse, R16, PT ;  /* 0x000000100000720c */ /* 0x040fe20003f04070 */
[----:B------:R-:W-:Y:S02]  /*de80*/  IMAD.MOV R13, RZ, RZ, -R13 ;  /* 0x000000ffff0d7224 */ /* 0x000fe400078e0a0d */
[C---:B------:R-:W-:Y:S02]  /*de90*/  IMAD R7, R0.reuse, R8, R7 ;  /* 0x0000000800077224 */ /* 0x040fe400078e0207 */
[----:B------:R-:W-:-:S08]  /*dea0*/  IMAD R6, R0, R13, R6 ;  /* 0x0000000d00067224 */ /* 0x000fd000078e0206 */
[----:B------:R-:W-:Y:S01]  /*deb0*/  @!P0 IMAD.IADD R16, R16, 0x1, -R0 ;  /* 0x0000000110108824 */ /* 0x000fe200078e0a00 */
[----:B---3--:R-:W-:Y:S02]  /*dec0*/  ISETP.GE.AND P0, PT, R14, RZ, PT ;  /* 0x000000ff0e00720c */ /* 0x008fe40003f06270 */
[----:B------:R-:W3:Y:S04]  /*ded0*/  LDL.LU R14, [R1+0x2710] ;  /* 0x00271000010e7983 */ /* 0x000ee80000300800 */
[----:B------:R-:W-:Y:S04]  /*dee0*/  STL [R1+0x270c], R7 ;  /* 0x00270c0701007387 */ /* 0x000fe80000100800 */
[----:B------:R-:W2:Y:S01]  /*def0*/  LDL.LU R13, [R1+0x244] ;  /* 0x00024400010d7983 */ /* 0x000ea20000300800 */
[----:B------:R-:W-:-:S02]  /*df00*/  @!P1 IMAD.MOV R12, RZ, RZ, -R12 ;  /* 0x000000ffff0c9224 */ /* 0x000fc400078e0a0c */
[----:B------:R-:W-:Y:S01]  /*df10*/  @!P4 IMAD.MOV R11, RZ, RZ, -R11 ;  /* 0x000000ffff0bc224 */ /* 0x000fe200078e0a0b */
[----:B------:R-:W-:-:S13]  /*df20*/  ISETP.GT.U32.AND P6, PT, R0, R17, PT ;  /* 0x000000110000720c */ /* 0x000fda0003fc4070 */
[----:B------:R-:W-:-:S05]  /*df30*/  @!P6 IMAD.IADD R17, R17, 0x1, -R0 ;  /* 0x000000011111e824 */ /* 0x000fca00078e0a00 */
[----:B------:R-:W-:Y:S01]  /*df40*/  ISETP.GT.U32.AND P6, PT, R0, R17, PT ;  /* 0x000000110000720c */ /* 0x000fe20003fc4070 */
[----:B---3--:R-:W-:Y:S01]  /*df50*/  @!P5 IMAD.MOV R14, RZ, RZ, -R14 ;  /* 0x000000ffff0ed224 */ /* 0x008fe200078e0a0e */
[----:B--2---:R0:W-:Y:S01]  /*df60*/  STL [R1+0x2704], R13 ;  /* 0x0027040d01007387 */ /* 0x0041e20000100800 */
[----:B------:R-:W-:-:S03]  /*df70*/  IABS R8, R13 ;  /* 0x0000000d00087213 */ /* 0x000fc60000000000 */
[----:B------:R-:W-:Y:S04]  /*df80*/  STL [R1+0x614], R14 ;  /* 0x0006140e01007387 */ /* 0x000fe80000100800 */
[----:B------:R-:W-:Y:S04]  /*df90*/  STL [R1+0x628], R12 ;  /* 0x0006280c01007387 */ /* 0x000fe80000100800 */
[----:B------:R1:W-:Y:S04]  /*dfa0*/  STL [R1+0x618], R11 ;  /* 0x0006180b01007387 */ /* 0x0003e80000100800 */
[----:B0-----:R-:W2:Y:S01]  /*dfb0*/  LDL.LU R13, [R1+0x234] ;  /* 0x00023400010d7983 */ /* 0x001ea20000300800 */
[----:B------:R-:W-:-:S02]  /*dfc0*/  IMAD.MOV.U32 R7, RZ, RZ, R4 ;  /* 0x000000ffff077224 */ /* 0x000fc400078e0004 */
[----:B------:R-:W-:Y:S02]  /*dfd0*/  @!P6 IMAD.IADD R17, R17, 0x1, -R0 ;  /* 0x000000011111e824 */ /* 0x000fe400078e0a00 */
[----:B------:R-:W-:Y:S01]  /*dfe0*/  @!P3 IMAD.MOV R7, RZ, RZ, -R7 ;  /* 0x000000ffff07b224 */ /* 0x000fe200078e0a07 */
[----:B-1----:R-:W3:Y:S01]  /*dff0*/  LDL.LU R11, [R1+0x23c] ;  /* 0x00023c00010b7983 */ /* 0x002ee20000300800 */
[----:B------:R-:W-:Y:S02]  /*e000*/  IMAD.MOV.U32 R12, RZ, RZ, R3 ;  /* 0x000000ffff0c7224 */ /* 0x000fe400078e0003 */
[----:B------:R-:W-:Y:S01]  /*e010*/  IMAD.MOV.U32 R3, RZ, RZ, R17 ;  /* 0x000000ffff037224 */ /* 0x000fe200078e0011 */
[----:B------:R-:W4:Y:S04]  /*e020*/  LDL.LU R14, [R1+0x240] ;  /* 0x00024000010e7983 */ /* 0x000f280000300800 */
[----:B------:R-:W4:Y:S04]  /*e030*/  LDL.LU R4, [R1+0x230] ;  /* 0x0002300001047983 */ /* 0x000f280000300800 */
[----:B------:R-:W4:Y:S04]  /*e040*/  LDL.LU R17, [R1+0x238] ;  /* 0x0002380001117983 */ /* 0x000f280000300800 */
[----:B------:R0:W-:Y:S04]  /*e050*/  STL [R1+0x62c], R7 ;  /* 0x00062c0701007387 */ /* 0x0001e80000100800 */
[----:B0-----:R-:W4:Y:S01]  /*e060*/  LDL.LU R7, [R1+0x270c] ;  /* 0x00270c0001077983 */ /* 0x001f220000300800 */
[----:B------:R-:W-:Y:S01]  /*e070*/  ISETP.GT.U32.AND P4, PT, R0, R15, PT ;  /* 0x0000000f0000720c */ /* 0x000fe20003f84070 */
[----:B------:R-:W-:-:S05]  /*e080*/  @!P2 IMAD.MOV R3, RZ, RZ, -R3 ;  /* 0x000000ffff03a224 */ /* 0x000fca00078e0a03 */
[----:B------:R0:W-:Y:S07]  /*e090*/  STL [R1+0x634], R3 ;  /* 0x0006340301007387 */ /* 0x0001ee0000100800 */
[----:B------:R-:W-:Y:S01]  /*e0a0*/  @!P4 IMAD.IADD R15, R15, 0x1, -R0 ;  /* 0x000000010f0fc824 */ /* 0x000fe200078e0a00 */
[----:B0-----:R-:W4:Y:S01]  /*e0b0*/  LDL.LU R3, [R1+0x2708] ;  /* 0x0027080001037983 */ /* 0x001f220000300800 */
[----:B------:R-:W-:Y:S02]  /*e0c0*/  ISETP.GT.U32.AND P6, PT, R0, R10, PT ;  /* 0x0000000a0000720c */ /* 0x000fe40003fc4070 */
[----:B--2---:R-:W-:-:S02]  /*e0d0*/  ISETP.GE.AND P4, PT, R13, RZ, PT ;  /* 0x000000ff0d00720c */ /* 0x004fc40003f86270 */
[----:B------:R-:W2:Y:S09]  /*e0e0*/  LDL.LU R13, [R1+0x2704] ;  /* 0x00270400010d7983 */ /* 0x000eb20000300800 */
[----:B------:R-:W-:Y:S01]  /*e0f0*/  @!P6 IMAD.IADD R10, R10, 0x1, -R0 ;  /* 0x000000010a0ae824 */ /* 0x000fe200078e0a00 */
[----:B------:R-:W-:-:S04]  /*e100*/  ISETP.GT.U32.AND P6, PT, R0, R9, PT ;  /* 0x000000090000720c */ /* 0x000fc80003fc4070 */
[C---:B------:R-:W-:Y:S02]  /*e110*/  ISETP.GT.U32.AND P5, PT, R0.reuse, R10, PT ;  /* 0x0000000a0000720c */ /* 0x040fe40003fa4070 */
[----:B------:R-:W-:-:S07]  /*e120*/  ISETP.GT.U32.AND P1, PT, R0, R16, PT ;  /* 0x000000100000720c */ /* 0x000fce0003f24070 */
[----:B------:R-:W-:-:S04]  /*e130*/  @!P6 IMAD.IADD R9, R9, 0x1, -R0 ;  /* 0x000000010909e824 */ /* 0x000fc800078e0a00 */
[----:B------:R-:W-:Y:S02]  /*e140*/  @!P0 IMAD.MOV R9, RZ, RZ, -R9 ;  /* 0x000000ffff098224 */ /* 0x000fe400078e0a09 */
[----:B------:R-:W-:Y:S01]  /*e150*/  @!P5 IMAD.IADD R10, R10, 0x1, -R0 ;  /* 0x000000010a0ad824 */ /* 0x000fe200078e0a00 */
[----:B---3--:R-:W-:Y:S02]  /*e160*/  ISETP.GE.AND P5, PT, R11, RZ, PT ;  /* 0x000000ff0b00720c */ /* 0x008fe40003fa6270 */
[----:B------:R0:W-:Y:S01]  /*e170*/  STL [R1+0x640], R9 ;  /* 0x0006400901007387 */ /* 0x0001e20000100800 */
[----:B----4-:R-:W-:Y:S02]  /*e180*/  ISETP.GT.U32.AND P3, PT, R0, R7, PT ;  /* 0x000000070000720c */ /* 0x010fe40003f64070 */
[----:B------:R-:W-:Y:S01]  /*e190*/  IABS R11, R12 ;  /* 0x0000000c000b7213 */ /* 0x000fe20000000000 */
[----:B0-----:R-:W-:Y:S01]  /*e1a0*/  IMAD.MOV.U32 R9, RZ, RZ, R12 ;  /* 0x000000ffff097224 */ /* 0x001fe200078e000c */
[----:B------:R-:W-:Y:S01]  /*e1b0*/  ISETP.GE.AND P2, PT, R4, RZ, PT ;  /* 0x000000ff0400720c */ /* 0x000fe20003f46270 */
[----:B------:R-:W3:Y:S01]  /*e1c0*/  LDL.LU R12, [R1+0x288] ;  /* 0x00028800010c7983 */ /* 0x000ee20000300800 */
[----:B------:R-:W-:Y:S01]  /*e1d0*/  @!P1 IMAD.IADD R16, R16, 0x1, -R0 ;  /* 0x0000000110109824 */ /* 0x000fe200078e0a00 */
[----:B------:R-:W-:-:S02]  /*e1e0*/  ISETP.GE.AND P1, PT, R17, RZ, PT ;  /* 0x000000ff1100720c */ /* 0x000fc40003f26270 */
[----:B------:R-:W4:Y:S04]  /*e1f0*/  LDL.LU R17, [R1+0x24c] ;  /* 0x00024c0001117983 */ /* 0x000f280000300800 */
[----:B------:R-:W-:Y:S01]  /*e200*/  @!P3 IMAD.IADD R7, R7, 0x1, -R0 ;  /* 0x000000010707b824 */ /* 0x000fe200078e0a00 */
[----:B------:R-:W-:Y:S01]  /*e210*/  ISETP.GE.AND P3, PT, R14, RZ, PT ;  /* 0x000000ff0e00720c */ /* 0x000fe20003f66270 */
[----:B------:R-:W-:-:S03]  /*e220*/  IMAD.MOV.U32 R14, RZ, RZ, R15 ;  /* 0x000000ffff0e7224 */ /* 0x000fc600078e000f */
[----:B------:R-:W-:Y:S01]  /*e230*/  ISETP.GT.U32.AND P0, PT, R0, R7, PT ;  /* 0x000000070000720c */ /* 0x000fe20003f04070 */
[----:B------:R-:W-:Y:S02]  /*e240*/  @!P2 IMAD.MOV R14, RZ, RZ, -R14 ;  /* 0x000000ffff0ea224 */ /* 0x000fe400078e0a0e */
[----:B------:R-:W-:-:S03]  /*e250*/  IMAD.MOV.U32 R15, RZ, RZ, R16 ;  /* 0x000000ffff0f7224 */ /* 0x000fc600078e0010 */
[----:B------:R0:W-:Y:S01]  /*e260*/  STL [R1+0x644], R14 ;  /* 0x0006440e01007387 */ /* 0x0001e20000100800 */
[----:B------:R-:W-:Y:S02]  /*e270*/  @!P4 IMAD.MOV R15, RZ, RZ, -R15 ;  /* 0x000000ffff0fc224 */ /* 0x000fe400078e0a0f */
[----:B------:R-:W-:Y:S01]  /*e280*/  @!P1 IMAD.MOV R10, RZ, RZ, -R10 ;  /* 0x000000ffff0a9224 */ /* 0x000fe200078e0a0a */
[----:B0-----:R-:W4:Y:S03]  /*e290*/  LDL.LU R14, [R1+0x28c] ;  /* 0x00028c00010e7983 */ /* 0x001f260000300800 */
[----:B------:R-:W-:Y:S01]  /*e2a0*/  @!P0 IMAD.IADD R7, R7, 0x1, -R0 ;  /* 0x0000000107078824 */ /* 0x000fe200078e0a00 */
[----:B--2---:R-:W-:Y:S02]  /*e2b0*/  ISETP.GE.AND P4, PT, R13, RZ, PT ;  /* 0x000000ff0d00720c */ /* 0x004fe40003f86270 */
[----:B------:R-:W2:Y:S04]  /*e2c0*/  LDL.LU R13, [R1+0x290] ;  /* 0x00029000010d7983 */ /* 0x000ea80000300800 */
[----:B------:R-:W2:Y:S04]  /*e2d0*/  LDL.LU R16, [R1+0x250] ;  /* 0x0002500001107983 */ /* 0x000ea80000300800 */
[----:B------:R-:W-:Y:S04]  /*e2e0*/  STL [R1+0x650], R15 ;  /* 0x0006500f01007387 */ /* 0x000fe80000100800 */
[----:B------:R0:W-:Y:S02]  /*e2f0*/  STL [R1+0x660], R10 ;  /* 0x0006600a01007387 */ /* 0x0001e40000100800 */
[----:B0-----:R-:W-:-:S04]  /*e300*/  IMAD.MOV.U32 R10, RZ, RZ, R7 ;  /* 0x000000ffff0a7224 */ /* 0x001fc800078e0007 */
[----:B------:R-:W-:-:S05]  /*e310*/  @!P5 IMAD.MOV R10, RZ, RZ, -R10 ;  /* 0x000000ffff0ad224 */ /* 0x000fca00078e0a0a */
[----:B------:R2:W-:Y:S04]  /*e320*/  STL [R1+0x668], R10 ;  /* 0x0006680a01007387 */ /* 0x0005e80000100800 */
[----:B------:R-:W2:Y:S01]  /*e330*/  LDL R15, [R1+0x254] ;  /* 0x00025400010f7983 */ /* 0x000ea20000100800 */
[----:B------:R-:W-:Y:S01]  /*e340*/  ISETP.GT.U32.AND P6, PT, R0, R6, PT ;  /* 0x000000060000720c */ /* 0x000fe20003fc4070 */
[----:B------:R-:W-:-:S04]  /*e350*/  IMAD.HI.U32 R4, R3, R8, RZ ;  /* 0x0000000803047227 */ /* 0x000fc800078e00ff */
[----:B------:R-:W-:-:S04]  /*e360*/  IMAD.MOV R4, RZ, RZ, -R4 ;  /* 0x000000ffff047224 */ /* 0x000fc800078e0a04 */
[----:B------:R-:W-:-:S04]  /*e370*/  IMAD R4, R0, R4, R8 ;  /* 0x0000000400047224 */ /* 0x000fc800078e0208 */
[----:B------:R-:W-:Y:S01]  /*e380*/  @!P6 IMAD.IADD R6, R6, 0x1, -R0 ;  /* 0x000000010606e824 */ /* 0x000fe200078e0a00 */
[----:B------:R-:W-:-:S04]  /*e390*/  ISETP.GT.U32.AND P6, PT, R0, R4, PT ;  /* 0x000000040000720c */ /* 0x000fc80003fc4070 */
[----:B------:R-:W-:Y:S01]  /*e3a0*/  ISETP.GT.U32.AND P2, PT, R0, R6, PT ;  /* 0x000000060000720c */ /* 0x000fe20003f44070 */
[----:B------:R-:W-:Y:S01]  /*e3b0*/  IMAD.HI.U32 R8, R3, R11, RZ ;  /* 0x0000000b03087227 */ /* 0x000fe200078e00ff */
[----:B------:R-:W-:Y:S02]  /*e3c0*/  ISETP.GE.AND P1, PT, R9, RZ, PT ;  /* 0x000000ff0900720c */ /* 0x000fe40003f26270 */
[----:B---3--:R-:W-:Y:S01]  /*e3d0*/  IABS R9, R12 ;  /* 0x0000000c00097213 */ /* 0x008fe20000000000 */
[----:B------:R-:W-:-:S04]  /*e3e0*/  IMAD.MOV R8, RZ, RZ, -R8 ;  /* 0x000000ffff087224 */ /* 0x000fc800078e0a08 */
[--C-:B------:R-:W-:Y:S02]  /*e3f0*/  @!P6 IMAD.IADD R4, R4, 0x1, -R0.reuse ;  /* 0x000000010404e824 */ /* 0x100fe400078e0a00 */
[----:B------:R-:W-:Y:S02]  /*e400*/  IMAD R8, R0, R8, R11 ;  /* 0x0000000800087224 */ /* 0x000fe400078e020b */
[----:B------:R-:W-:Y:S01]  /*e410*/  @!P2 IMAD.IADD R6, R6, 0x1, -R0 ;  /* 0x000000010606a824 */ /* 0x000fe200078e0a00 */
[----:B------:R-:W-:Y:S01]  /*e420*/  ISETP.GT.U32.AND P6, PT, R0, R4, PT ;  /* 0x000000040000720c */ /* 0x000fe20003fc4070 */
[----:B------:R-:W-:Y:S01]  /*e430*/  IMAD.HI.U32 R11, R3, R9, RZ ;  /* 0x00000009030b7227 */ /* 0x000fe200078e00ff */
[----:B------:R-:W-:-:S03]  /*e440*/  ISETP.GE.AND P0, PT, R12, RZ, PT ;  /* 0x000000ff0c00720c */ /* 0x000fc60003f06270 */
[----:B------:R-:W-:Y:S01]  /*e450*/  IMAD.MOV.U32 R12, RZ, RZ, R6 ;  /* 0x000000ffff0c7224 */ /* 0x000fe200078e0006 */
[----:B------:R-:W-:Y:S01]  /*e460*/  ISETP.GT.U32.AND P5, PT, R0, R8, PT ;  /* 0x000000080000720c */ /* 0x000fe20003fa4070 */
[----:B------:R-:W-:-:S04]  /*e470*/  IMAD.MOV R6, RZ, RZ, -R11 ;  /* 0x000000ffff067224 */ /* 0x000fc800078e0a0b */
[----:B------:R-:W-:Y:S02]  /*e480*/  IMAD R6, R0, R6, R9 ;  /* 0x0000000600067224 */ /* 0x000fe400078e0209 */
[----:B------:R-:W-:-:S03]  /*e490*/  @!P6 IMAD.IADD R4, R4, 0x1, -R0 ;  /* 0x000000010404e824 */ /* 0x000fc600078e0a00 */
[----:B------:R-:W-:Y:S01]  /*e4a0*/  ISETP.GT.U32.AND P6, PT, R0, R6, PT ;  /* 0x000000060000720c */ /* 0x000fe20003fc4070 */
[----:B------:R-:W-:Y:S01]  /*e4b0*/  @!P3 IMAD.MOV R12, RZ, RZ, -R12 ;  /* 0x000000ffff0cb224 */ /* 0x000fe200078e0a0c */
[----:B----4-:R-:W-:Y:S01]  /*e4c0*/  IABS R7, R14 ;  /* 0x0000000e00077213 */ /* 0x010fe20000000000 */
[----:B------:R-:W-:Y:S01]  /*e4d0*/  @!P5 IMAD.IADD R8, R8, 0x1, -R0 ;  /* 0x000000010808d824 */ /* 0x000fe200078e0a00 */
[----:B------:R-:W-:Y:S02]  /*e4e0*/  ISETP.GE.AND P2, PT, R14, RZ, PT ;  /* 0x000000ff0e00720c */ /* 0x000fe40003f46270 */
[----:B------:R-:W-:Y:S01]  /*e4f0*/  IABS R11, R17 ;  /* 0x00000011000b7213 */ /* 0x000fe20000000000 */
[----:B------:R0:W-:Y:S01]  /*e500*/  STL [R1+0x66c], R12 ;  /* 0x00066c0c01007387 */ /* 0x0001e20000100800 */
[----:B------:R-:W-:Y:S01]  /*e510*/  ISETP.GT.U32.AND P5, PT, R0, R8, PT ;  /* 0x000000080000720c */ /* 0x000fe20003fa4070 */
[----:B------:R-:W-:-:S04]  /*e520*/  IMAD.HI.U32 R14, R3, R7, RZ ;  /* 0x00000007030e7227 */ /* 0x000fc800078e00ff */
[----:B------:R-:W-:Y:S02]  /*e530*/  @!P6 IMAD.IADD R6, R6, 0x1, -R0 ;  /* 0x000000010606e824 */ /* 0x000fe400078e0a00 */
[----:B------:R-:W-:-:S03]  /*e540*/  IMAD.MOV R14, RZ, RZ, -R14 ;  /* 0x000000ffff0e7224 */ /* 0x000fc600078e0a0e */
[C---:B------:R-:W-:Y:S01]  /*e550*/  ISETP.GT.U32.AND P6, PT, R0.reuse, R6, PT ;  /* 0x000000060000720c */ /* 0x040fe20003fc4070 */
[----:B------:R-:W-:Y:S02]  /*e560*/  IMAD R7, R0, R14, R7 ;  /* 0x0000000e00077224 */ /* 0x000fe400078e0207 */
[----:B------:R-:W-:-:S04]  /*e570*/  @!P5 IMAD.IADD R8, R8, 0x1, -R0 ;  /* 0x000000010808d824 */ /* 0x000fc800078e0a00 */
[----:B------:R-:W-:-:S06]  /*e580*/  @!P1 IMAD.MOV R8, RZ, RZ, -R8 ;  /* 0x000000ffff089224 */ /* 0x000fcc00078e0a08 */
[----:B------:R-:W-:Y:S01]  /*e590*/  @!P6 IMAD.IADD R6, R6, 0x1, -R0 ;  /* 0x000000010606e824 */ /* 0x000fe200078e0a00 */
[----:B------:R-:W-:Y:S02]  /*e5a0*/  ISETP.GE.AND P6, PT, R17, RZ, PT ;  /* 0x000000ff1100720c */ /* 0x000fe40003fc6270 */
[----:B--2---:R-:W-:-:S05]  /*e5b0*/  IABS R10, R13 ;  /* 0x0000000d000a7213 */ /* 0x004fca0000000000 */
[----:B------:R-:W-:-:S04]  /*e5c0*/  IMAD.MOV.U32 R9, RZ, RZ, R10 ;  /* 0x000000ffff097224 */ /* 0x000fc800078e000a */
[----:B0-----:R-:W-:Y:S01]  /*e5d0*/  IMAD.HI.U32 R12, R3, R9, RZ ;  /* 0x00000009030c7227 */ /* 0x001fe200078e00ff */
[----:B------:R-:W-:-:S03]  /*e5e0*/  ISETP.GE.AND P3, PT, R13, RZ, PT ;  /* 0x000000ff0d00720c */ /* 0x000fc60003f66270 */
[----:B------:R-:W-:Y:S01]  /*e5f0*/  IMAD.MOV.U32 R10, RZ, RZ, R11 ;  /* 0x000000ffff0a7224 */ /* 0x000fe200078e000b */
[----:B------:R-:W-:Y:S01]  /*e600*/  IABS R11, R16 ;  /* 0x00000010000b7213 */ /* 0x000fe20000000000 */
[----:B------:R-:W-:Y:S02]  /*e610*/  IMAD.MOV R12, RZ, RZ, -R12 ;  /* 0x000000ffff0c7224 */ /* 0x000fe400078e0a0c */
[----:B------:R-:W-:-:S04]  /*e620*/  IMAD.HI.U32 R13, R3, R10, RZ ;  /* 0x0000000a030d7227 */ /* 0x000fc800078e00ff */
[----:B------:R-:W-:Y:S02]  /*e630*/  IMAD R9, R0, R12, R9 ;  /* 0x0000000c00097224 */ /* 0x000fe400078e0209 */
[----:B------:R-:W-:Y:S02]  /*e640*/  IMAD.MOV.U32 R12, RZ, RZ, R4 ;  /* 0x000000ffff0c7224 */ /* 0x000fe400078e0004 */
[----:B------:R-:W-:Y:S02]  /*e650*/  IMAD.MOV R13, RZ, RZ, -R13 ;  /* 0x000000ffff0d7224 */ /* 0x000fe400078e0a0d */
[----:B------:R-:W-:Y:S01]  /*e660*/  @!P4 IMAD.MOV R12, RZ, RZ, -R12 ;  /* 0x000000ffff0cc224 */ /* 0x000fe200078e0a0c */
[----:B------:R-:W-:Y:S01]  /*e670*/  IABS R14, R15 ;  /* 0x0000000f000e7213 */ /* 0x000fe20000000000 */
[----:B------:R-:W-:-:S04]  /*e680*/  IMAD.HI.U32 R15, R3, R11, RZ ;  /* 0x0000000b030f7227 */ /* 0x000fc800078e00ff */
[----:B------:R-:W-:Y:S02]  /*e690*/  IMAD.MOV R15, RZ, RZ, -R15 ;  /* 0x000000ffff0f7224 */ /* 0x000fe400078e0a0f */
[C---:B------:R-:W-:Y:S02]  /*e6a0*/  IMAD R10, R0.reuse, R13, R10 ;  /* 0x0000000d000a7224 */ /* 0x040fe400078e020a */
[----:B------:R-:W2:Y:S01]  /*e6b0*/  LDL R13, [R1+0x25c] ;  /* 0x00025c00010d7983 */ /* 0x000ea20000100800 */
[----:B------:R-:W-:-:S03]  /*e6c0*/  IMAD R11, R0, R15, R11 ;  /* 0x0000000f000b7224 */ /* 0x000fc600078e020b */
        /* <DEDUP_REMOVED lines=20> */
[C---:B------:R-:W-:Y:S02]  /*e810*/  ISETP.GT.U32.AND P0, PT, R0.reuse, R11, PT ;  /* 0x0000000b0000720c */ /* 0x040fe40003f04070 */
        /* <DEDUP_REMOVED lines=28> */
[----:B------:R-:W-:Y:S02]  /*e9e0*/  ISETP.GT.U32.AND P5, PT, R0, R10, PT ;  /* 0x0000000a0000720c */ /* 0x000fe40003fa4070 */
        /* <DEDUP_REMOVED lines=75> */
[----:B------:R-:W-:-:S04]  /*eea0*/  IMAD.MOV R15, RZ, RZ, -R15 ;  /* 0x000000ffff0f7224 */ /* 0x000fc800078e0a0f */
[----:B------:R-:W-:Y:S02]  /*eeb0*/  IMAD R14, R0, R15, R14 ;  /* 0x0000000f000e7224 */ /* 0x000fe400078e020e */
[----:B------:R-:W-:Y:S01]  /*eec0*/  @!P6 IMAD.IADD R6, R6, 0x1, -R0 ;  /* 0x000000010606e824 */ /* 0x000fe200078e0a00 */
[----:B------:R-:W-:Y:S01]  /*eed0*/  ISETP.GT.U32.AND P6, PT, R0, R8, PT ;  /* 0x000000080000720c */ /* 0x000fe20003fc4070 */
[----:B------:R-:W-:-:S04]  /*eee0*/  IMAD.HI.U32 R15, R3, R7, RZ ;  /* 0x00000007030f7227 */ /* 0x000fc800078e00ff */
[----:B------:R-:W-:-:S04]  /*eef0*/  IMAD.MOV R15, RZ, RZ, -R15 ;  /* 0x000000ffff0f7224 */ /* 0x000fc800078e0a0f */
[----:B------:R-:W-:-:S04]  /*ef00*/  IMAD R7, R0, R15, R7 ;  /* 0x0000000f00077224 */ /* 0x000fc800078e0207 */
[----:B------:R-:W-:Y:S01]  /*ef10*/  @!P6 IMAD.IADD R8, R8, 0x1, -R0 ;  /* 0x000000010808e824 */ /* 0x000fe200078e0a00 */
[----:B------:R-:W-:Y:S01]  /*ef20*/  ISETP.GT.U32.AND P6, PT, R0, R14, PT ;  /* 0x0000000e0000720c */ /* 0x000fe20003fc4070 */
[----:B------:R-:W-:-:S12]  /*ef30*/  @!P1 IMAD.MOV R6, RZ, RZ, -R6 ;  /* 0x000000ffff069224 */ /* 0x000fd800078e0a06 */
        /* <DEDUP_REMOVED lines=18> */
[----:B0-----:R-:W-:Y:S01]  /*f060*/  IMAD.HI.U32 R6, R3, R15, RZ ;  /* 0x0000000f03067227 */ /* 0x001fe200078e00ff */
[----:B------:R-:W-:-:S03]  /*f070*/  ISETP.GT.U32.AND P6, PT, R0, R9, PT ;  /* 0x000000090000720c */ /* 0x000fc60003fc4070 */
[----:B------:R-:W-:-:S10]  /*f080*/  IMAD.MOV R6, RZ, RZ, -R6 ;  /* 0x000000ffff067224 */ /* 0x000fd400078e0a06 */
[----:B------:R-:W-:Y:S02]  /*f090*/  @!P6 IMAD.IADD R9, R9, 0x1, -R0 ;  /* 0x000000010909e824 */ /* 0x000fe400078e0a00 */
[----:B------:R-:W-:Y:S02]  /*f0a0*/  IMAD R6, R0, R6, R15 ;  /* 0x0000000600067224 */ /* 0x000fe400078e020f */
[----:B--2---:R-:W-:Y:S02]  /*f0b0*/  IMAD.MOV.U32 R12, RZ, RZ, R4 ;  /* 0x000000ffff0c7224 */ /* 0x004fe400078e0004 */
[----:B------:R-:W-:Y:S02]  /*f0c0*/  IMAD.HI.U32 R4, R3, R13, RZ ;  /* 0x0000000d03047227 */ /* 0x000fe400078e00ff */
[----:B-1----:R-:W2:Y:S04]  /*f0d0*/  LDL.LU R3, [R1+0x274] ;  /* 0x0002740001037983 */ /* 0x002ea80000300800 */
[----:B------:R0:W-:Y:S04]  /*f0e0*/  STL [R1+0x6d8], R10 ;  /* 0x0006d80a01007387 */ /* 0x0001e80000100800 */
[----:B0-----:R-:W2:Y:S01]  /*f0f0*/  LDL.LU R10, [R1+0x26f4] ;  /* 0x0026f400010a7983 */ /* 0x001ea20000300800 */
[----:B----4-:R-:W-:-:S03]  /*f100*/  ISETP.GE.AND P6, PT, R14, RZ, PT ;  /* 0x000000ff0e00720c */ /* 0x010fc60003fc6270 */
[----:B------:R-:W4:Y:S01]  /*f110*/  LDL.LU R14, [R1+0x26f0] ;  /* 0x0026f000010e7983 */ /* 0x000f220000300800 */
[----:B------:R-:W-:-:S03]  /*f120*/  IMAD.MOV R4, RZ, RZ, -R4 ;  /* 0x000000ffff047224 */ /* 0x000fc600078e0a04 */
[----:B------:R0:W-:Y:S01]  /*f130*/  STL [R1+0x26ec], R2 ;  /* 0x0026ec0201007387 */ /* 0x0001e20000100800 */
[----:B------:R-:W-:-:S03]  /*f140*/  IMAD R4, R0, R4, R13 ;  /* 0x0000000400047224 */ /* 0x000fc600078e020d */
[----:B------:R-:W4:Y:S04]  /*f150*/  LDL.LU R15, [R1+0x294] ;  /* 0x00029400010f7983 */ /* 0x000f280000300800 */
[----:B------:R-:W4:Y:S01]  /*f160*/  LDL.LU R13, [R1+0x280] ;  /* 0x00028000010d7983 */ /* 0x000f220000300800 */
[C---:B------:R-:W-:Y:S02]  /*f170*/  ISETP.GT.U32.AND P4, PT, R0.reuse, R8, PT ;  /* 0x000000080000720c */ /* 0x040fe40003f84070 */
[----:B------:R-:W-:-:S11]  /*f180*/  ISETP.GT.U32.AND P3, PT, R0, R11, PT ;  /* 0x0000000b0000720c */ /* 0x000fd60003f64070 */
[----:B------:R-:W-:-:S04]  /*f190*/  @!P4 IMAD.IADD R8, R8, 0x1, -R0 ;  /* 0x000000010808c824 */ /* 0x000fc800078e0a00 */
[----:B0-----:R-:W-:Y:S02]  /*f1a0*/  IMAD.MOV.U32 R2, RZ, RZ, R8 ;  /* 0x000000ffff027224 */ /* 0x001fe400078e0008 */
[----:B------:R-:W-:Y:S02]  /*f1b0*/  @!P3 IMAD.IADD R11, R11, 0x1, -R0 ;  /* 0x000000010b0bb824 */ /* 0x000fe400078e0a00 */
[----:B------:R-:W-:Y:S01]  /*f1c0*/  @!P0 IMAD.MOV R2, RZ, RZ, -R2 ;  /* 0x000000ffff028224 */ /* 0x000fe200078e0a02 */
[----:B---3--:R-:W-:Y:S01]  /*f1d0*/  ISETP.GE.AND P3, PT, R16, RZ, PT ;  /* 0x000000ff1000720c */ /* 0x008fe20003f66270 */
[----:B------:R-:W-:Y:S02]  /*f1e0*/  IMAD.MOV.U32 R16, RZ, RZ, R12 ;  /* 0x000000ffff107224 */ /* 0x000fe400078e000c */
[----:B------:R-:W3:Y:S04]  /*f1f0*/  LDL.LU R12, [R1+0x284] ;  /* 0x00028400010c7983 */ /* 0x000ee80000300800 */
[----:B------:R0:W-:Y:S02]  /*f200*/  STL [R1+0x6dc], R2 ;  /* 0x0006dc0201007387 */ /* 0x0001e40000100800 */
[----:B0-----:R-:W-:-:S02]  /*f210*/  IMAD.MOV.U32 R2, RZ, RZ, R9 ;  /* 0x000000ffff027224 */ /* 0x001fc400078e0009 */
[----:B------:R-:W3:Y:S02]  /*f220*/  LDL.LU R9, [R1+0x27c] ;  /* 0x00027c0001097983 */ /* 0x000ee40000300800 */
[----:B------:R-:W-:Y:S01]  /*f230*/  @!P2 IMAD.MOV R2, RZ, RZ, -R2 ;  /* 0x000000ffff02a224 */ /* 0x000fe200078e0a02 */
[----:B--2---:R-:W-:-:S13]  /*f240*/  ISETP.GT.U32.AND P5, PT, R0, R10, PT ;  /* 0x0000000a0000720c */ /* 0x004fda0003fa4070 */
[--C-:B------:R-:W-:Y:S02]  /*f250*/  @!P5 IMAD.IADD R10, R10, 0x1, -R0.reuse ;  /* 0x000000010a0ad824 */ /* 0x100fe400078e0a00 */
[----:B----4-:R-:W-:-:S03]  /*f260*/  @!P1 IMAD.IADD R14, R14, 0x1, -R0 ;  /* 0x000000010e0e9824 */ /* 0x010fc600078e0a00 */
[----:B------:R-:W-:Y:S02]  /*f270*/  ISETP.GT.U32.AND P0, PT, R0, R10, PT ;  /* 0x0000000a0000720c */ /* 0x000fe40003f04070 */
[----:B------:R-:W-:Y:S01]  /*f280*/  ISETP.GE.AND P1, PT, R3, RZ, PT ;  /* 0x000000ff0300720c */ /* 0x000fe20003f26270 */
[----:B------:R-:W-:Y:S02]  /*f290*/  IMAD.MOV.U32 R3, RZ, RZ, R14 ;  /* 0x000000ffff037224 */ /* 0x000fe400078e000e */
[----:B------:R-:W2:Y:S02]  /*f2a0*/  LDL.LU R14, [R1+0x298] ;  /* 0x00029800010e7983 */ /* 0x000ea40000300800 */
[----:B------:R-:W-:Y:S02]  /*f2b0*/  @!P6 IMAD.MOV R3, RZ, RZ, -R3 ;  /* 0x000000ffff03e224 */ /* 0x000fe400078e0a03 */
[----:B------:R0:W-:Y:S04]  /*f2c0*/  STL [R1+0x6e0], R2 ;  /* 0x0006e00201007387 */ /* 0x0001e80000100800 */
[----:B------:R-:W-:Y:S01]  /*f2d0*/  @!P0 IMAD.IADD R10, R10, 0x1, -R0 ;  /* 0x000000010a0a8824 */ /* 0x000fe200078e0a00 */
[----:B------:R-:W-:Y:S01]  /*f2e0*/  ISETP.GE.AND P0, PT, R13, RZ, PT ;  /* 0x000000ff0d00720c */ /* 0x000fe20003f06270 */
[----:B0-----:R-:W4:Y:S04]  /*f2f0*/  LDL.LU R2, [R1+0x26ec] ;  /* 0x0026ec0001027983 */ /* 0x001f280000300800 */
[----:B------:R0:W-:Y:S04]  /*f300*/  STL [R1+0x6e8], R3 ;  /* 0x0006e80301007387 */ /* 0x0001e80000100800 */
[----:B0-----:R-:W2:Y:S04]  /*f310*/  LDL.LU R3, [R1+0x26e8] ;  /* 0x0026e80001037983 */ /* 0x001ea80000300800 */
[----:B------:R-:W3:Y:S01]  /*f320*/  LDL.LU R13, [R1+0x2a0] ;  /* 0x0002a000010d7983 */ /* 0x000ee20000300800 */
[----:B------:R-:W-:-:S02]  /*f330*/  ISETP.GT.U32.AND P5, PT, R0, R11, PT ;  /* 0x0000000b0000720c */ /* 0x000fc40003fa4070 */
        /* <DEDUP_REMOVED lines=8> */
[----:B---3--:R0:W-:Y:S02]  /*f3c0*/  STL [R1+0x26e4], R13 ;  /* 0x0026e40d01007387 */ /* 0x0081e40000100800 */
[----:B0-----:R-:W-:Y:S02]  /*f3d0*/  IMAD.MOV.U32 R13, RZ, RZ, R11 ;  /* 0x000000ffff0d7224 */ /* 0x001fe400078e000b */
[----:B------:R-:W3:Y:S04]  /*f3e0*/  LDL.LU R11, [R1+0x29c] ;  /* 0x00029c00010b7983 */ /* 0x000ee80000300800 */
[----:B------:R-:W4:Y:S01]  /*f3f0*/  LDL.LU R16, [R1+0x2ec] ;  /* 0x0002ec0001107983 */ /* 0x000f220000300800 */
[C---:B------:R-:W-:Y:S01]  /*f400*/  ISETP.GT.U32.AND P4, PT, R0.reuse, R7, PT ;  /* 0x000000070000720c */ /* 0x040fe20003f84070 */
[----:B------:R-:W-:Y:S01]  /*f410*/  @!P1 IMAD.MOV R13, RZ, RZ, -R13 ;  /* 0x000000ffff0d9224 */ /* 0x000fe200078e0a0d */
[----:B------:R-:W-:Y:S01]  /*f420*/  ISETP.GE.AND P6, PT, R9, RZ, PT ;  /* 0x000000ff0900720c */ /* 0x000fe20003fc6270 */
[----:B--2---:R-:W-:Y:S01]  /*f430*/  IMAD.HI.U32 R9, R3, R8, RZ ;  /* 0x0000000803097227 */ /* 0x004fe200078e00ff */
        /* <DEDUP_REMOVED lines=22> */
[----:B------:R-:W2:Y:S04]  /*f5a0*/  LDL.LU R14, [R1+0x2a8] ;  /* 0x0002a800010e7983 */ /* 0x000ea80000300800 */
[----:B------:R0:W-:Y:S01]  /*f5b0*/  STL [R1+0x70c], R12 ;  /* 0x00070c0c01007387 */ /* 0x0001e20000100800 */
[----:B----4-:R-:W-:-:S02]  /*f5c0*/  IABS R7, R16 ;  /* 0x0000001000077213 */ /* 0x010fc40000000000 */
[----:B------:R-:W-:Y:S02]  /*f5d0*/  ISETP.GE.AND P3, PT, R16, RZ, PT ;  /* 0x000000ff1000720c */ /* 0x000fe40003f66270 */
[----:B------:R-:W4:Y:S01]  /*f5e0*/  LDL.LU R16, [R1+0x2ac] ;  /* 0x0002ac0001107983 */ /* 0x000f220000300800 */
[----:B------:R-:W-:Y:S02]  /*f5f0*/  ISETP.GT.U32.AND P5, PT, R0, R6, PT ;  /* 0x000000060000720c */ /* 0x000fe40003fa4070 */
[----:B---3--:R-:W-:-:S11]  /*f600*/  IABS R10, R11 ;  /* 0x0000000b000a7213 */ /* 0x008fd60000000000 */
[----:B------:R-:W-:-:S05]  /*f610*/  @!P5 IMAD.IADD R6, R6, 0x1, -R0 ;  /* 0x000000010606d824 */ /* 0x000fca00078e0a00 */
[C---:B------:R-:W-:Y:S02]  /*f620*/  ISETP.GT.U32.AND P5, PT, R0.reuse, R6, PT ;  /* 0x000000060000720c */ /* 0x040fe40003fa4070 */
        /* <DEDUP_REMOVED lines=16> */
[----:B------:R-:W3:Y:S01]  /*f730*/  LDL.LU R15, [R1+0x2b0] ;  /* 0x0002b000010f7983 */ /* 0x000ee20000300800 */
        /* <DEDUP_REMOVED lines=14> */
[----:B------:R-:W-:Y:S02]  /*f820*/  ISETP.GT.U32.AND P5, PT, R0, R7, PT ;  /* 0x000000070000720c */ /* 0x000fe40003fa4070 */
[----:B--2---:R-:W-:Y:S02]  /*f830*/  IABS R4, R13 ;  /* 0x0000000d00047213 */ /* 0x004fe40000000000 */
[----:B------:R-:W-:Y:S01]  /*f840*/  ISETP.GE.AND P0, PT, R13, RZ, PT ;  /* 0x000000ff0d00720c */ /* 0x000fe20003f06270 */
[----:B------:R-:W-:Y:S01]  /*f850*/  @!P6 IMAD.MOV R8, RZ, RZ, -R8 ;  /* 0x000000ffff08e224 */ /* 0x000fe200078e0a08 */
[----:B------:R-:W-:Y:S01]  /*f860*/  IABS R13, R14 ;  /* 0x0000000e000d7213 */ /* 0x000fe20000000000 */
        /* <DEDUP_REMOVED lines=16> */
[----:B------:R-:W4:Y:S04]  /*f970*/  LDL.LU R14, [R1+0x2bc] ;  /* 0x0002bc00010e7983 */ /* 0x000f280000300800 */
[----:B------:R0:W-:Y:S04]  /*f980*/  STL [R1+0x728], R16 ;  /* 0x0007281001007387 */ /* 0x0001e80000100800 */
[----:B0-----:R-:W2:Y:S01]  /*f990*/  LDL.LU R16, [R1+0x26dc] ;  /* 0x0026dc0001107983 */ /* 0x001ea20000300800 */
[----:B------:R-:W-:-:S04]  /*f9a0*/  IMAD.HI.U32 R6, R3, R4, RZ ;  /* 0x0000000403067227 */ /* 0x000fc800078e00ff */
[----:B------:R-:W-:-:S04]  /*f9b0*/  IMAD.MOV R6, RZ, RZ, -R6 ;  /* 0x000000ffff067224 */ /* 0x000fc800078e0a06 */
[----:B------:R-:W-:-:S05]  /*f9c0*/  IMAD R4, R0, R6, R4 ;  /* 0x0000000600047224 */ /* 0x000fca00078e0204 */
[----:B------:R-:W-:-:S13]  /*f9d0*/  ISETP.GT.U32.AND P2, PT, R0, R4, PT ;  /* 0x000000040000720c */ /* 0x000fda0003f44070 */
[----:B------:R-:W-:-:S05]  /*f9e0*/  @!P2 IMAD.IADD R4, R4, 0x1, -R0 ;  /* 0x000000010404a824 */ /* 0x000fca00078e0a00 */
[----:B------:R-:W-:Y:S02]  /*f9f0*/  ISETP.GT.U32.AND P2, PT, R0, R4, PT ;  /* 0x000000040000720c */ /* 0x000fe40003f44070 */
[----:B---3--:R-:W-:-:S11]  /*fa00*/  IABS R10, R15 ;  /* 0x0000000f000a7213 */ /* 0x008fd60000000000 */
[----:B------:R-:W-:-:S04]  /*fa10*/  @!P2 IMAD.IADD R4, R4, 0x1, -R0 ;  /* 0x000000010404a824 */ /* 0x000fc800078e0a00 */
[----:B------:R-:W-:Y:S01]  /*fa20*/  @!P0 IMAD.MOV R4, RZ, RZ, -R4 ;  /* 0x000000ffff048224 */ /* 0x000fe200078e0a04 */
[----:B------:R-:W-:Y:S01]  /*fa30*/  ISETP.GE.AND P0, PT, R15, RZ, PT ;  /* 0x000000ff0f00720c */ /* 0x000fe20003f06270 */
[----:B------:R-:W-:Y:S01]  /*fa40*/  IMAD.HI.U32 R6, R3, R12, RZ ;  /* 0x0000000c03067227 */ /* 0x000fe200078e00ff */
[----:B--2---:R-:W-:Y:S02]  /*fa50*/  ISETP.GE.AND P3, PT, R16, RZ, PT ;  /* 0x000000ff1000720c */ /* 0x004fe40003f66270 */
[----:B------:R-:W2:Y:S04]  /*fa60*/  LDL.LU R16, [R1+0x2c0] ;  /* 0x0002c00001107983 */ /* 0x000ea80000300800 */
[----:B------:R-:W3:Y:S01]  /*fa70*/  LDL.LU R15, [R1+0x30c] ;  /* 0x00030c00010f7983 */ /* 0x000ee20000300800 */
[----:B------:R-:W-:-:S04]  /*fa80*/  IMAD.MOV R6, RZ, RZ, -R6 ;  /* 0x000000ffff067224 */ /* 0x000fc800078e0a06 */
[----:B------:R-:W-:Y:S02]  /*fa90*/  IMAD R6, R0, R6, R12 ;  /* 0x0000000600067224 */ /* 0x000fe400078e020c */
[----:B------:R-:W-:-:S03]  /*faa0*/  IMAD.HI.U32 R12, R3, R8, RZ ;  /* 0x00000008030c7227 */ /* 0x000fc600078e00ff */
[C---:B------:R-:W-:Y:S01]  /*fab0*/  ISETP.GT.U32.AND P4, PT, R0.reuse, R6, PT ;  /* 0x000000060000720c */ /* 0x040fe20003f84070 */
[----:B------:R-:W-:Y:S01]  /*fac0*/  IMAD.MOV R12, RZ, RZ, -R12 ;  /* 0x000000ffff0c7224 */ /* 0x000fe200078e0a0c */
[----:B------:R-:W-:-:S03]  /*fad0*/  ISETP.GT.U32.AND P1, PT, R0, R9, PT ;  /* 0x000000090000720c */ /* 0x000fc60003f24070 */
[----:B------:R-:W-:-:S05]  /*fae0*/  IMAD R8, R0, R12, R8 ;  /* 0x0000000c00087224 */ /* 0x000fca00078e0208 */
[----:B------:R-:W-:-:S03]  /*faf0*/  ISETP.GT.U32.AND P2, PT, R0, R8, PT ;  /* 0x000000080000720c */ /* 0x000fc60003f44070 */
[--C-:B------:R-:W-:Y:S02]  /*fb00*/  @!P4 IMAD.IADD R6, R6, 0x1, -R0.reuse ;  /* 0x000000010606c824 */ /* 0x100fe400078e0a00 */
[----:B------:R-:W-:-:S03]  /*fb10*/  @!P1 IMAD.IADD R9, R9, 0x1, -R0 ;  /* 0x0000000109099824 */ /* 0x000fc600078e0a00 */
[C---:B------:R-:W-:Y:S02]  /*fb20*/  ISETP.GT.U32.AND P4, PT, R0.reuse, R6, PT ;  /* 0x000000060000720c */ /* 0x040fe40003f84070 */
[----:B------:R-:W-:Y:S02]  /*fb30*/  IABS R11, R13 ;  /* 0x0000000d000b7213 */ /* 0x000fe40000000000 */
[----:B------:R-:W-:Y:S01]  /*fb40*/  ISETP.GT.U32.AND P1, PT, R0, R9, PT ;  /* 0x000000090000720c */ /* 0x000fe20003f24070 */
[----:B------:R-:W-:Y:S02]  /*fb50*/  @!P2 IMAD.IADD R8, R8, 0x1, -R0 ;  /* 0x000000010808a824 */ /* 0x000fe400078e0a00 */
[----:B------:R-:W-:-:S04]  /*fb60*/  IMAD.HI.U32 R7, R3, R11, RZ ;  /* 0x0000000b03077227 */ /* 0x000fc800078e00ff */
[----:B------:R-:W-:Y:S01]  /*fb70*/  IMAD.HI.U32 R12, R3, R10, RZ ;  /* 0x0000000a030c7227 */ /* 0x000fe200078e00ff */
[----:B------:R-:W-:-:S03]  /*fb80*/  ISETP.GT.U32.AND P2, PT, R0, R8, PT ;  /* 0x000000080000720c */ /* 0x000fc60003f44070 */
[----:B------:R-:W-:Y:S02]  /*fb90*/  IMAD.MOV R7, RZ, RZ, -R7 ;  /* 0x000000ffff077224 */ /* 0x000fe400078e0a07 */
[----:B------:R-:W-:Y:S02]  /*fba0*/  @!P4 IMAD.IADD R6, R6, 0x1, -R0 ;  /* 0x000000010606c824 */ /* 0x000fe400078e0a00 */
[----:B------:R-:W-:Y:S02]  /*fbb0*/  IMAD.MOV R12, RZ, RZ, -R12 ;  /* 0x000000ffff0c7224 */ /* 0x000fe400078e0a0c */
[----:B------:R-:W-:Y:S02]  /*fbc0*/  IMAD R7, R0, R7, R11 ;  /* 0x0000000700077224 */ /* 0x000fe400078e020b */
[----:B------:R-:W-:Y:S01]  /*fbd0*/  IMAD.MOV.U32 R11, RZ, RZ, R6 ;  /* 0x000000ffff0b7224 */ /* 0x000fe200078e0006 */
[----:B------:R-:W-:Y:S01]  /*fbe0*/  STL [R1+0x730], R4 ;  /* 0x0007300401007387 */ /* 0x000fe20000100800 */
[----:B------:R-:W-:-:S02]  /*fbf0*/  @!P1 IMAD.IADD R9, R9, 0x1, -R0 ;  /* 0x0000000109099824 */ /* 0x000fc400078e0a00 */
[----:B------:R-:W-:Y:S01]  /*fc00*/  IMAD R10, R0, R12, R10 ;  /* 0x0000000c000a7224 */ /* 0x000fe200078e020a */
[----:B------:R-:W-:Y:S01]  /*fc10*/  ISETP.GE.AND P4, PT, R13, RZ, PT ;  /* 0x000000ff0d00720c */ /* 0x000fe20003f86270 */
[----:B------:R-:W4:Y:S01]  /*fc20*/  LDL.LU R12, [R1+0x2b8] ;  /* 0x0002b800010c7983 */ /* 0x000f220000300800 */
[----:B------:R-:W-:Y:S02]  /*fc30*/  @!P6 IMAD.MOV R11, RZ, RZ, -R11 ;  /* 0x000000ffff0be224 */ /* 0x000fe400078e0a0b */
[----:B------:R-:W-:Y:S02]  /*fc40*/  IMAD.MOV.U32 R13, RZ, RZ, R9 ;  /* 0x000000ffff0d7224 */ /* 0x000fe400078e0009 */
[----:B------:R-:W-:Y:S01]  /*fc50*/  @!P2 IMAD.IADD R8, R8, 0x1, -R0 ;  /* 0x000000010808a824 */ /* 0x000fe200078e0a00 */
[----:B------:R3:W-:Y:S01]  /*fc60*/  STL [R1+0x734], R11 ;  /* 0x0007340b01007387 */ /* 0x0007e20000100800 */
[----:B------:R-:W-:-:S05]  /*fc70*/  @!P5 IMAD.MOV R13, RZ, RZ, -R13 ;  /* 0x000000ffff0dd224 */ /* 0x000fca00078e0a0d */
        /* <DEDUP_REMOVED lines=12> */
[C---:B------:R-:W-:Y:S02]  /*fd40*/  ISETP.GT.U32.AND P1, PT, R0.reuse, R10, PT ;  /* 0x0000000a0000720c */ /* 0x040fe40003f24070 */
[----:B------:R-:W-:-:S11]  /*fd50*/  ISETP.GT.U32.AND P5, PT, R0, R7, PT ;  /* 0x000000070000720c */ /* 0x000fd60003fa4070 */
[--C-:B------:R-:W-:Y:S02]  /*fd60*/  @!P1 IMAD.IADD R10, R10, 0x1, -R0.reuse ;  /* 0x000000010a0a9824 */ /* 0x100fe400078e0a00 */
[----:B------:R-:W-:-:S03]  /*fd70*/  @!P5 IMAD.IADD R7, R7, 0x1, -R0 ;  /* 0x000000010707d824 */ /* 0x000fc600078e0a00 */
[----:B------:R-:W-:Y:S02]  /*fd80*/  ISETP.GT.U32.AND P1, PT, R0, R10, PT ;  /* 0x0000000a0000720c */ /* 0x000fe40003f24070 */
[----:B----4-:R-:W-:-:S05]  /*fd90*/  IABS R4, R12 ;  /* 0x0000000c00047213 */ /* 0x010fca0000000000 */
[----:B------:R-:W-:Y:S01]  /*fda0*/  IMAD.MOV.U32 R6, RZ, RZ, R4 ;  /* 0x000000ffff067224 */ /* 0x000fe200078e0004 */
[----:B------:R-:W-:Y:S02]  /*fdb0*/  IABS R4, R14 ;  /* 0x0000000e00047213 */ /* 0x000fe40000000000 */
[----:B------:R-:W-:Y:S01]  /*fdc0*/  ISETP.GT.U32.AND P5, PT, R0, R7, PT ;  /* 0x000000070000720c */ /* 0x000fe20003fa4070 */
[----:B------:R-:W-:Y:S01]  /*fdd0*/  IMAD.HI.U32 R9, R3, R6, RZ ;  /* 0x0000000603097227 */ /* 0x000fe200078e00ff */
[----:B------:R-:W-:-:S03]  /*fde0*/  ISETP.GE.AND P6, PT, R12, RZ, PT ;  /* 0x000000ff0c00720c */ /* 0x000fc60003fc6270 */
[----:B------:R-:W-:Y:S02]  /*fdf0*/  IMAD.MOV R9, RZ, RZ, -R9 ;  /* 0x000000ffff097224 */ /* 0x000fe400078e0a09 */
[----:B------:R-:W-:-:S04]  /*fe00*/  IMAD.HI.U32 R12, R3, R4, RZ ;  /* 0x00000004030c7227 */ /* 0x000fc800078e00ff */
[----:B------:R-:W-:Y:S01]  /*fe10*/  IMAD R6, R0, R9, R6 ;  /* 0x0000000900067224 */ /* 0x000fe200078e0206 */
[----:B--2---:R-:W-:Y:S01]  /*fe20*/  IABS R9, R16 ;  /* 0x0000001000097213 */ /* 0x004fe20000000000 */
        /* <DEDUP_REMOVED lines=52> */
[----:B------:R-:W-:-:S02]  /*10170*/  IABS R7, R15 ;  /* 0x0000000f00077213 */ /* 0x000fc40000000000 */
[----:B---3--:R-:W-:Y:S02]  /*10180*/  IABS R6, R6 ;  /* 0x0000000600067213 */ /* 0x008fe40000000000 */
[----:B------:R-:W-:Y:S01]  /*10190*/  ISETP.GE.AND P5, PT, R13, RZ, PT ;  /* 0x000000ff0d00720c */ /* 0x000fe20003fa6270 */
[----:B------:R-:W-:-:S04]  /*101a0*/  IMAD.HI.U32 R13, R3, R7, RZ ;  /* 0x00000007030d7227 */ /* 0x000fc800078e00ff */
[----:B------:R-:W-:-:S04]  /*101b0*/  IMAD.HI.U32 R10, R3, R6, RZ ;  /* 0x00000006030a7227 */ /* 0x000fc800078e00ff */
[----:B------:R-:W-:Y:S02]  /*101c0*/  @!P0 IMAD.MOV R11, RZ, RZ, -R11 ;  /* 0x000000ffff0b8224 */ /* 0x000fe400078e0a0b */
[----:B------:R-:W-:Y:S02]  /*101d0*/  IMAD.MOV R13, RZ, RZ, -R13 ;  /* 0x000000ffff0d7224 */ /* 0x000fe400078e0a0d */
[----:B------:R-:W-:Y:S01]  /*101e0*/  IMAD.MOV R10, RZ, RZ, -R10 ;  /* 0x000000ffff0a7224 */ /* 0x000fe200078e0a0a */
[----:B------:R-:W-:Y:S01]  /*101f0*/  ISETP.GE.AND P2, PT, R15, RZ, PT ;  /* 0x000000ff0f00720c */ /* 0x000fe20003f46270 */
[----:B------:R-:W-:Y:S01]  /*10200*/  STL [R1+0x75c], R11 ;  /* 0x00075c0b01007387 */ /* 0x000fe20000100800 */
[C---:B------:R-:W-:Y:S02]  /*10210*/  IMAD R7, R0.reuse, R13, R7 ;  /* 0x0000000d00077224 */ /* 0x040fe400078e0207 */
[C---:B------:R-:W-:Y:S01]  /*10220*/  IMAD R6, R0.reuse, R10, R6 ;  /* 0x0000000a00067224 */ /* 0x040fe200078e0206 */
[----:B------:R-:W3:Y:S04]  /*10230*/  LDL R15, [R1+0x2e0] ;  /* 0x0002e000010f7983 */ /* 0x000ee80000100800 */
[----:B------:R-:W3:Y:S01]  /*10240*/  LDL.LU R13, [R1+0x2d0] ;  /* 0x0002d000010d7983 */ /* 0x000ee20000300800 */
[----:B------:R-:W-:-:S02]  /*10250*/  ISETP.GT.U32.AND P6, PT, R0, R8, PT ;  /* 0x000000080000720c */ /* 0x000fc40003fc4070 */
[----:B----4-:R-:W-:Y:S01]  /*10260*/  IABS R10, R16 ;  /* 0x00000010000a7213 */ /* 0x010fe20000000000 */
[----:B------:R0:W-:Y:S04]  /*10270*/  STL [R1+0x26d0], R16 ;  /* 0x0026d01001007387 */ /* 0x0001e80000100800 */
[----:B0-----:R-:W4:Y:S06]  /*10280*/  LDL.LU R16, [R1+0x2d4] ;  /* 0x0002d40001107983 */ /* 0x001f2c0000300800 */
        /* <DEDUP_REMOVED lines=17> */
[----:B------:R-:W-:-:S13]  /*103a0*/  ISETP.GT.U32.AND P4, PT, R0, R12, PT ;  /* 0x0000000c0000720c */ /* 0x000fda0003f84070 */
[----:B------:R-:W-:Y:S01]  /*103b0*/  @!P4 IMAD.IADD R12, R12, 0x1, -R0 ;  /* 0x000000010c0cc824 */ /* 0x000fe200078e0a00 */
[----:B----4-:R-:W-:Y:S02]  /*103c0*/  ISETP.GE.AND P1, PT, R16, RZ, PT ;  /* 0x000000ff1000720c */ /* 0x010fe40003f26270 */
[----:B------:R-:W2:Y:S04]  /*103d0*/  LDL.LU R16, [R1+0x26d0] ;  /* 0x0026d00001107983 */ /* 0x000ea80000300800 */
[----:B------:R-:W-:Y:S04]  /*103e0*/  STL [R1+0x26cc], R4 ;  /* 0x0026cc0401007387 */ /* 0x000fe80000100800 */
[----:B------:R-:W3:Y:S01]  /*103f0*/  LDL.LU R15, [R1+0x2e8] ;  /* 0x0002e800010f7983 */ /* 0x000ee20000300800 */
[----:B------:R-:W-:-:S02]  /*10400*/  ISETP.GT.U32.AND P0, PT, R0, R12, PT ;  /* 0x0000000c0000720c */ /* 0x000fc40003f04070 */
[----:B------:R-:W-:-:S11]  /*10410*/  ISETP.GT.U32.AND P4, PT, R0, R8, PT ;  /* 0x000000080000720c */ /* 0x000fd60003f84070 */
[----:B------:R-:W-:Y:S01]  /*10420*/  @!P0 IMAD.IADD R12, R12, 0x1, -R0 ;  /* 0x000000010c0c8824 */ /* 0x000fe200078e0a00 */
[----:B------:R-:W-:Y:S01]  /*10430*/  ISETP.GE.AND P0, PT, R13, RZ, PT ;  /* 0x000000ff0d00720c */ /* 0x000fe20003f06270 */
[----:B------:R-:W-:-:S04]  /*10440*/  IMAD.HI.U32 R13, R3, R10, RZ ;  /* 0x0000000a030d7227 */ /* 0x000fc800078e00ff */
[----:B------:R-:W-:Y:S02]  /*10450*/  IMAD.MOV R13, RZ, RZ, -R13 ;  /* 0x000000ffff0d7224 */ /* 0x000fe400078e0a0d */
[----:B------:R-:W-:Y:S02]  /*10460*/  @!P4 IMAD.IADD R8, R8, 0x1, -R0 ;  /* 0x000000010808c824 */ /* 0x000fe400078e0a00 */
[----:B------:R-:W-:Y:S02]  /*10470*/  IMAD R10, R0, R13, R10 ;  /* 0x0000000d000a7224 */ /* 0x000fe400078e020a */
[----:B------:R-:W-:Y:S02]  /*10480*/  IMAD.MOV.U32 R13, RZ, RZ, R8 ;  /* 0x000000ffff0d7224 */ /* 0x000fe400078e0008 */
[----:B------:R-:W-:-:S04]  /*10490*/  IMAD.HI.U32 R8, R3, R11, RZ ;  /* 0x0000000b03087227 */ /* 0x000fc800078e00ff */
[----:B------:R-:W-:Y:S02]  /*104a0*/  @!P5 IMAD.MOV R13, RZ, RZ, -R13 ;  /* 0x000000ffff0dd224 */ /* 0x000fe400078e0a0d */
[----:B------:R-:W-:Y:S02]  /*104b0*/  @!P3 IMAD.MOV R12, RZ, RZ, -R12 ;  /* 0x000000ffff0cb224 */ /* 0x000fe400078e0a0c */
[----:B------:R-:W-:-:S04]  /*104c0*/  IMAD.MOV R8, RZ, RZ, -R8 ;  /* 0x000000ffff087224 */ /* 0x000fc800078e0a08 */
[----:B------:R-:W-:Y:S01]  /*104d0*/  IMAD R8, R0, R8, R11 ;  /* 0x0000000800087224 */ /* 0x000fe200078e020b */
[----:B--2---:R-:W-:Y:S01]  /*104e0*/  ISETP.GE.AND P3, PT, R16, RZ, PT ;  /* 0x000000ff1000720c */ /* 0x004fe20003f66270 */
[----:B---3--:R0:W-:Y:S04]  /*104f0*/  STL [R1+0x26c8], R15 ;  /* 0x0026c80f01007387 */ /* 0x0081e80000100800 */
[----:B------:R1:W-:Y:S04]  /*10500*/  STL [R1+0x768], R13 ;  /* 0x0007680d01007387 */ /* 0x0003e80000100800 */
[----:B0-----:R-:W2:Y:S04]  /*10510*/  LDL.LU R15, [R1+0x2dc] ;  /* 0x0002dc00010f7983 */ /* 0x001ea80000300800 */
[----:B-1----:R-:W3:Y:S04]  /*10520*/  LDL.LU R13, [R1+0x2e0] ;  /* 0x0002e000010d7983 */ /* 0x002ee80000300800 */
[----:B------:R0:W-:Y:S04]  /*10530*/  STL [R1+0x76c], R12 ;  /* 0x00076c0c01007387 */ /* 0x0001e80000100800 */
[----:B------:R-:W4:Y:S04]  /*10540*/  LDL R11, [R1+0x2f0] ;  /* 0x0002f000010b7983 */ /* 0x000f280000100800 */
[----:B------:R-:W3:Y:S04]  /*10550*/  LDL R16, [R1+0x2f8] ;  /* 0x0002f80001107983 */ /* 0x000ee80000100800 */
[----:B0-----:R-:W3:Y:S01]  /*10560*/  LDL R12, [R1+0x2f4] ;  /* 0x0002f400010c7983 */ /* 0x001ee20000100800 */
[----:B------:R-:W-:-:S02]  /*10570*/  ISETP.GT.U32.AND P6, PT, R0, R7, PT ;  /* 0x000000070000720c */ /* 0x000fc40003fc4070 */
[----:B------:R-:W-:-:S11]  /*10580*/  ISETP.GT.U32.AND P4, PT, R0, R6, PT ;  /* 0x000000060000720c */ /* 0x000fd60003f84070 */
[--C-:B------:R-:W-:Y:S02]  /*10590*/  @!P6 IMAD.IADD R7, R7, 0x1, -R0.reuse ;  /* 0x000000010707e824 */ /* 0x100fe400078e0a00 */
[----:B------:R-:W-:-:S03]  /*105a0*/  @!P4 IMAD.IADD R6, R6, 0x1, -R0 ;  /* 0x000000010606c824 */ /* 0x000fc600078e0a00 */
[C---:B------:R-:W-:Y:S02]  /*105b0*/  ISETP.GT.U32.AND P4, PT, R0.reuse, R7, PT ;  /* 0x000000070000720c */ /* 0x040fe40003f84070 */
[----:B------:R-:W-:Y:S02]  /*105c0*/  IABS R9, R9 ;  /* 0x0000000900097213 */ /* 0x000fe40000000000 */
        /* <DEDUP_REMOVED lines=9> */
[----:B0-----:R-:W3:Y:S01]  /*10660*/  LDL.LU R4, [R1+0x26cc] ;  /* 0x0026cc0001047983 */ /* 0x001ee20000300800 */
[----:B--2---:R-:W-:-:S03]  /*10670*/  ISETP.GE.AND P5, PT, R15, RZ, PT ;  /* 0x000000ff0f00720c */ /* 0x004fc60003fa6270 */
[----:B------:R-:W2:Y:S01]  /*10680*/  LDL.LU R15, [R1+0x26c8] ;  /* 0x0026c800010f7983 */ /* 0x000ea20000300800 */
[----:B----4-:R-:W-:Y:S02]  /*10690*/  IABS R7, R11 ;  /* 0x0000000b00077213 */ /* 0x010fe40000000000 */
[----:B---3--:R-:W-:Y:S02]  /*106a0*/  IABS R11, R12 ;  /* 0x0000000c000b7213 */ /* 0x008fe40000000000 */
[----:B------:R-:W-:Y:S01]  /*106b0*/  IABS R12, R16 ;  /* 0x00000010000c7213 */ /* 0x000fe20000000000 */
[----:B------:R-:W-:-:S04]  /*106c0*/  IMAD.MOV.U32 R16, RZ, RZ, R6 ;  /* 0x000000ffff107224 */ /* 0x000fc800078e0006 */
[----:B------:R-:W-:-:S05]  /*106d0*/  @!P0 IMAD.MOV R16, RZ, RZ, -R16 ;  /* 0x000000ffff108224 */ /* 0x000fca00078e0a10 */
[----:B------:R0:W-:Y:S04]  /*106e0*/  STL [R1+0x77c], R16 ;  /* 0x00077c1001007387 */ /* 0x0001e80000100800 */
[----:B0-----:R-:W3:Y:S01]  /*106f0*/  LDL.LU R16, [R1+0x2fc] ;  /* 0x0002fc0001107983 */ /* 0x001ee20000300800 */
[----:B------:R-:W-:-:S13]  /*10700*/  ISETP.GT.U32.AND P6, PT, R0, R14, PT ;  /* 0x0000000e0000720c */ /* 0x000fda0003fc4070 */
[----:B------:R-:W-:-:S05]  /*10710*/  @!P6 IMAD.IADD R14, R14, 0x1, -R0 ;  /* 0x000000010e0ee824 */ /* 0x000fca00078e0a00 */
[----:B------:R-:W-:-:S13]  /*10720*/  ISETP.GT.U32.AND P6, PT, R0, R14, PT ;  /* 0x0000000e0000720c */ /* 0x000fda0003fc4070 */
[----:B------:R-:W-:Y:S01]  /*10730*/  @!P6 IMAD.IADD R14, R14, 0x1, -R0 ;  /* 0x000000010e0ee824 */ /* 0x000fe200078e0a00 */
[----:B---3--:R0:W-:Y:S03]  /*10740*/  STL [R1+0x26c4], R16 ;  /* 0x0026c41001007387 */ /* 0x0081e60000100800 */
[----:B0-----:R-:W-:Y:S02]  /*10750*/  IMAD.MOV.U32 R16, RZ, RZ, R14 ;  /* 0x000000ffff107224 */ /* 0x001fe400078e000e */
[----:B------:R-:W3:Y:S02]  /*10760*/  LDL.LU R14, [R1+0x2e4] ;  /* 0x0002e400010e7983 */ /* 0x000ee40000300800 */
        /* <DEDUP_REMOVED lines=11> */
[----:B--2---:R-:W-:Y:S01]  /*10820*/  IABS R13, R15 ;  /* 0x0000000f000d7213 */ /* 0x004fe20000000000 */
[----:B------:R-:W-:-:S03]  /*10830*/  @!P6 IMAD.IADD R8, R8, 0x1, -R0 ;  /* 0x000000010808e824 */ /* 0x000fc600078e0a00 */
[C---:B------:R-:W-:Y:S01]  /*10840*/  ISETP.GT.U32.AND P6, PT, R0.reuse, R4, PT ;  /* 0x000000040000720c */ /* 0x040fe20003fc4070 */
[----:B------:R-:W-:Y:S01]  /*10850*/  IMAD.HI.U32 R6, R3, R13, RZ ;  /* 0x0000000d03067227 */ /* 0x000fe200078e00ff */
[----:B------:R-:W-:-:S03]  /*10860*/  ISETP.GT.U32.AND P2, PT, R0, R10, PT ;  /* 0x0000000a0000720c */ /* 0x000fc60003f44070 */
[----:B------:R-:W-:Y:S01]  /*10870*/  IMAD.MOV R6, RZ, RZ, -R6 ;  /* 0x000000ffff067224 */ /* 0x000fe200078e0a06 */
[----:B----4-:R-:W-:Y:S02]  /*10880*/  ISETP.GE.AND P1, PT, R16, RZ, PT ;  /* 0x000000ff1000720c */ /* 0x010fe40003f26270 */
[----:B------:R-:W2:Y:S01]  /*10890*/  LDL.LU R16, [R1+0x26c4] ;  /* 0x0026c40001107983 */ /* 0x000ea20000300800 */
[----:B------:R-:W-:-:S04]  /*108a0*/  IMAD R6, R0, R6, R13 ;  /* 0x0000000600067224 */ /* 0x000fc800078e020d */
[--C-:B------:R-:W-:Y:S01]  /*108b0*/  @!P6 IMAD.IADD R4, R4, 0x1, -R0.reuse ;  /* 0x000000010404e824 */ /* 0x100fe200078e0a00 */
[----:B------:R-:W-:Y:S01]  /*108c0*/  ISETP.GT.U32.AND P6, PT, R0, R6, PT ;  /* 0x000000060000720c */ /* 0x000fe20003fc4070 */
[----:B------:R-:W-:Y:S01]  /*108d0*/  @!P2 IMAD.IADD R10, R10, 0x1, -R0 ;  /* 0x000000010a0aa824 */ /* 0x000fe200078e0a00 */
[----:B---3--:R-:W-:Y:S01]  /*108e0*/  ISETP.GE.AND P2, PT, R14, RZ, PT ;  /* 0x000000ff0e00720c */ /* 0x008fe20003f46270 */
[----:B------:R-:W-:Y:S01]  /*108f0*/  IMAD.HI.U32 R14, R3, R7, RZ ;  /* 0x00000007030e7227 */ /* 0x000fe200078e00ff */
[----:B------:R-:W-:-:S03]  /*10900*/  ISETP.GT.U32.AND P0, PT, R0, R8, PT ;  /* 0x000000080000720c */ /* 0x000fc60003f04070 */
[----:B------:R-:W-:Y:S02]  /*10910*/  IMAD.MOV R14, RZ, RZ, -R14 ;  /* 0x000000ffff0e7224 */ /* 0x000fe400078e0a0e */
[----:B------:R-:W-:-:S04]  /*10920*/  IMAD.HI.U32 R13, R3, R11, RZ ;  /* 0x0000000b030d7227 */ /* 0x000fc800078e00ff */
[----:B------:R-:W-:Y:S02]  /*10930*/  IMAD R7, R0, R14, R7 ;  /* 0x0000000e00077224 */ /* 0x000fe400078e0207 */
[----:B------:R-:W-:Y:S02]  /*10940*/  IMAD.MOV.U32 R14, RZ, RZ, R4 ;  /* 0x000000ffff0e7224 */ /* 0x000fe400078e0004 */
[----:B------:R-:W-:Y:S01]  /*10950*/  @!P6 IMAD.IADD R6, R6, 0x1, -R0 ;  /* 0x000000010606e824 */ /* 0x000fe200078e0a00 */
[----:B------:R-:W3:Y:S01]  /*10960*/  LDL R4, [R1+0x300] ;  /* 0x0003000001047983 */ /* 0x000ee20000100800 */
[----:B------:R-:W-:Y:S02]  /*10970*/  @!P5 IMAD.MOV R14, RZ, RZ, -R14 ;  /* 0x000000ffff0ed224 */ /* 0x000fe400078e0a0e */
[----:B------:R-:W-:Y:S01]  /*10980*/  IMAD.MOV R13, RZ, RZ, -R13 ;  /* 0x000000ffff0d7224 */ /* 0x000fe200078e0a0d */
[----:B------:R-:W-:Y:S01]  /*10990*/  ISETP.GT.U32.AND P5, PT, R0, R6, PT ;  /* 0x000000060000720c */ /* 0x000fe20003fa4070 */
[----:B------:R-:W-:-:S02]  /*109a0*/  @!P3 IMAD.MOV R10, RZ, RZ, -R10 ;  /* 0x000000ffff0ab224 */ /* 0x000fc400078e0a0a */
[----:B------:R-:W-:Y:S01]  /*109b0*/  @!P0 IMAD.IADD R8, R8, 0x1, -R0 ;  /* 0x0000000108088824 */ /* 0x000fe200078e0a00 */
[----:B------:R-:W-:Y:S01]  /*109c0*/  ISETP.GE.AND P0, PT, R15, RZ, PT ;  /* 0x000000ff0f00720c */ /* 0x000fe20003f06270 */
[----:B------:R-:W-:Y:S02]  /*109d0*/  IMAD R11, R0, R13, R11 ;  /* 0x0000000d000b7224 */ /* 0x000fe400078e020b */
[----:B------:R-:W-:Y:S01]  /*109e0*/  IMAD.HI.U32 R15, R3, R12, RZ ;  /* 0x0000000c030f7227 */ /* 0x000fe200078e00ff */
[----:B------:R-:W4:Y:S04]  /*109f0*/  LDL R13, [R1+0x304] ;  /* 0x00030400010d7983 */ /* 0x000f280000100800 */
[----:B------:R0:W-:Y:S01]  /*10a00*/  STL [R1+0x788], R10 ;  /* 0x0007880a01007387 */ /* 0x0001e20000100800 */
[----:B------:R-:W-:-:S02]  /*10a10*/  IMAD.MOV R15, RZ, RZ, -R15 ;  /* 0x000000ffff0f7224 */ /* 0x000fc400078e0a0f */
[----:B------:R-:W-:Y:S01]  /*10a20*/  @!P5 IMAD.IADD R6, R6, 0x1, -R0 ;  /* 0x000000010606d824 */ /* 0x000fe200078e0a00 */
[----:B------:R1:W-:Y:S01]  /*10a30*/  STL [R1+0x78c], R14 ;  /* 0x00078c0e01007387 */ /* 0x0003e20000100800 */
[----:B0-----:R-:W-:-:S04]  /*10a40*/  IMAD.MOV.U32 R10, RZ, RZ, R8 ;  /* 0x000000ffff0a7224 */ /* 0x001fc800078e0008 */
[----:B------:R-:W-:Y:S01]  /*10a50*/  @!P4 IMAD.MOV R10, RZ, RZ, -R10 ;  /* 0x000000ffff0ac224 */ /* 0x000fe200078e0a0a */
[----:B-1----:R-:W4:Y:S01]  /*10a60*/  LDL.LU R14, [R1+0x2f4] ;  /* 0x0002f400010e7983 */ /* 0x002f220000300800 */
[----:B------:R-:W-:-:S03]  /*10a70*/  IMAD R12, R0, R15, R12 ;  /* 0x0000000f000c7224 */ /* 0x000fc600078e020c */
[----:B--2---:R-:W-:Y:S04]  /*10a80*/  STL [R1+0x26c0], R16 ;  /* 0x0026c01001007387 */ /* 0x004fe80000100800 */
[----:B------:R-:W2:Y:S04]  /*10a90*/  LDL.LU R15, [R1+0x2f8] ;  /* 0x0002f800010f7983 */ /* 0x000ea80000300800 */
[----:B------:R-:W-:Y:S04]  /*10aa0*/  STL [R1+0x794], R10 ;  /* 0x0007940a01007387 */ /* 0x000fe80000100800 */
[----:B------:R0:W-:Y:S04]  /*10ab0*/  STL [R1+0x26bc], R6 ;  /* 0x0026bc0601007387 */ /* 0x0001e80000100800 */
[----:B0-----:R-:W4:Y:S01]  /*10ac0*/  LDL R6, [R1+0x310] ;  /* 0x0003100001067983 */ /* 0x001f220000100800 */
[----:B------:R-:W-:-:S02]  /*10ad0*/  ISETP.GT.U32.AND P3, PT, R0, R9, PT ;  /* 0x000000090000720c */ /* 0x000fc40003f64070 */
[----:B------:R-:W-:Y:S02]  /*10ae0*/  IABS R8, R16 ;  /* 0x0000001000087213 */ /* 0x000fe40000000000 */
[----:B---3--:R-:W-:-:S09]  /*10af0*/  IABS R4, R4 ;  /* 0x0000000400047213 */ /* 0x008fd20000000000 */
[----:B------:R-:W-:-:S04]  /*10b00*/  @!P3 IMAD.IADD R9, R9, 0x1, -R0 ;  /* 0x000000010909b824 */ /* 0x000fc800078e0a00 */
[----:B------:R-:W-:Y:S02]  /*10b10*/  IMAD.MOV.U32 R16, RZ, RZ, R9 ;  /* 0x000000ffff107224 */ /* 0x000fe400078e0009 */
[----:B------:R-:W3:Y:S02]  /*10b20*/  LDL R9, [R1+0x308] ;  /* 0x0003080001097983 */ /* 0x000ee40000100800 */
[----:B------:R-:W-:Y:S02]  /*10b30*/  @!P2 IMAD.MOV R16, RZ, RZ, -R16 ;  /* 0x000000ffff10a224 */ /* 0x000fe400078e0a10 */
[----:B------:R-:W-:-:S03]  /*10b40*/  IMAD.HI.U32 R10, R3, R4, RZ ;  /* 0x00000004030a7227 */ /* 0x000fc600078e00ff */
[----:B------:R0:W-:Y:S01]  /*10b50*/  STL [R1+0x790], R16 ;  /* 0x0007901001007387 */ /* 0x0001e20000100800 */
[----:B------:R-:W-:-:S03]  /*10b60*/  IMAD.MOV R10, RZ, RZ, -R10 ;  /* 0x000000ffff0a7224 */ /* 0x000fc600078e0a0a */
[----:B0-----:R-:W3:Y:S01]  /*10b70*/  LDL.LU R16, [R1+0x26c0] ;  /* 0x0026c00001107983 */ /* 0x001ee20000300800 */
[----:B------:R-:W-:Y:S01]  /*10b80*/  IMAD R4, R0, R10, R4 ;  /* 0x0000000a00047224 */ /* 0x000fe200078e0204 */
[----:B--2---:R-:W-:Y:S02]  /*10b90*/  ISETP.GE.AND P2, PT, R15, RZ, PT ;  /* 0x000000ff0f00720c */ /* 0x004fe40003f46270 */
[----:B------:R-:W2:Y:S01]  /*10ba0*/  LDL R15, [R1+0x314] ;  /* 0x00031400010f7983 */ /* 0x000ea20000100800 */
[----:B----4-:R-:W-:-:S03]  /*10bb0*/  IABS R10, R6 ;  /* 0x00000006000a7213 */ /* 0x010fc60000000000 */
[----:B------:R-:W4:Y:S01]  /*10bc0*/  LDL.LU R6, [R1+0x300] ;  /* 0x0003000001067983 */ /* 0x000f220000300800 */
[C---:B------:R-:W-:Y:S02]  /*10bd0*/  ISETP.GT.U32.AND P4, PT, R0.reuse, R11, PT ;  /* 0x0000000b0000720c */ /* 0x040fe40003f84070 */
[----:B------:R-:W-:-:S11]  /*10be0*/  ISETP.GT.U32.AND P3, PT, R0, R12, PT ;  /* 0x0000000c0000720c */ /* 0x000fd60003f64070 */
[--C-:B------:R-:W-:Y:S02]  /*10bf0*/  @!P4 IMAD.IADD R11, R11, 0x1, -R0.reuse ;  /* 0x000000010b0bc824 */ /* 0x100fe400078e0a00 */
[----:B------:R-:W-:-:S03]  /*10c00*/  @!P3 IMAD.IADD R12, R12, 0x1, -R0 ;  /* 0x000000010c0cb824 */ /* 0x000fc600078e0a00 */
[C---:B------:R-:W-:Y:S02]  /*10c10*/  ISETP.GT.U32.AND P4, PT, R0.reuse, R11, PT ;  /* 0x0000000b0000720c */ /* 0x040fe40003f84070 */
[----:B------:R-:W-:Y:S02]  /*10c20*/  ISETP.GT.U32.AND P3, PT, R0, R12, PT ;  /* 0x0000000c0000720c */ /* 0x000fe40003f64070 */
[----:B---3--:R-:W-:-:S09]  /*10c30*/  IABS R9, R9 ;  /* 0x0000000900097213 */ /* 0x008fd20000000000 */
[--C-:B------:R-:W-:Y:S01]  /*10c40*/  @!P4 IMAD.IADD R11, R11, 0x1, -R0.reuse ;  /* 0x000000010b0bc824 */ /* 0x100fe200078e0a00 */
[----:B------:R-:W-:Y:S01]  /*10c50*/  ISETP.GT.U32.AND P4, PT, R0, R4, PT ;  /* 0x000000040000720c */ /* 0x000fe20003f84070 */
[----:B------:R-:W-:Y:S01]  /*10c60*/  @!P3 IMAD.IADD R12, R12, 0x1, -R0 ;  /* 0x000000010c0cb824 */ /* 0x000fe200078e0a00 */
[----:B------:R-:W-:Y:S01]  /*10c70*/  ISETP.GE.AND P3, PT, R16, RZ, PT ;  /* 0x000000ff1000720c */ /* 0x000fe20003f66270 */
[----:B------:R-:W-:-:S04]  /*10c80*/  IMAD.HI.U32 R16, R3, R9, RZ ;  /* 0x0000000903107227 */ /* 0x000fc800078e00ff */
[----:B------:R-:W-:-:S04]  /*10c90*/  IMAD.MOV R16, RZ, RZ, -R16 ;  /* 0x000000ffff107224 */ /* 0x000fc800078e0a10 */
[----:B------:R-:W-:Y:S02]  /*10ca0*/  IMAD R9, R0, R16, R9 ;  /* 0x0000001000097224 */ /* 0x000fe400078e0209 */
[----:B------:R-:W-:Y:S01]  /*10cb0*/  @!P4 IMAD.IADD R4, R4, 0x1, -R0 ;  /* 0x000000010404c824 */ /* 0x000fe200078e0a00 */
[----:B----4-:R-:W-:Y:S02]  /*10cc0*/  ISETP.GE.AND P4, PT, R6, RZ, PT ;  /* 0x000000ff0600720c */ /* 0x010fe40003f86270 */
[----:B------:R-:W3:Y:S04]  /*10cd0*/  LDL.LU R6, [R1+0x26bc] ;  /* 0x0026bc0001067983 */ /* 0x000ee80000300800 */
[----:B------:R-:W4:Y:S01]  /*10ce0*/  LDL R16, [R1+0x318] ;  /* 0x0003180001107983 */ /* 0x000f220000100800 */
[----:B------:R-:W-:Y:S01]  /*10cf0*/  ISETP.GE.AND P5, PT, R14, RZ, PT ;  /* 0x000000ff0e00720c */ /* 0x000fe20003fa6270 */
[----:B------:R-:W-:Y:S01]  /*10d00*/  IMAD.HI.U32 R14, R3, R8, RZ ;  /* 0x00000008030e7227 */ /* 0x000fe200078e00ff */
[----:B------:R-:W-:-:S03]  /*10d10*/  IABS R13, R13 ;  /* 0x0000000d000d7213 */ /* 0x000fc60000000000 */
        /* <DEDUP_REMOVED lines=12> */
[----:B----4-:R-:W-:Y:S02]  /*10de0*/  IABS R10, R16 ;  /* 0x00000010000a7213 */ /* 0x010fe40000000000 */
[----:B------:R-:W4:Y:S09]  /*10df0*/  LDL.LU R16, [R1+0x304] ;  /* 0x0003040001107983 */ /* 0x000f320000300800 */
[----:B------:R-:W-:-:S02]  /*10e00*/  @!P6 IMAD.IADD R7, R7, 0x1, -R0 ;  /* 0x000000010707e824 */ /* 0x000fc400078e0a00 */
[----:B---3--:R-:W-:Y:S02]  /*10e10*/  IMAD.MOV.U32 R9, RZ, RZ, R6 ;  /* 0x000000ffff097224 */ /* 0x008fe400078e0006 */
[----:B------:R-:W-:Y:S02]  /*10e20*/  @!P1 IMAD.MOV R7, RZ, RZ, -R7 ;  /* 0x000000ffff079224 */ /* 0x000fe400078e0a07 */
[----:B------:R-:W-:-:S03]  /*10e30*/  @!P0 IMAD.MOV R9, RZ, RZ, -R9 ;  /* 0x000000ffff098224 */ /* 0x000fc600078e0a09 */
[----:B------:R0:W-:Y:S04]  /*10e40*/  STL [R1+0x778], R7 ;  /* 0x0007780701007387 */ /* 0x0001e80000100800 */
[----:B------:R1:W-:Y:S04]  /*10e50*/  STL [R1+0x784], R9 ;  /* 0x0007840901007387 */ /* 0x0003e80000100800 */
[----:B0-----:R-:W3:Y:S01]  /*10e60*/  LDL.LU R7, [R1+0x308] ;  /* 0x0003080001077983 */ /* 0x001ee20000300800 */
[----:B-1----:R-:W-:-:S04]  /*10e70*/  IMAD.MOV.U32 R9, RZ, RZ, R11 ;  /* 0x000000ffff097224 */ /* 0x002fc800078e000b */
[----:B------:R-:W-:Y:S02]  /*10e80*/  @!P5 IMAD.MOV R9, RZ, RZ, -R9 ;  /* 0x000000ffff09d224 */ /* 0x000fe400078e0a09 */
[----:B------:R-:W-:Y:S02]  /*10e90*/  IMAD.MOV.U32 R11, RZ, RZ, R12 ;  /* 0x000000ffff0b7224 */ /* 0x000fe400078e000c */
[----:B------:R-:W3:Y:S04]  /*10ea0*/  LDL.LU R12, [R1+0x31c] ;  /* 0x00031c00010c7983 */ /* 0x000ee80000300800 */
[----:B------:R0:W-:Y:S04]  /*10eb0*/  STL [R1+0x770], R9 ;  /* 0x0007700901007387 */ /* 0x0001e80000100800 */
[----:B0-----:R-:W3:Y:S01]  /*10ec0*/  LDL.LU R9, [R1+0x26b8] ;  /* 0x0026b80001097983 */ /* 0x001ee20000300800 */
[----:B------:R-:W-:Y:S01]  /*10ed0*/  @!P2 IMAD.MOV R11, RZ, RZ, -R11 ;  /* 0x000000ffff0ba224 */ /* 0x000fe200078e0a0b */
[----:B--2---:R-:W-:-:S04]  /*10ee0*/  IABS R15, R15 ;  /* 0x0000000f000f7213 */ /* 0x004fc80000000000 */
[----:B------:R0:W-:Y:S01]  /*10ef0*/  STL [R1+0x764], R11 ;  /* 0x0007640b01007387 */ /* 0x0001e20000100800 */
[----:B------:R-:W-:-:S04]  /*10f00*/  IMAD.HI.U32 R6, R3, R15, RZ ;  /* 0x0000000f03067227 */ /* 0x000fc800078e00ff */
[----:B------:R-:W-:-:S04]  /*10f10*/  IMAD.MOV R6, RZ, RZ, -R6 ;  /* 0x000000ffff067224 */ /* 0x000fc800078e0a06 */
[----:B------:R-:W-:Y:S01]  /*10f20*/  IMAD R6, R0, R6, R15 ;  /* 0x0000000600067224 */ /* 0x000fe200078e020f */
[----:B----4-:R-:W-:Y:S02]  /*10f30*/  ISETP.GE.AND P2, PT, R16, RZ, PT ;  /* 0x000000ff1000720c */ /* 0x010fe40003f46270 */
[----:B------:R-:W2:Y:S04]  /*10f40*/  LDL.LU R16, [R1+0x314] ;  /* 0x0003140001107983 */ /* 0x000ea80000300800 */
[----:B0-----:R-:W4:Y:S04]  /*10f50*/  LDL R11, [R1+0x320] ;  /* 0x00032000010b7983 */ /* 0x001f280000100800 */
[----:B------:R-:W4:Y:S01]  /*10f60*/  LDL.LU R15, [R1+0x310] ;  /* 0x00031000010f7983 */ /* 0x000f220000300800 */
[----:B------:R-:W-:-:S13]  /*10f70*/  ISETP.GT.U32.AND P6, PT, R0, R8, PT ;  /* 0x000000080000720c */ /* 0x000fda0003fc4070 */
[----:B------:R-:W-:Y:S01]  /*10f80*/  @!P6 IMAD.IADD R8, R8, 0x1, -R0 ;  /* 0x000000010808e824 */ /* 0x000fe200078e0a00 */
[----:B------:R-:W-:-:S04]  /*10f90*/  ISETP.GT.U32.AND P6, PT, R0, R13, PT ;  /* 0x0000000d0000720c */ /* 0x000fc80003fc4070 */
[C---:B------:R-:W-:Y:S02]  /*10fa0*/  ISETP.GT.U32.AND P0, PT, R0.reuse, R8, PT ;  /* 0x000000080000720c */ /* 0x040fe40003f04070 */
[----:B------:R-:W-:-:S07]  /*10fb0*/  ISETP.GT.U32.AND P1, PT, R0, R4, PT ;  /* 0x000000040000720c */ /* 0x000fce0003f24070 */
[----:B------:R-:W-:Y:S01]  /*10fc0*/  @!P6 IMAD.IADD R13, R13, 0x1, -R0 ;  /* 0x000000010d0de824 */ /* 0x000fe200078e0a00 */
[----:B---3--:R-:W-:-:S03]  /*10fd0*/  ISETP.GT.U32.AND P5, PT, R0, R9, PT ;  /* 0x000000090000720c */ /* 0x008fc60003fa4070 */
[----:B------:R-:W-:Y:S01]  /*10fe0*/  @!P0 IMAD.IADD R8, R8, 0x1, -R0 ;  /* 0x0000000108088824 */ /* 0x000fe200078e0a00 */
[C---:B------:R-:W-:Y:S02]  /*10ff0*/  ISETP.GT.U32.AND P0, PT, R0.reuse, R14, PT ;  /* 0x0000000e0000720c */ /* 0x040fe40003f04070 */
[----:B------:R-:W-:Y:S01]  /*11000*/  ISETP.GT.U32.AND P6, PT, R0, R13, PT ;  /* 0x0000000d0000720c */ /* 0x000fe20003fc4070 */
[----:B------:R-:W-:Y:S02]  /*11010*/  @!P3 IMAD.MOV R8, RZ, RZ, -R8 ;  /* 0x000000ffff08b224 */ /* 0x000fe400078e0a08 */
[----:B------:R-:W-:Y:S01]  /*11020*/  @!P1 IMAD.IADD R4, R4, 0x1, -R0 ;  /* 0x0000000104049824 */ /* 0x000fe200078e0a00 */
[----:B------:R-:W-:-:S03]  /*11030*/  ISETP.GE.AND P1, PT, R7, RZ, PT ;  /* 0x000000ff0700720c */ /* 0x000fc60003f26270 */
[----:B------:R-:W-:Y:S01]  /*11040*/  @!P5 IMAD.IADD R9, R9, 0x1, -R0 ;  /* 0x000000010909d824 */ /* 0x000fe200078e0a00 */
[----:B------:R0:W-:Y:S01]  /*11050*/  STL [R1+0x758], R8 ;  /* 0x0007580801007387 */ /* 0x0001e20000100800 */
[----:B------:R-:W-:-:S03]  /*11060*/  IMAD.HI.U32 R7, R3, R10, RZ ;  /* 0x0000000a03077227 */ /* 0x000fc600078e00ff */
[----:B------:R1:W-:Y:S01]  /*11070*/  STL [R1+0x26b4], R12 ;  /* 0x0026b40c01007387 */ /* 0x0003e20000100800 */
[----:B------:R-:W-:Y:S01]  /*11080*/  ISETP.GT.U32.AND P3, PT, R0, R9, PT ;  /* 0x000000090000720c */ /* 0x000fe20003f64070 */
[----:B------:R-:W-:Y:S01]  /*11090*/  IMAD.MOV R7, RZ, RZ, -R7 ;  /* 0x000000ffff077224 */ /* 0x000fe200078e0a07 */
[----:B0-----:R-:W-:Y:S01]  /*110a0*/  IABS R8, R12 ;  /* 0x0000000c00087213 */ /* 0x001fe20000000000 */
[----:B-1----:R-:W-:Y:S02]  /*110b0*/  IMAD.MOV.U32 R12, RZ, RZ, R4 ;  /* 0x000000ffff0c7224 */ /* 0x002fe400078e0004 */
[----:B------:R-:W-:Y:S02]  /*110c0*/  @!P0 IMAD.IADD R14, R14, 0x1, -R0 ;  /* 0x000000010e0e8824 */ /* 0x000fe400078e0a00 */
[----:B------:R-:W-:Y:S02]  /*110d0*/  @!P4 IMAD.MOV R12, RZ, RZ, -R12 ;  /* 0x000000ffff0cc224 */ /* 0x000fe400078e0a0c */
[----:B------:R-:W-:-:S02]  /*110e0*/  @!P6 IMAD.IADD R13, R13, 0x1, -R0 ;  /* 0x000000010d0de824 */ /* 0x000fc400078e0a00 */
[----:B------:R-:W-:Y:S02]  /*110f0*/  IMAD R7, R0, R7, R10 ;  /* 0x0000000700077224 */ /* 0x000fe400078e020a */
[----:B------:R-:W-:Y:S01]  /*11100*/  @!P3 IMAD.IADD R9, R9, 0x1, -R0 ;  /* 0x000000010909b824 */ /* 0x000fe200078e0a00 */
[----:B--2---:R-:W-:Y:S02]  /*11110*/  ISETP.GE.AND P0, PT, R16, RZ, PT ;  /* 0x000000ff1000720c */ /* 0x004fe40003f06270 */
[----:B------:R-:W2:Y:S04]  /*11120*/  LDL.LU R16, [R1+0x324] ;  /* 0x0003240001107983 */ /* 0x000ea80000300800 */
[----:B------:R-:W3:Y:S04]  /*11130*/  LDL.LU R10, [R1+0x320] ;  /* 0x00032000010a7983 */ /* 0x000ee80000300800 */
[----:B------:R0:W-:Y:S01]  /*11140*/  STL [R1+0x74c], R12 ;  /* 0x00074c0c01007387 */ /* 0x0001e20000100800 */
[----:B----4-:R-:W-:-:S03]  /*11150*/  ISETP.GE.AND P5, PT, R15, RZ, PT ;  /* 0x000000ff0f00720c */ /* 0x010fc60003fa6270 */
[----:B------:R-:W4:Y:S01]  /*11160*/  LDL.LU R15, [R1+0x368] ;  /* 0x00036800010f7983 */ /* 0x000f220000300800 */
[----:B0-----:R-:W-:-:S04]  /*11170*/  IMAD.MOV.U32 R12, RZ, RZ, R13 ;  /* 0x000000ffff0c7224 */ /* 0x001fc800078e000d */
[----:B------:R-:W-:Y:S02]  /*11180*/  @!P2 IMAD.MOV R12, RZ, RZ, -R12 ;  /* 0x000000ffff0ca224 */ /* 0x000fe400078e0a0c */
[----:B------:R-:W-:Y:S02]  /*11190*/  IMAD.MOV.U32 R13, RZ, RZ, R9 ;  /* 0x000000ffff0d7224 */ /* 0x000fe400078e0009 */
[----:B------:R-:W2:Y:S04]  /*111a0*/  LDL.LU R9, [R1+0x318] ;  /* 0x0003180001097983 */ /* 0x000ea80000300800 */
[----:B------:R0:W-:Y:S04]  /*111b0*/  STL [R1+0x73c], R12 ;  /* 0x00073c0c01007387 */ /* 0x0001e80000100800 */
[----:B0-----:R-:W2:Y:S01]  /*111c0*/  LDL.LU R12, [R1+0x26b4] ;  /* 0x0026b400010c7983 */ /* 0x001ea20000300800 */
[----:B------:R-:W-:-:S02]  /*111d0*/  ISETP.GT.U32.AND P4, PT, R0, R14, PT ;  /* 0x0000000e0000720c */ /* 0x000fc40003f84070 */
[----:B------:R-:W-:Y:S01]  /*111e0*/  ISETP.GT.U32.AND P3, PT, R0, R7, PT ;  /* 0x000000070000720c */ /* 0x000fe20003f64070 */
[----:B------:R-:W-:-:S05]  /*111f0*/  @!P1 IMAD.MOV R13, RZ, RZ, -R13 ;  /* 0x000000ffff0d9224 */ /* 0x000fca00078e0a0d */
[----:B------:R0:W-:Y:S05]  /*11200*/  STL [R1+0x72c], R13 ;  /* 0x00072c0d01007387 */ /* 0x0001ea0000100800 */
[--C-:B------:R-:W-:Y:S02]  /*11210*/  @!P4 IMAD.IADD R14, R14, 0x1, -R0.reuse ;  /* 0x000000010e0ec824 */ /* 0x100fe400078e0a00 */
[----:B------:R-:W-:Y:S01]  /*11220*/  @!P3 IMAD.IADD R7, R7, 0x1, -R0 ;  /* 0x000000010707b824 */ /* 0x000fe200078e0a00 */
[----:B0-----:R-:W2:Y:S01]  /*11230*/  LDL R13, [R1+0x328] ;  /* 0x00032800010d7983 */ /* 0x001ea20000100800 */
[----:B---3--:R-:W-:Y:S02]  /*11240*/  ISETP.GE.AND P4, PT, R10, RZ, PT ;  /* 0x000000ff0a00720c */ /* 0x008fe40003f86270 */
[----:B----4-:R-:W-:-:S02]  /*11250*/  ISETP.GE.AND P3, PT, R15, RZ, PT ;  /* 0x000000ff0f00720c */ /* 0x010fc40003f66270 */
[----:B------:R-:W-:Y:S02]  /*11260*/  IABS R10, R15 ;  /* 0x0000000f000a7213 */ /* 0x000fe40000000000 */
[----:B--2---:R-:W-:Y:S02]  /*11270*/  ISETP.GE.AND P1, PT, R12, RZ, PT ;  /* 0x000000ff0c00720c */ /* 0x004fe40003f26270 */
[----:B------:R-:W2:Y:S04]  /*11280*/  LDL R12, [R1+0x32c] ;  /* 0x00032c00010c7983 */ /* 0x000ea80000100800 */
[----:B------:R-:W3:Y:S01]  /*11290*/  LDL.LU R15, [R1+0x334] ;  /* 0x00033400010f7983 */ /* 0x000ee20000300800 */
[----:B------:R-:W-:-:S13]  /*112a0*/  ISETP.GT.U32.AND P6, PT, R0, R6, PT ;  /* 0x000000060000720c */ /* 0x000fda0003fc4070 */
[----:B------:R-:W-:-:S05]  /*112b0*/  @!P6 IMAD.IADD R6, R6, 0x1, -R0 ;  /* 0x000000010606e824 */ /* 0x000fca00078e0a00 */
[----:B------:R-:W-:-:S13]  /*112c0*/  ISETP.GT.U32.AND P6, PT, R0, R6, PT ;  /* 0x000000060000720c */ /* 0x000fda0003fc4070 */
[----:B------:R-:W-:Y:S01]  /*112d0*/  @!P6 IMAD.IADD R6, R6, 0x1, -R0 ;  /* 0x000000010606e824 */ /* 0x000fe200078e0a00 */
[----:B---3--:R0:W-:Y:S02]  /*112e0*/  STL [R1+0x26b0], R15 ;  /* 0x0026b00f01007387 */ /* 0x0081e40000100800 */
[----:B0-----:R-:W-:-:S04]  /*112f0*/  IMAD.MOV.U32 R15, RZ, RZ, R14 ;  /* 0x000000ffff0f7224 */ /* 0x001fc800078e000e */
[----:B------:R-:W-:Y:S02]  /*11300*/  @!P5 IMAD.MOV R15, RZ, RZ, -R15 ;  /* 0x000000ffff0fd224 */ /* 0x000fe400078e0a0f */
[----:B------:R-:W-:-:S03]  /*11310*/  IMAD.HI.U32 R14, R3, R10, RZ ;  /* 0x0000000a030e7227 */ /* 0x000fc600078e00ff */
[----:B------:R0:W-:Y:S02]  /*11320*/  STL [R1+0x720], R15 ;  /* 0x0007200f01007387 */ /* 0x0001e40000100800 */
[----:B0-----:R-:W-:-:S04]  /*11330*/  IMAD.MOV.U32 R15, RZ, RZ, R6 ;  /* 0x000000ffff0f7224 */ /* 0x001fc800078e0006 */
[----:B------:R-:W-:Y:S02]  /*11340*/  @!P0 IMAD.MOV R15, RZ, RZ, -R15 ;  /* 0x000000ffff0f8224 */ /* 0x000fe400078e0a0f */
[----:B------:R-:W-:Y:S02]  /*11350*/  IMAD.MOV R6, RZ, RZ, -R14 ;  /* 0x000000ffff067224 */ /* 0x000fe400078e0a0e */
[----:B------:R-:W3:Y:S04]  /*11360*/  LDL R14, [R1+0x330] ;  /* 0x00033000010e7983 */ /* 0x000ee80000100800 */
[----:B------:R0:W-:Y:S04]  /*11370*/  STL [R1+0x710], R15 ;  /* 0x0007100f01007387 */ /* 0x0001e80000100800 */
[----:B0-----:R-:W4:Y:S01]  /*11380*/  LDL.LU R15, [R1+0x26b0] ;  /* 0x0026b000010f7983 */ /* 0x001f220000300800 */
[----:B------:R-:W-:-:S02]  /*11390*/  IABS R11, R11 ;  /* 0x0000000b000b7213 */ /* 0x000fc40000000000 */
[----:B------:R-:W-:-:S03]  /*113a0*/  ISETP.GE.AND P2, PT, R9, RZ, PT ;  /* 0x000000ff0900720c */ /* 0x000fc60003f46270 */
[----:B------:R-:W-:-:S04]  /*113b0*/  IMAD.HI.U32 R9, R3, R11, RZ ;  /* 0x0000000b03097227 */ /* 0x000fc800078e00ff */
[----:B------:R-:W-:-:S04]  /*113c0*/  IMAD.MOV R9, RZ, RZ, -R9 ;  /* 0x000000ffff097224 */ /* 0x000fc800078e0a09 */
[C---:B------:R-:W-:Y:S01]  /*113d0*/  IMAD R11, R0.reuse, R9, R11 ;  /* 0x00000009000b7224 */ /* 0x040fe200078e020b */
[----:B------:R-:W-:-:S04]  /*113e0*/  ISETP.GT.U32.AND P5, PT, R0, R7, PT ;  /* 0x000000070000720c */ /* 0x000fc80003fa4070 */
[----:B------:R-:W-:Y:S02]  /*113f0*/  ISETP.GT.U32.AND P0, PT, R0, R11, PT ;  /* 0x0000000b0000720c */ /* 0x000fe40003f04070 */
[----:B------:R-:W-:Y:S01]  /*11400*/  IABS R9, R13 ;  /* 0x0000000d00097213 */ /* 0x000fe20000000000 */
[----:B------:R-:W-:-:S04]  /*11410*/  IMAD.HI.U32 R4, R3, R8, RZ ;  /* 0x0000000803047227 */ /* 0x000fc800078e00ff */
[----:B------:R-:W-:Y:S02]  /*11420*/  IMAD R6, R0, R6, R10 ;  /* 0x0000000600067224 */ /* 0x000fe400078e020a */
[----:B------:R-:W-:-:S04]  /*11430*/  IMAD.HI.U32 R10, R3, R9, RZ ;  /* 0x00000009030a7227 */ /* 0x000fc800078e00ff */
[----:B------:R-:W-:Y:S02]  /*11440*/  IMAD.MOV R4, RZ, RZ, -R4 ;  /* 0x000000ffff047224 */ /* 0x000fe400078e0a04 */
[----:B------:R-:W-:Y:S02]  /*11450*/  IMAD.MOV R10, RZ, RZ, -R10 ;  /* 0x000000ffff0a7224 */ /* 0x000fe400078e0a0a */
[----:B------:R-:W-:Y:S01]  /*11460*/  IMAD R4, R0, R4, R8 ;  /* 0x0000000400047224 */ /* 0x000fe200078e0208 */
[----:B------:R-:W-:Y:S01]  /*11470*/  IABS R8, R16 ;  /* 0x0000001000087213 */ /* 0x000fe20000000000 */
[--C-:B------:R-:W-:Y:S01]  /*11480*/  @!P0 IMAD.IADD R11, R11, 0x1, -R0.reuse ;  /* 0x000000010b0b8824 */ /* 0x100fe200078e0a00 */
[----:B------:R-:W-:Y:S01]  /*11490*/  ISETP.GE.AND P0, PT, R16, RZ, PT ;  /* 0x000000ff1000720c */ /* 0x000fe20003f06270 */
[----:B------:R-:W-:Y:S02]  /*114a0*/  @!P5 IMAD.IADD R7, R7, 0x1, -R0 ;  /* 0x000000010707d824 */ /* 0x000fe400078e0a00 */
[----:B------:R-:W-:-:S02]  /*114b0*/  IMAD.MOV.U32 R16, RZ, RZ, R17 ;  /* 0x000000ffff107224 */ /* 0x000fc400078e0011 */
[----:B------:R-:W3:Y:S01]  /*114c0*/  LDL.LU R17, [R1+0x33c] ;  /* 0x00033c0001117983 */ /* 0x000ee20000300800 */
[----:B------:R-:W-:Y:S01]  /*114d0*/  IMAD R9, R0, R10, R9 ;  /* 0x0000000a00097224 */ /* 0x000fe200078e0209 */
[----:B----4-:R-:W-:Y:S02]  /*114e0*/  IABS R10, R15 ;  /* 0x0000000f000a7213 */ /* 0x010fe40000000000 */
[----:B------:R0:W-:Y:S02]  /*114f0*/  STL [R1+0x26a4], R15 ;  /* 0x0026a40f01007387 */ /* 0x0001e40000100800 */
[----:B0-----:R-:W-:Y:S02]  /*11500*/  IMAD.MOV.U32 R15, RZ, RZ, R7 ;  /* 0x000000ffff0f7224 */ /* 0x001fe400078e0007 */
[----:B------:R-:W4:Y:S02]  /*11510*/  LDL R7, [R1+0x338] ;  /* 0x0003380001077983 */ /* 0x000f240000100800 */
[----:B------:R-:W-:-:S05]  /*11520*/  @!P2 IMAD.MOV R15, RZ, RZ, -R15 ;  /* 0x000000ffff0fa224 */ /* 0x000fca00078e0a0f */
[----:B------:R0:W-:Y:S04]  /*11530*/  STL [R1+0x708], R15 ;  /* 0x0007080f01007387 */ /* 0x0001e80000100800 */
[----:B0-----:R-:W4:Y:S01]  /*11540*/  LDL.LU R15, [R1+0x32c] ;  /* 0x00032c00010f7983 */ /* 0x001f220000300800 */
[----:B------:R-:W-:Y:S01]  /*11550*/  ISETP.GT.U32.AND P6, PT, R0, R4, PT ;  /* 0x000000040000720c */ /* 0x000fe20003fc4070 */
[----:B------:R-:W-:Y:S01]  /*11560*/  IMAD.HI.U32 R13, R3, R8, RZ ;  /* 0x00000008030d7227 */ /* 0x000fe200078e00ff */
[----:B--2---:R-:W-:-:S03]  /*11570*/  IABS R12, R12 ;  /* 0x0000000c000c7213 */ /* 0x004fc60000000000 */
[----:B------:R-:W-:-:S08]  /*11580*/  IMAD.MOV R13, RZ, RZ, -R13 ;  /* 0x000000ffff0d7224 */ /* 0x000fd000078e0a0d */
[----:B------:R-:W-:Y:S02]  /*11590*/  @!P6 IMAD.IADD R4, R4, 0x1, -R0 ;  /* 0x000000010404e824 */ /* 0x000fe400078e0a00 */
[----:B------:R-:W-:-:S03]  /*115a0*/  IMAD R8, R0, R13, R8 ;  /* 0x0000000d00087224 */ /* 0x000fc600078e0208 */
[----:B------:R-:W-:Y:S02]  /*115b0*/  ISETP.GT.U32.AND P6, PT, R0, R4, PT ;  /* 0x000000040000720c */ /* 0x000fe40003fc4070 */
[----:B---3--:R-:W-:Y:S01]  /*115c0*/  IABS R13, R14 ;  /* 0x0000000e000d7213 */ /* 0x008fe20000000000 */
[----:B------:R-:W-:-:S04]  /*115d0*/  IMAD.HI.U32 R14, R3, R12, RZ ;  /* 0x0000000c030e7227 */ /* 0x000fc800078e00ff */
[----:B------:R-:W-:-:S04]  /*115e0*/  IMAD.MOV R14, RZ, RZ, -R14 ;  /* 0x000000ffff0e7224 */ /* 0x000fc800078e0a0e */
[----:B------:R-:W-:Y:S02]  /*115f0*/  IMAD R12, R0, R14, R12 ;  /* 0x0000000e000c7224 */ /* 0x000fe400078e020c */
[----:B------:R-:W-:Y:S02]  /*11600*/  @!P6 IMAD.IADD R4, R4, 0x1, -R0 ;  /* 0x000000010404e824 */ /* 0x000fe400078e0a00 */
[----:B------:R-:W-:-:S04]  /*11610*/  IMAD.HI.U32 R14, R3, R13, RZ ;  /* 0x0000000d030e7227 */ /* 0x000fc800078e00ff */
[----:B------:R-:W-:Y:S02]  /*11620*/  IMAD.MOV R14, RZ, RZ, -R14 ;  /* 0x000000ffff0e7224 */ /* 0x000fe400078e0a0e */
[----:B------:R-:W-:Y:S01]  /*11630*/  @!P1 IMAD.MOV R4, RZ, RZ, -R4 ;  /* 0x000000ffff049224 */ /* 0x000fe200078e0a04 */
[C---:B------:R-:W-:Y:S01]  /*11640*/  ISETP.GT.U32.AND P1, PT, R0.reuse, R9, PT ;  /* 0x000000090000720c */ /* 0x040fe20003f24070 */
[----:B------:R-:W-:-:S03]  /*11650*/  IMAD R13, R0, R14, R13 ;  /* 0x0000000e000d7224 */ /* 0x000fc600078e020d */
[----:B------:R4:W-:Y:S04]  /*11660*/  STL [R1+0x704], R4 ;  /* 0x0007040401007387 */ /* 0x0009e80000100800 */
[----:B------:R-:W2:Y:S04]  /*11670*/  LDL.LU R14, [R1+0x328] ;  /* 0x00032800010e7983 */ /* 0x000ea80000300800 */
[----:B------:R0:W-:Y:S01]  /*11680*/  STL [R1+0x26ac], R5 ;  /* 0x0026ac0501007387 */ /* 0x0001e20000100800 */
[----:B------:R-:W-:Y:S01]  /*11690*/  @!P1 IMAD.IADD R9, R9, 0x1, -R0 ;  /* 0x0000000109099824 */ /* 0x000fe200078e0a00 */
[----:B----4-:R-:W-:-:S05]  /*116a0*/  IABS R4, R7 ;  /* 0x0000000700047213 */ /* 0x010fca0000000000 */
[----:B------:R1:W-:Y:S01]  /*116b0*/  STL [R1+0x26a8], R4 ;  /* 0x0026a80401007387 */ /* 0x0003e20000100800 */
[----:B------:R-:W-:-:S03]  /*116c0*/  ISETP.GE.AND P1, PT, R15, RZ, PT ;  /* 0x000000ff0f00720c */ /* 0x000fc60003f26270 */
[----:B------:R-:W3:Y:S01]  /*116d0*/  LDL.LU R15, [R1+0x330] ;  /* 0x00033000010f7983 */ /* 0x000ee20000300800 */
[C---:B------:R-:W-:Y:S02]  /*116e0*/  ISETP.GT.U32.AND P5, PT, R0.reuse, R6, PT ;  /* 0x000000060000720c */ /* 0x040fe40003fa4070 */
[----:B------:R-:W-:-:S11]  /*116f0*/  ISETP.GT.U32.AND P6, PT, R0, R8, PT ;  /* 0x000000080000720c */ /* 0x000fd60003fc4070 */
[--C-:B------:R-:W-:Y:S01]  /*11700*/  @!P5 IMAD.IADD R6, R6, 0x1, -R0.reuse ;  /* 0x000000010606d824 */ /* 0x100fe200078e0a00 */
[----:B------:R-:W-:Y:S01]  /*11710*/  ISETP.GT.U32.AND P5, PT, R0, R11, PT ;  /* 0x0000000b0000720c */ /* 0x000fe20003fa4070 */
[----:B------:R-:W-:-:S03]  /*11720*/  @!P6 IMAD.IADD R8, R8, 0x1, -R0 ;  /* 0x000000010808e824 */ /* 0x000fc600078e0a00 */
[C---:B------:R-:W-:Y:S02]  /*11730*/  ISETP.GT.U32.AND P6, PT, R0.reuse, R6, PT ;  /* 0x000000060000720c */ /* 0x040fe40003fc4070 */
[----:B------:R-:W-:-:S07]  /*11740*/  ISETP.GT.U32.AND P2, PT, R0, R8, PT ;  /* 0x000000080000720c */ /* 0x000fce0003f44070 */
[----:B------:R-:W-:-:S04]  /*11750*/  @!P5 IMAD.IADD R11, R11, 0x1, -R0 ;  /* 0x000000010b0bd824 */ /* 0x000fc800078e0a00 */
[--C-:B------:R-:W-:Y:S02]  /*11760*/  @!P6 IMAD.IADD R6, R6, 0x1, -R0.reuse ;  /* 0x000000010606e824 */ /* 0x100fe400078e0a00 */
[----:B------:R-:W-:Y:S02]  /*11770*/  @!P2 IMAD.IADD R8, R8, 0x1, -R0 ;  /* 0x000000010808a824 */ /* 0x000fe400078e0a00 */
[----:B0-----:R-:W-:Y:S02]  /*11780*/  IMAD.MOV.U32 R5, RZ, RZ, R11 ;  /* 0x000000ffff057224 */ /* 0x001fe400078e000b */
[----:B------:R-:W4:Y:S02]  /*11790*/  LDL R11, [R1+0x340] ;  /* 0x00034000010b7983 */ /* 0x000f240000100800 */
[----:B------:R-:W-:Y:S01]  /*117a0*/  @!P4 IMAD.MOV R5, RZ, RZ, -R5 ;  /* 0x000000ffff05c224 */ /* 0x000fe200078e0a05 */
[----:B--2---:R-:W-:Y:S01]  /*117b0*/  ISETP.GE.AND P2, PT, R14, RZ, PT ;  /* 0x000000ff0e00720c */ /* 0x004fe20003f46270 */
[----:B------:R-:W-:-:S04]  /*117c0*/  IMAD.HI.U32 R14, R3, R4, RZ ;  /* 0x00000004030e7227 */ /* 0x000fc800078e00ff */
[----:B-1----:R-:W-:Y:S01]  /*117d0*/  IMAD.MOV.U32 R4, RZ, RZ, R6 ;  /* 0x000000ffff047224 */ /* 0x002fe200078e0006 */
[----:B------:R0:W-:Y:S03]  /*117e0*/  STL [R1+0x6f8], R5 ;  /* 0x0006f80501007387 */ /* 0x0001e60000100800 */
[----:B------:R-:W-:Y:S02]  /*117f0*/  @!P3 IMAD.MOV R4, RZ, RZ, -R4 ;  /* 0x000000ffff04b224 */ /* 0x000fe400078e0a04 */
[----:B------:R-:W-:Y:S01]  /*11800*/  IMAD.MOV.U32 R6, RZ, RZ, R8 ;  /* 0x000000ffff067224 */ /* 0x000fe200078e0008 */
[----:B0-----:R-:W2:Y:S04]  /*11810*/  LDL.LU R5, [R1+0x26ac] ;  /* 0x0026ac0001057983 */ /* 0x001ea80000300800 */
[----:B------:R-:W2:Y:S04]  /*11820*/  LDL R8, [R1+0x344] ;  /* 0x0003440001087983 */ /* 0x000ea80000100800 */
[----:B------:R0:W-:Y:S04]  /*11830*/  STL [R1+0x6f4], R4 ;  /* 0x0006f40401007387 */ /* 0x0001e80000100800 */
[----:B0-----:R-:W4:Y:S01]  /*11840*/  LDL.LU R4, [R1+0x26a8] ;  /* 0x0026a80001047983 */ /* 0x001f220000300800 */
[----:B---3--:R-:W-:-:S03]  /*11850*/  ISETP.GE.AND P3, PT, R15, RZ, PT ;  /* 0x000000ff0f00720c */ /* 0x008fc60003f66270 */
[----:B------:R-:W3:Y:S01]  /*11860*/  LDL.LU R15, [R1+0x26a4] ;  /* 0x0026a400010f7983 */ /* 0x000ee20000300800 */
[----:B------:R-:W-:Y:S01]  /*11870*/  ISETP.GT.U32.AND P5, PT, R0, R12, PT ;  /* 0x0000000c0000720c */ /* 0x000fe20003fa4070 */
[----:B------:R-:W-:-:S04]  /*11880*/  IMAD.HI.U32 R7, R3, R10, RZ ;  /* 0x0000000a03077227 */ /* 0x000fc800078e00ff */
[----:B------:R-:W-:-:S08]  /*11890*/  IMAD.MOV R7, RZ, RZ, -R7 ;  /* 0x000000ffff077224 */ /* 0x000fd000078e0a07 */
[----:B------:R-:W-:Y:S01]  /*118a0*/  @!P5 IMAD.IADD R12, R12, 0x1, -R0 ;  /* 0x000000010c0cd824 */ /* 0x000fe200078e0a00 */
[C---:B------:R-:W-:Y:S01]  /*118b0*/  ISETP.GT.U32.AND P5, PT, R0.reuse, R9, PT ;  /* 0x000000090000720c */ /* 0x040fe20003fa4070 */
[C---:B------:R-:W-:Y:S02]  /*118c0*/  IMAD R7, R0.reuse, R7, R10 ;  /* 0x0000000700077224 */ /* 0x040fe400078e020a */
[----:B------:R-:W-:Y:S02]  /*118d0*/  IMAD.MOV R14, RZ, RZ, -R14 ;  /* 0x000000ffff0e7224 */ /* 0x000fe400078e0a0e */
[----:B------:R-:W-:Y:S01]  /*118e0*/  @!P0 IMAD.MOV R6, RZ, RZ, -R6 ;  /* 0x000000ffff068224 */ /* 0x000fe200078e0a06 */
[----:B------:R-:W-:-:S07]  /*118f0*/  ISETP.GT.U32.AND P0, PT, R0, R7, PT ;  /* 0x000000070000720c */ /* 0x000fce0003f04070 */
[----:B------:R-:W-:Y:S01]  /*11900*/  @!P5 IMAD.IADD R9, R9, 0x1, -R0 ;  /* 0x000000010909d824 */ /* 0x000fe200078e0a00 */
[----:B------:R-:W-:-:S05]  /*11910*/  IABS R10, R17 ;  /* 0x00000011000a7213 */ /* 0x000fca0000000000 */
[----:B------:R-:W-:Y:S01]  /*11920*/  @!P0 IMAD.IADD R7, R7, 0x1, -R0 ;  /* 0x0000000107078824 */ /* 0x000fe200078e0a00 */
[----:B------:R-:W-:Y:S01]  /*11930*/  ISETP.GE.AND P0, PT, R17, RZ, PT ;  /* 0x000000ff1100720c */ /* 0x000fe20003f06270 */
[----:B----4-:R-:W-:Y:S02]  /*11940*/  IMAD R4, R0, R14, R4 ;  /* 0x0000000e00047224 */ /* 0x010fe400078e0204 */
[----:B------:R-:W4:Y:S04]  /*11950*/  LDL.LU R14, [R1+0x338] ;  /* 0x00033800010e7983 */ /* 0x000f280000300800 */
[----:B------:R0:W-:Y:S01]  /*11960*/  STL [R1+0x6ec], R6 ;  /* 0x0006ec0601007387 */ /* 0x0001e20000100800 */
[----:B---3--:R-:W-:-:S03]  /*11970*/  ISETP.GE.AND P5, PT, R15, RZ, PT ;  /* 0x000000ff0f00720c */ /* 0x008fc60003fa6270 */
[----:B------:R-:W3:Y:S04]  /*11980*/  LDL R15, [R1+0x348] ;  /* 0x00034800010f7983 */ /* 0x000ee80000100800 */
[----:B------:R-:W3:Y:S01]  /*11990*/  LDL.LU R17, [R1+0x358] ;  /* 0x0003580001117983 */ /* 0x000ee20000300800 */
[----:B------:R-:W-:Y:S02]  /*119a0*/  ISETP.GT.U32.AND P6, PT, R0, R13, PT ;  /* 0x0000000d0000720c */ /* 0x000fe40003fc4070 */
[----:B0-----:R-:W-:Y:S01]  /*119b0*/  IABS R6, R11 ;  /* 0x0000000b00067213 */ /* 0x001fe20000000000 */
[----:B------:R-:W-:-:S10]  /*119c0*/  IMAD.HI.U32 R11, R3, R10, RZ ;  /* 0x0000000a030b7227 */ /* 0x000fd400078e00ff */
[----:B------:R-:W-:Y:S01]  /*119d0*/  @!P6 IMAD.IADD R13, R13, 0x1, -R0 ;  /* 0x000000010d0de824 */ /* 0x000fe200078e0a00 */
[----:B------:R-:W-:-:S04]  /*119e0*/  ISETP.GT.U32.AND P6, PT, R0, R12, PT ;  /* 0x0000000c0000720c */ /* 0x000fc80003fc4070 */
[----:B------:R-:W-:Y:S01]  /*119f0*/  ISETP.GT.U32.AND P4, PT, R0, R13, PT ;  /* 0x0000000d0000720c */ /* 0x000fe20003f84070 */
[----:B------:R-:W-:Y:S01]  /*11a00*/  IMAD.MOV R11, RZ, RZ, -R11 ;  /* 0x000000ffff0b7224 */ /* 0x000fe200078e0a0b */
[----:B--2---:R-:W-:-:S03]  /*11a10*/  IABS R8, R8 ;  /* 0x0000000800087213 */ /* 0x004fc60000000000 */
[----:B------:R-:W-:-:S04]  /*11a20*/  IMAD R10, R0, R11, R10 ;  /* 0x0000000b000a7224 */ /* 0x000fc800078e020a */
[----:B------:R-:W-:-:S04]  /*11a30*/  @!P6 IMAD.IADD R12, R12, 0x1, -R0 ;  /* 0x000000010c0ce824 */ /* 0x000fc800078e0a00 */
[----:B------:R-:W-:Y:S02]  /*11a40*/  @!P4 IMAD.IADD R13, R13, 0x1, -R0 ;  /* 0x000000010d0dc824 */ /* 0x000fe400078e0a00 */
[----:B------:R-:W-:Y:S01]  /*11a50*/  @!P1 IMAD.MOV R12, RZ, RZ, -R12 ;  /* 0x000000ffff0c9224 */ /* 0x000fe200078e0a0c */
[----:B----4-:R-:W-:Y:S01]  /*11a60*/  ISETP.GE.AND P4, PT, R14, RZ, PT ;  /* 0x000000ff0e00720c */ /* 0x010fe20003f86270 */
[----:B------:R-:W-:Y:S02]  /*11a70*/  IMAD.MOV.U32 R14, RZ, RZ, R8 ;  /* 0x000000ffff0e7224 */ /* 0x000fe400078e0008 */
[----:B------:R-:W-:-:S04]  /*11a80*/  IMAD.HI.U32 R8, R3, R6, RZ ;  /* 0x0000000603087227 */ /* 0x000fc800078e00ff */
[----:B------:R-:W-:-:S04]  /*11a90*/  IMAD.MOV R8, RZ, RZ, -R8 ;  /* 0x000000ffff087224 */ /* 0x000fc800078e0a08 */
[----:B------:R-:W-:Y:S01]  /*11aa0*/  IMAD R8, R0, R8, R6 ;  /* 0x0000000800087224 */ /* 0x000fe200078e0206 */
[----:B---3--:R-:W-:Y:S01]  /*11ab0*/  IABS R11, R15 ;  /* 0x0000000f000b7213 */ /* 0x008fe20000000000 */
[----:B------:R-:W-:-:S04]  /*11ac0*/  IMAD.MOV.U32 R15, RZ, RZ, R9 ;  /* 0x000000ffff0f7224 */ /* 0x000fc800078e0009 */
[----:B------:R-:W-:Y:S01]  /*11ad0*/  @!P2 IMAD.MOV R15, RZ, RZ, -R15 ;  /* 0x000000ffff0fa224 */ /* 0x000fe200078e0a0f */
[----:B------:R0:W-:Y:S04]  /*11ae0*/  STL [R1+0x26a0], R17 ;  /* 0x0026a01101007387 */ /* 0x0001e80000100800 */
[----:B------:R1:W-:Y:S04]  /*11af0*/  STL [R1+0x6e4], R15 ;  /* 0x0006e40f01007387 */ /* 0x0003e80000100800 */
[----:B------:R-:W-:Y:S01]  /*11b00*/  STL [R1+0x6d4], R12 ;  /* 0x0006d40c01007387 */ /* 0x000fe20000100800 */
[----:B0-----:R-:W-:-:S03]  /*11b10*/  IMAD.MOV.U32 R17, RZ, RZ, R13 ;  /* 0x000000ffff117224 */ /* 0x001fc600078e000d */
[----:B------:R-:W2:Y:S04]  /*11b20*/  LDL R13, [R1+0x350] ;  /* 0x00035000010d7983 */ /* 0x000ea80000100800 */
[----:B-1----:R-:W3:Y:S04]  /*11b30*/  LDL R15, [R1+0x354] ;  /* 0x00035400010f7983 */ /* 0x002ee80000100800 */
[----:B------:R-:W4:Y:S01]  /*11b40*/  LDL.LU R6, [R1+0x340] ;  /* 0x0003400001067983 */ /* 0x000f220000300800 */
[----:B------:R-:W-:-:S04]  /*11b50*/  IMAD.HI.U32 R9, R3, R14, RZ ;  /* 0x0000000e03097227 */ /* 0x000fc800078e00ff */
[----:B------:R-:W-:Y:S02]  /*11b60*/  @!P3 IMAD.MOV R17, RZ, RZ, -R17 ;  /* 0x000000ffff11b224 */ /* 0x000fe400078e0a11 */
[----:B------:R-:W-:-:S03]  /*11b70*/  IMAD.MOV R9, RZ, RZ, -R9 ;  /* 0x000000ffff097224 */ /* 0x000fc600078e0a09 */
[----:B------:R0:W-:Y:S04]  /*11b80*/  STL [R1+0x6c4], R17 ;  /* 0x0006c41101007387 */ /* 0x0001e80000100800 */
[----:B0-----:R-:W3:Y:S01]  /*11b90*/  LDL.LU R17, [R1+0x26a0] ;  /* 0x0026a00001117983 */ /* 0x001ee20000300800 */
[----:B------:R-:W-:Y:S02]  /*11ba0*/  ISETP.GT.U32.AND P6, PT, R0, R4, PT ;  /* 0x000000040000720c */ /* 0x000fe40003fc4070 */
[----:B----4-:R-:W-:Y:S01]  /*11bb0*/  ISETP.GE.AND P3, PT, R6, RZ, PT ;  /* 0x000000ff0600720c */ /* 0x010fe20003f66270 */
[----:B------:R-:W-:Y:S02]  /*11bc0*/  IMAD R6, R0, R9, R14 ;  /* 0x0000000900067224 */ /* 0x000fe400078e020e */
[----:B------:R-:W4:Y:S08]  /*11bd0*/  LDL.LU R9, [R1+0x344] ;  /* 0x0003440001097983 */ /* 0x000f300000300800 */
[----:B------:R-:W-:Y:S01]  /*11be0*/  @!P6 IMAD.IADD R4, R4, 0x1, -R0 ;  /* 0x000000010404e824 */ /* 0x000fe200078e0a00 */
[C---:B------:R-:W-:Y:S01]  /*11bf0*/  ISETP.GT.U32.AND P2, PT, R0.reuse, R7, PT ;  /* 0x000000070000720c */ /* 0x040fe20003f44070 */
[----:B------:R-:W-:Y:S01]  /*11c00*/  IMAD.HI.U32 R12, R3, R11, RZ ;  /* 0x0000000b030c7227 */ /* 0x000fe200078e00ff */
[----:B------:R-:W3:Y:S02]  /*11c10*/  LDL R14, [R1+0x34c] ;  /* 0x00034c00010e7983 */ /* 0x000ee40000100800 */
[----:B------:R-:W-:Y:S01]  /*11c20*/  ISETP.GT.U32.AND P1, PT, R0, R4, PT ;  /* 0x000000040000720c */ /* 0x000fe20003f24070 */
[----:B------:R-:W-:-:S12]  /*11c30*/  IMAD.MOV R12, RZ, RZ, -R12 ;  /* 0x000000ffff0c7224 */ /* 0x000fd800078e0a0c */
[--C-:B------:R-:W-:Y:S02]  /*11c40*/  @!P1 IMAD.IADD R4, R4, 0x1, -R0.reuse ;  /* 0x0000000104049824 */ /* 0x100fe400078e0a00 */
[----:B------:R-:W-:Y:S01]  /*11c50*/  @!P2 IMAD.IADD R7, R7, 0x1, -R0 ;  /* 0x000000010707a824 */ /* 0x000fe200078e0a00 */
[----:B----4-:R-:W-:Y:S01]  /*11c60*/  ISETP.GE.AND P1, PT, R9, RZ, PT ;  /* 0x000000ff0900720c */ /* 0x010fe20003f26270 */
[----:B------:R-:W-:Y:S01]  /*11c70*/  IMAD R9, R0, R12, R11 ;  /* 0x0000000c00097224 */ /* 0x000fe200078e020b */
[----:B--2---:R-:W-:Y:S02]  /*11c80*/  IABS R11, R13 ;  /* 0x0000000d000b7213 */ /* 0x004fe40000000000 */
[----:B---3--:R-:W-:-:S05]  /*11c90*/  IABS R13, R15 ;  /* 0x0000000f000d7213 */ /* 0x008fca0000000000 */
[----:B------:R0:W-:Y:S01]  /*11ca0*/  STL [R1+0x269c], R13 ;  /* 0x00269c0d01007387 */ /* 0x0001e20000100800 */
[----:B------:R-:W-:Y:S01]  /*11cb0*/  IABS R12, R17 ;  /* 0x00000011000c7213 */ /* 0x000fe20000000000 */
[----:B0-----:R-:W-:Y:S02]  /*11cc0*/  IMAD.MOV.U32 R13, RZ, RZ, R7 ;  /* 0x000000ffff0d7224 */ /* 0x001fe400078e0007 */
[----:B------:R0:W-:Y:S02]  /*11cd0*/  STL [R1+0x2690], R17 ;  /* 0x0026901101007387 */ /* 0x0001e40000100800 */
[----:B------:R-:W-:Y:S02]  /*11ce0*/  @!P5 IMAD.MOV R13, RZ, RZ, -R13 ;  /* 0x000000ffff0dd224 */ /* 0x000fe400078e0a0d */
[----:B0-----:R-:W2:Y:S04]  /*11cf0*/  LDL.LU R17, [R1+0x348] ;  /* 0x0003480001117983 */ /* 0x001ea80000300800 */
[----:B------:R0:W-:Y:S02]  /*11d00*/  STL [R1+0x6c0], R13 ;  /* 0x0006c00d01007387 */ /* 0x0001e40000100800 */
[----:B0-----:R-:W-:-:S04]  /*11d10*/  IMAD.MOV.U32 R13, RZ, RZ, R4 ;  /* 0x000000ffff0d7224 */ /* 0x001fc800078e0004 */
[----:B------:R-:W-:-:S05]  /*11d20*/  @!P4 IMAD.MOV R13, RZ, RZ, -R13 ;  /* 0x000000ffff0dc224 */ /* 0x000fca00078e0a0d */
[----:B------:R0:W-:Y:S04]  /*11d30*/  STL [R1+0x6bc], R13 ;  /* 0x0006bc0d01007387 */ /* 0x0001e80000100800 */
[----:B0-----:R-:W3:Y:S04]  /*11d40*/  LDL.LU R13, [R1+0x269c] ;  /* 0x00269c00010d7983 */ /* 0x001ee80000300800 */
[----:B------:R0:W-:Y:S04]  /*11d50*/  STL [R1+0x2694], R18 ;  /* 0x0026941201007387 */ /* 0x0001e80000100800 */
[----:B0-----:R-:W4:Y:S01]  /*11d60*/  LDL.LU R18, [R1+0x34c] ;  /* 0x00034c0001127983 */ /* 0x001f220000300800 */
[----:B------:R-:W-:-:S02]  /*11d70*/  ISETP.GT.U32.AND P6, PT, R0, R10, PT ;  /* 0x0000000a0000720c */ /* 0x000fc40003fc4070 */
[----:B------:R-:W-:-:S11]  /*11d80*/  ISETP.GT.U32.AND P2, PT, R0, R8, PT ;  /* 0x000000080000720c */ /* 0x000fd60003f44070 */
[--C-:B------:R-:W-:Y:S02]  /*11d90*/  @!P6 IMAD.IADD R10, R10, 0x1, -R0.reuse ;  /* 0x000000010a0ae824 */ /* 0x100fe400078e0a00 */
[----:B------:R-:W-:-:S03]  /*11da0*/  @!P2 IMAD.IADD R8, R8, 0x1, -R0 ;  /* 0x000000010808a824 */ /* 0x000fc600078e0a00 */
[----:B------:R-:W-:Y:S02]  /*11db0*/  ISETP.GT.U32.AND P2, PT, R0, R10, PT ;  /* 0x0000000a0000720c */ /* 0x000fe40003f44070 */
[----:B------:R-:W-:Y:S01]  /*11dc0*/  IABS R14, R14 ;  /* 0x0000000e000e7213 */ /* 0x000fe20000000000 */
[----:B------:R-:W-:-:S04]  /*11dd0*/  IMAD.HI.U32 R7, R3, R11, RZ ;  /* 0x0000000b03077227 */ /* 0x000fc800078e00ff */
[----:B------:R-:W-:-:S06]  /*11de0*/  IMAD.HI.U32 R15, R3, R14, RZ ;  /* 0x0000000e030f7227 */ /* 0x000fcc00078e00ff */
[----:B------:R-:W-:Y:S02]  /*11df0*/  @!P2 IMAD.IADD R10, R10, 0x1, -R0 ;  /* 0x000000010a0aa824 */ /* 0x000fe400078e0a00 */
[----:B------:R-:W-:Y:S02]  /*11e00*/  IMAD.MOV R15, RZ, RZ, -R15 ;  /* 0x000000ffff0f7224 */ /* 0x000fe400078e0a0f */
[----:B------:R-:W-:Y:S02]  /*11e10*/  IMAD.MOV R4, RZ, RZ, -R7 ;  /* 0x000000ffff047224 */ /* 0x000fe400078e0a07 */
[----:B------:R-:W-:Y:S01]  /*11e20*/  IMAD R7, R0, R15, R14 ;  /* 0x0000000f00077224 */ /* 0x000fe200078e020e */
[----:B--2---:R-:W-:Y:S01]  /*11e30*/  ISETP.GE.AND P2, PT, R17, RZ, PT ;  /* 0x000000ff1100720c */ /* 0x004fe20003f46270 */
[----:B----4-:R0:W-:Y:S04]  /*11e40*/  STL [R1+0x2698], R18 ;  /* 0x0026981201007387 */ /* 0x0101e80000100800 */
[----:B------:R-:W2:Y:S04]  /*11e50*/  LDL.LU R17, [R1+0x350] ;  /* 0x0003500001117983 */ /* 0x000ea80000300800 */
[----:B------:R-:W4:Y:S01]  /*11e60*/  LDL.LU R15, [R1+0x360] ;  /* 0x00036000010f7983 */ /* 0x000f220000300800 */
[----:B0-----:R-:W-:-:S03]  /*11e70*/  IMAD.MOV.U32 R18, RZ, RZ, R10 ;  /* 0x000000ffff127224 */ /* 0x001fc600078e000a */
[----:B------:R-:W4:Y:S01]  /*11e80*/  LDL R10, [R1+0x35c] ;  /* 0x00035c00010a7983 */ /* 0x000f220000100800 */
[----:B------:R-:W-:-:S05]  /*11e90*/  @!P0 IMAD.MOV R18, RZ, RZ, -R18 ;  /* 0x000000ffff128224 */ /* 0x000fca00078e0a12 */
[----:B------:R0:W-:Y:S04]  /*11ea0*/  STL [R1+0x6ac], R18 ;  /* 0x0006ac1201007387 */ /* 0x0001e80000100800 */
[----:B0-----:R-:W3:Y:S01]  /*11eb0*/  LDL.LU R18, [R1+0x2698] ;  /* 0x0026980001127983 */ /* 0x001ee20000300800 */
[----:B------:R-:W-:-:S13]  /*11ec0*/  ISETP.GT.U32.AND P6, PT, R0, R6, PT ;  /* 0x000000060000720c */ /* 0x000fda0003fc4070 */
[----:B------:R-:W-:Y:S01]  /*11ed0*/  @!P6 IMAD.IADD R6, R6, 0x1, -R0 ;  /* 0x000000010606e824 */ /* 0x000fe200078e0a00 */
[----:B------:R-:W-:-:S13]  /*11ee0*/  ISETP.GT.U32.AND P6, PT, R0, R8, PT ;  /* 0x000000080000720c */ /* 0x000fda0003fc4070 */
[----:B------:R-:W-:Y:S01]  /*11ef0*/  @!P6 IMAD.IADD R8, R8, 0x1, -R0 ;  /* 0x000000010808e824 */ /* 0x000fe200078e0a00 */
[----:B------:R-:W-:-:S13]  /*11f00*/  ISETP.GT.U32.AND P6, PT, R0, R7, PT ;  /* 0x000000070000720c */ /* 0x000fda0003fc4070 */
[----:B------:R-:W-:Y:S01]  /*11f10*/  @!P6 IMAD.IADD R7, R7, 0x1, -R0 ;  /* 0x000000010707e824 */ /* 0x000fe200078e0a00 */
[----:B--2---:R-:W-:Y:S02]  /*11f20*/  ISETP.GE.AND P6, PT, R17, RZ, PT ;  /* 0x000000ff1100720c */ /* 0x004fe40003fc6270 */
[----:B---3--:R-:W-:Y:S02]  /*11f30*/  ISETP.GE.AND P0, PT, R18, RZ, PT ;  /* 0x000000ff1200720c */ /* 0x008fe40003f06270 */
[----:B------:R-:W2:Y:S04]  /*11f40*/  LDL.LU R18, [R1+0x2694] ;  /* 0x0026940001127983 */ /* 0x000ea80000300800 */
[----:B------:R-:W3:Y:S01]  /*11f50*/  LDL.LU R17, [R1+0x2690] ;  /* 0x0026900001117983 */ /* 0x000ee20000300800 */
[----:B------:R-:W-:-:S02]  /*11f60*/  ISETP.GT.U32.AND P5, PT, R0, R6, PT ;  /* 0x000000060000720c */ /* 0x000fc40003fa4070 */
[C---:B------:R-:W-:Y:S01]  /*11f70*/  ISETP.GT.U32.AND P4, PT, R0.reuse, R9, PT ;  /* 0x000000090000720c */ /* 0x040fe20003f84070 */
[----:B------:R-:W-:Y:S02]  /*11f80*/  IMAD R4, R0, R4, R11 ;  /* 0x0000000400047224 */ /* 0x000fe400078e020b */
[----:B------:R-:W-:-:S04]  /*11f90*/  IMAD.HI.U32 R11, R3, R12, RZ ;  /* 0x0000000c030b7227 */ /* 0x000fc800078e00ff */
[----:B------:R-:W-:-:S04]  /*11fa0*/  IMAD.MOV R11, RZ, RZ, -R11 ;  /* 0x000000ffff0b7224 */ /* 0x000fc800078e0a0b */
[----:B------:R-:W-:Y:S01]  /*11fb0*/  @!P5 IMAD.IADD R6, R6, 0x1, -R0 ;  /* 0x000000010606d824 */ /* 0x000fe200078e0a00 */
[----:B------:R-:W-:Y:S01]  /*11fc0*/  ISETP.GT.U32.AND P5, PT, R0, R4, PT ;  /* 0x000000040000720c */ /* 0x000fe20003fa4070 */
[----:B------:R-:W-:-:S04]  /*11fd0*/  IMAD.HI.U32 R14, R3, R13, RZ ;  /* 0x0000000d030e7227 */ /* 0x000fc800078e00ff */
[----:B------:R-:W-:Y:S02]  /*11fe0*/  @!P4 IMAD.IADD R9, R9, 0x1, -R0 ;  /* 0x000000010909c824 */ /* 0x000fe400078e0a00 */
[C---:B------:R-:W-:Y:S02]  /*11ff0*/  IMAD R12, R0.reuse, R11, R12 ;  /* 0x0000000b000c7224 */ /* 0x040fe400078e020c */
[----:B------:R-:W-:Y:S01]  /*12000*/  IMAD.MOV.U32 R11, RZ, RZ, R8 ;  /* 0x000000ffff0b7224 */ /* 0x000fe200078e0008 */
[----:B------:R-:W-:Y:S01]  /*12010*/  ISETP.GT.U32.AND P4, PT, R0, R9, PT ;  /* 0x000000090000720c */ /* 0x000fe20003f84070 */
[----:B------:R-:W-:Y:S02]  /*12020*/  IMAD.MOV R14, RZ, RZ, -R14 ;  /* 0x000000ffff0e7224 */ /* 0x000fe400078e0a0e */
[----:B------:R-:W-:Y:S02]  /*12030*/  @!P3 IMAD.MOV R11, RZ, RZ, -R11 ;  /* 0x000000ffff0bb224 */ /* 0x000fe400078e0a0b */
[----:B------:R-:W-:-:S02]  /*12040*/  @!P5 IMAD.IADD R4, R4, 0x1, -R0 ;  /* 0x000000010404d824 */ /* 0x000fc400078e0a00 */
[C---:B------:R-:W-:Y:S02]  /*12050*/  IMAD R13, R0.reuse, R14, R13 ;  /* 0x0000000e000d7224 */ /* 0x040fe400078e020d */
[----:B------:R-:W2:Y:S04]  /*12060*/  LDL.LU R14, [R1+0x36c] ;  /* 0x00036c00010e7983 */ /* 0x000ea80000300800 */
[----:B------:R-:W-:Y:S04]  /*12070*/  STL [R1+0x6a8], R8 ;  /* 0x0006a80801007387 */ /* 0x000fe80000100800 */
[----:B------:R0:W-:Y:S01]  /*12080*/  @!P3 STL [R1+0x6a8], R11 ;  /* 0x0006a80b0100b387 */ /* 0x0001e20000100800 */
[----:B------:R-:W-:Y:S01]  /*12090*/  ISETP.GT.U32.AND P3, PT, R0, R4, PT ;  /* 0x000000040000720c */ /* 0x000fe20003f64070 */
[----:B------:R-:W-:-:S02]  /*120a0*/  @!P4 IMAD.IADD R9, R9, 0x1, -R0 ;  /* 0x000000010909c824 */ /* 0x000fc400078e0a00 */
[----:B0-----:R-:W-:Y:S02]  /*120b0*/  IMAD.MOV.U32 R11, RZ, RZ, R6 ;  /* 0x000000ffff0b7224 */ /* 0x001fe400078e0006 */
[----:B------:R-:W-:Y:S01]  /*120c0*/  @!P2 IMAD.MOV R9, RZ, RZ, -R9 ;  /* 0x000000ffff09a224 */ /* 0x000fe200078e0a09 */
[----:B------:R-:W2:Y:S01]  /*120d0*/  LDL.LU R6, [R1+0x354] ;  /* 0x0003540001067983 */ /* 0x000ea20000300800 */
[----:B------:R-:W-:-:S06]  /*120e0*/  @!P1 IMAD.MOV R11, RZ, RZ, -R11 ;  /* 0x000000ffff0b9224 */ /* 0x000fcc00078e0a0b */
[----:B------:R-:W-:Y:S01]  /*120f0*/  @!P3 IMAD.IADD R4, R4, 0x1, -R0 ;  /* 0x000000010404b824 */ /* 0x000fe200078e0a00 */
[----:B------:R0:W-:Y:S04]  /*12100*/  STL [R1+0x6a4], R11 ;  /* 0x0006a40b01007387 */ /* 0x0001e80000100800 */
[----:B0-----:R-:W2:Y:S04]  /*12110*/  LDL.LU R11, [R1+0x35c] ;  /* 0x00035c00010b7983 */ /* 0x001ea80000300800 */
[----:B------:R-:W-:Y:S01]  /*12120*/  STL [R1+0x6a0], R9 ;  /* 0x0006a00901007387 */ /* 0x000fe20000100800 */
[----:B---3--:R-:W-:-:S03]  /*12130*/  ISETP.GE.AND P3, PT, R17, RZ, PT ;  /* 0x000000ff1100720c */ /* 0x008fc60003f66270 */
[----:B------:R-:W3:Y:S01]  /*12140*/  LDL.LU R17, [R1+0x370] ;  /* 0x0003700001117983 */ /* 0x000ee20000300800 */
[C---:B------:R-:W-:Y:S02]  /*12150*/  ISETP.GT.U32.AND P5, PT, R0.reuse, R7, PT ;  /* 0x000000070000720c */ /* 0x040fe40003fa4070 */
[----:B----4-:R-:W-:Y:S02]  /*12160*/  IABS R10, R10 ;  /* 0x0000000a000a7213 */ /* 0x010fe40000000000 */
[----:B------:R-:W-:-:S03]  /*12170*/  ISETP.GT.U32.AND P4, PT, R0, R13, PT ;  /* 0x0000000d0000720c */ /* 0x000fc60003f84070 */
[----:B------:R-:W-:Y:S01]  /*12180*/  IMAD.HI.U32 R8, R3, R10, RZ ;  /* 0x0000000a03087227 */ /* 0x000fe200078e00ff */
[----:B------:R-:W-:-:S03]  /*12190*/  ISETP.GT.U32.AND P2, PT, R0, R12, PT ;  /* 0x0000000c0000720c */ /* 0x000fc60003f44070 */
[----:B------:R-:W-:Y:S02]  /*121a0*/  IMAD.MOV R8, RZ, RZ, -R8 ;  /* 0x000000ffff087224 */ /* 0x000fe400078e0a08 */
[----:B------:R-:W-:Y:S02]  /*121b0*/  @!P5 IMAD.IADD R7, R7, 0x1, -R0 ;  /* 0x000000010707d824 */ /* 0x000fe400078e0a00 */
[----:B------:R-:W-:Y:S02]  /*121c0*/  IMAD R10, R0, R8, R10 ;  /* 0x00000008000a7224 */ /* 0x000fe400078e020a */
[----:B------:R-:W-:Y:S02]  /*121d0*/  @!P4 IMAD.IADD R13, R13, 0x1, -R0 ;  /* 0x000000010d0dc824 */ /* 0x000fe400078e0a00 */
[----:B------:R-:W-:Y:S01]  /*121e0*/  @!P0 IMAD.MOV R7, RZ, RZ, -R7 ;  /* 0x000000ffff078224 */ /* 0x000fe200078e0a07 */
[----:B---3--:R0:W-:Y:S04]  /*121f0*/  STL [R1+0x268c], R17 ;  /* 0x00268c1101007387 */ /* 0x0081e80000100800 */
[----:B0-----:R-:W3:Y:S01]  /*12200*/  LDL.LU R17, [R1+0x364] ;  /* 0x0003640001117983 */ /* 0x001ee20000300800 */
[----:B--2---:R-:W-:-:S02]  /*12210*/  ISETP.GE.AND P4, PT, R11, RZ, PT ;  /* 0x000000ff0b00720c */ /* 0x004fc40003f86270 */
[----:B------:R-:W-:Y:S02]  /*12220*/  IABS R11, R14 ;  /* 0x0000000e000b7213 */ /* 0x000fe40000000000 */
[----:B------:R-:W-:Y:S01]  /*12230*/  ISETP.GT.U32.AND P5, PT, R0, R10, PT ;  /* 0x0000000a0000720c */ /* 0x000fe20003fa4070 */
[----:B------:R0:W-:Y:S01]  /*12240*/  STL [R1+0x69c], R7 ;  /* 0x00069c0701007387 */ /* 0x0001e20000100800 */
[----:B------:R-:W-:Y:S01]  /*12250*/  ISETP.GE.AND P1, PT, R6, RZ, PT ;  /* 0x000000ff0600720c */ /* 0x000fe20003f26270 */
[----:B------:R-:W-:Y:S01]  /*12260*/  @!P2 IMAD.IADD R12, R12, 0x1, -R0 ;  /* 0x000000010c0ca824 */ /* 0x000fe200078e0a00 */
[----:B------:R-:W-:Y:S02]  /*12270*/  IABS R6, R15 ;  /* 0x0000000f00067213 */ /* 0x000fe40000000000 */
[----:B------:R-:W-:Y:S01]  /*12280*/  ISETP.GT.U32.AND P2, PT, R0, R13, PT ;  /* 0x0000000d0000720c */ /* 0x000fe20003f44070 */
[----:B0-----:R-:W-:Y:S02]  /*12290*/  IMAD.MOV.U32 R7, RZ, RZ, R4 ;  /* 0x000000ffff077224 */ /* 0x001fe400078e0004 */
[----:B------:R-:W-:-:S02]  /*122a0*/  IMAD.MOV.U32 R4, RZ, RZ, R11 ;  /* 0x000000ffff047224 */ /* 0x000fc400078e000b */
[----:B------:R-:W-:-:S04]  /*122b0*/  IMAD.HI.U32 R9, R3, R6, RZ ;  /* 0x0000000603097227 */ /* 0x000fc800078e00ff */
[----:B------:R-:W-:-:S04]  /*122c0*/  IMAD.HI.U32 R11, R3, R4, RZ ;  /* 0x00000004030b7227 */ /* 0x000fc800078e00ff */
[----:B------:R-:W-:Y:S02]  /*122d0*/  IMAD.MOV R9, RZ, RZ, -R9 ;  /* 0x000000ffff097224 */ /* 0x000fe400078e0a09 */
[----:B------:R-:W-:Y:S02]  /*122e0*/  @!P6 IMAD.MOV R7, RZ, RZ, -R7 ;  /* 0x000000ffff07e224 */ /* 0x000fe400078e0a07 */
[----:B------:R-:W-:Y:S02]  /*122f0*/  IMAD.MOV R11, RZ, RZ, -R11 ;  /* 0x000000ffff0b7224 */ /* 0x000fe400078e0a0b */
[----:B------:R-:W-:Y:S01]  /*12300*/  @!P5 IMAD.IADD R10, R10, 0x1, -R0 ;  /* 0x000000010a0ad824 */ /* 0x000fe200078e0a00 */
[C---:B------:R-:W-:Y:S01]  /*12310*/  ISETP.GT.U32.AND P5, PT, R0.reuse, R12, PT ;  /* 0x0000000c0000720c */ /* 0x040fe20003fa4070 */
[C---:B------:R-:W-:Y:S01]  /*12320*/  IMAD R4, R0.reuse, R11, R4 ;  /* 0x0000000b00047224 */ /* 0x040fe200078e0204 */
[----:B------:R-:W-:Y:S01]  /*12330*/  ISETP.GE.AND P6, PT, R15, RZ, PT ;  /* 0x000000ff0f00720c */ /* 0x000fe20003fc6270 */
[----:B------:R-:W-:Y:S01]  /*12340*/  IMAD R6, R0, R9, R6 ;  /* 0x0000000900067224 */ /* 0x000fe200078e0206 */
[----:B------:R-:W2:Y:S01]  /*12350*/  LDL R15, [R1+0x37c] ;  /* 0x00037c00010f7983 */ /* 0x000ea20000100800 */
[----:B------:R-:W-:-:S03]  /*12360*/  @!P2 IMAD.IADD R13, R13, 0x1, -R0 ;  /* 0x000000010d0da824 */ /* 0x000fc600078e0a00 */
[----:B------:R-:W-:Y:S04]  /*12370*/  STL [R1+0x694], R7 ;  /* 0x0006940701007387 */ /* 0x000fe80000100800 */
[----:B------:R-:W4:Y:S01]  /*12380*/  LDL R9, [R1+0x374] ;  /* 0x0003740001097983 */ /* 0x000f220000100800 */
[----:B------:R-:W-:Y:S01]  /*12390*/  @!P5 IMAD.IADD R12, R12, 0x1, -R0 ;  /* 0x000000010c0cd824 */ /* 0x000fe200078e0a00 */
[----:B---3--:R-:W-:Y:S02]  /*123a0*/  IABS R8, R17 ;  /* 0x0000001100087213 */ /* 0x008fe40000000000 */
[----:B------:R-:W-:Y:S02]  /*123b0*/  ISETP.GE.AND P2, PT, R17, RZ, PT ;  /* 0x000000ff1100720c */ /* 0x000fe40003f46270 */
[----:B------:R-:W3:Y:S04]  /*123c0*/  LDL.LU R17, [R1+0x268c] ;  /* 0x00268c0001117983 */ /* 0x000ee80000300800 */
[----:B------:R0:W-:Y:S02]  /*123d0*/  STL [R1+0x2688], R4 ;  /* 0x0026880401007387 */ /* 0x0001e40000100800 */
[----:B0-----:R-:W-:-:S04]  /*123e0*/  IMAD.MOV.U32 R4, RZ, RZ, R13 ;  /* 0x000000ffff047224 */ /* 0x001fc800078e000d */
[----:B------:R-:W-:-:S05]  /*123f0*/  @!P1 IMAD.MOV R4, RZ, RZ, -R4 ;  /* 0x000000ffff049224 */ /* 0x000fca00078e0a04 */
[----:B------:R0:W-:Y:S02]  /*12400*/  STL [R1+0x690], R4 ;  /* 0x0006900401007387 */ /* 0x0001e40000100800 */
[----:B0-----:R-:W-:Y:S02]  /*12410*/  IMAD.MOV.U32 R4, RZ, RZ, R12 ;  /* 0x000000ffff047224 */ /* 0x001fe400078e000c */
[----:B------:R-:W3:Y:S02]  /*12420*/  LDL.LU R12, [R1+0x374] ;  /* 0x00037400010c7983 */ /* 0x000ee40000300800 */
[----:B------:R-:W-:-:S05]  /*12430*/  @!P3 IMAD.MOV R4, RZ, RZ, -R4 ;  /* 0x000000ffff04b224 */ /* 0x000fca00078e0a04 */
[----:B------:R0:W-:Y:S01]  /*12440*/  STL [R1+0x68c], R4 ;  /* 0x00068c0401007387 */ /* 0x0001e20000100800 */
[C---:B------:R-:W-:Y:S01]  /*12450*/  ISETP.GT.U32.AND P0, PT, R0.reuse, R10, PT ;  /* 0x0000000a0000720c */ /* 0x040fe20003f04070 */
[----:B------:R-:W-:Y:S01]  /*12460*/  IMAD.HI.U32 R7, R3, R8, RZ ;  /* 0x0000000803077227 */ /* 0x000fe200078e00ff */
[----:B------:R-:W-:Y:S01]  /*12470*/  ISETP.GT.U32.AND P5, PT, R0, R6, PT ;  /* 0x000000060000720c */ /* 0x000fe20003fa4070 */
[----:B0-----:R-:W3:Y:S02]  /*12480*/  LDL.LU R4, [R1+0x2688] ;  /* 0x0026880001047983 */ /* 0x001ee40000300800 */
[----:B------:R-:W-:-:S04]  /*12490*/  IMAD.MOV R7, RZ, RZ, -R7 ;  /* 0x000000ffff077224 */ /* 0x000fc800078e0a07 */
[----:B------:R-:W-:-:S04]  /*124a0*/  IMAD R8, R0, R7, R8 ;  /* 0x0000000700087224 */ /* 0x000fc800078e0208 */
[--C-:B------:R-:W-:Y:S01]  /*124b0*/  @!P0 IMAD.IADD R10, R10, 0x1, -R0.reuse ;  /* 0x000000010a0a8824 */ /* 0x100fe200078e0a00 */
[----:B------:R-:W-:Y:S01]  /*124c0*/  ISETP.GE.AND P0, PT, R14, RZ, PT ;  /* 0x000000ff0e00720c */ /* 0x000fe20003f06270 */
[----:B------:R-:W-:Y:S01]  /*124d0*/  @!P5 IMAD.IADD R6, R6, 0x1, -R0 ;  /* 0x000000010606d824 */ /* 0x000fe200078e0a00 */
[C---:B------:R-:W-:Y:S02]  /*124e0*/  ISETP.GT.U32.AND P1, PT, R0.reuse, R8, PT ;  /* 0x000000080000720c */ /* 0x040fe40003f24070 */
[----:B--2---:R-:W-:Y:S02]  /*124f0*/  IABS R7, R15 ;  /* 0x0000000f00077213 */ /* 0x004fe40000000000 */
[----:B------:R-:W-:Y:S01]  /*12500*/  ISETP.GT.U32.AND P5, PT, R0, R6, PT ;  /* 0x000000060000720c */ /* 0x000fe20003fa4070 */
[----:B------:R-:W-:Y:S01]  /*12510*/  @!P4 IMAD.MOV R10, RZ, RZ, -R10 ;  /* 0x000000ffff0ac224 */ /* 0x000fe200078e0a0a */
[----:B----4-:R-:W-:-:S04]  /*12520*/  IABS R11, R9 ;  /* 0x00000009000b7213 */ /* 0x010fc80000000000 */
[----:B------:R0:W-:Y:S01]  /*12530*/  STL [R1+0x680], R10 ;  /* 0x0006800a01007387 */ /* 0x0001e20000100800 */
[----:B------:R-:W-:-:S04]  /*12540*/  IMAD.HI.U32 R13, R3, R11, RZ ;  /* 0x0000000b030d7227 */ /* 0x000fc800078e00ff */
[--C-:B------:R-:W-:Y:S02]  /*12550*/  @!P1 IMAD.IADD R8, R8, 0x1, -R0.reuse ;  /* 0x0000000108089824 */ /* 0x100fe400078e0a00 */
[----:B------:R-:W-:-:S03]  /*12560*/  @!P5 IMAD.IADD R6, R6, 0x1, -R0 ;  /* 0x000000010606d824 */ /* 0x000fc600078e0a00 */
[----:B------:R-:W-:Y:S02]  /*12570*/  ISETP.GT.U32.AND P1, PT, R0, R8, PT ;  /* 0x000000080000720c */ /* 0x000fe40003f24070 */
[----:B------:R-:W-:-:S11]  /*12580*/  IABS R9, R16 ;  /* 0x0000001000097213 */ /* 0x000fd60000000000 */
[----:B------:R-:W-:Y:S01]  /*12590*/  @!P1 IMAD.IADD R8, R8, 0x1, -R0 ;  /* 0x0000000108089824 */ /* 0x000fe200078e0a00 */
[----:B---3--:R-:W-:-:S05]  /*125a0*/  IABS R14, R17 ;  /* 0x00000011000e7213 */ /* 0x008fca0000000000 */
[----:B------:R-:W-:-:S04]  /*125b0*/  IMAD.HI.U32 R15, R3, R14, RZ ;  /* 0x0000000e030f7227 */ /* 0x000fc800078e00ff */
[----:B------:R-:W-:Y:S01]  /*125c0*/  IMAD.MOV R15, RZ, RZ, -R15 ;  /* 0x000000ffff0f7224 */ /* 0x000fe200078e0a0f */
[----:B------:R-:W-:Y:S02]  /*125d0*/  ISETP.GE.AND P4, PT, R17, RZ, PT ;  /* 0x000000ff1100720c */ /* 0x000fe40003f86270 */
[----:B------:R-:W2:Y:S01]  /*125e0*/  LDL R17, [R1+0x380] ;  /* 0x0003800001117983 */ /* 0x000ea20000100800 */
[----:B0-----:R-:W-:Y:S02]  /*125f0*/  IMAD R10, R0, R15, R14 ;  /* 0x0000000f000a7224 */ /* 0x001fe400078e020e */
[----:B------:R-:W-:-:S04]  /*12600*/  IMAD.MOV.U32 R15, RZ, RZ, R6 ;  /* 0x000000ffff0f7224 */ /* 0x000fc800078e0006 */
[----:B------:R-:W-:Y:S02]  /*12610*/  @!P6 IMAD.MOV R15, RZ, RZ, -R15 ;  /* 0x000000ffff0fe224 */ /* 0x000fe400078e0a0f */
[----:B------:R-:W-:Y:S02]  /*12620*/  IMAD.MOV.U32 R14, RZ, RZ, R12 ;  /* 0x000000ffff0e7224 */ /* 0x000fe400078e000c */
[----:B------:R-:W-:Y:S02]  /*12630*/  IMAD.MOV.U32 R12, RZ, RZ, R7 ;  /* 0x000000ffff0c7224 */ /* 0x000fe400078e0007 */
[----:B------:R-:W-:-:S04]  /*12640*/  IMAD.MOV R7, RZ, RZ, -R13 ;  /* 0x000000ffff077224 */ /* 0x000fc800078e0a0d */
[----:B------:R-:W-:Y:S02]  /*12650*/  IMAD R7, R0, R7, R11 ;  /* 0x0000000700077224 */ /* 0x000fe400078e020b */
[----:B------:R-:W-:-:S04]  /*12660*/  IMAD.HI.U32 R11, R3, R12, RZ ;  /* 0x0000000c030b7227 */ /* 0x000fc800078e00ff */
[----:B------:R-:W-:Y:S01]  /*12670*/  IMAD.MOV R11, RZ, RZ, -R11 ;  /* 0x000000ffff0b7224 */ /* 0x000fe200078e0a0b */
[----:B------:R0:W-:Y:S01]  /*12680*/  STL [R1+0x678], R15 ;  /* 0x0006780f01007387 */ /* 0x0001e20000100800 */
[C---:B------:R-:W-:Y:S02]  /*12690*/  ISETP.GT.U32.AND P6, PT, R0.reuse, R7, PT ;  /* 0x000000070000720c */ /* 0x040fe40003fc4070 */
[----:B------:R-:W-:Y:S02]  /*126a0*/  IMAD R6, R0, R11, R12 ;  /* 0x0000000b00067224 */ /* 0x000fe400078e020c */
[----:B------:R-:W3:Y:S01]  /*126b0*/  LDL.LU R12, [R1+0x384] ;  /* 0x00038400010c7983 */ /* 0x000ee20000300800 */
[----:B------:R-:W-:-:S04]  /*126c0*/  IMAD.HI.U32 R13, R3, R9, RZ ;  /* 0x00000009030d7227 */ /* 0x000fc800078e00ff */
[----:B------:R-:W-:Y:S02]  /*126d0*/  IMAD.MOV.U32 R11, RZ, RZ, R8 ;  /* 0x000000ffff0b7224 */ /* 0x000fe400078e0008 */
[----:B------:R-:W-:Y:S02]  /*126e0*/  IMAD.MOV R13, RZ, RZ, -R13 ;  /* 0x000000ffff0d7224 */ /* 0x000fe400078e0a0d */
[----:B------:R-:W-:Y:S02]  /*126f0*/  @!P2 IMAD.MOV R11, RZ, RZ, -R11 ;  /* 0x000000ffff0ba224 */ /* 0x000fe400078e0a0b */
[----:B------:R-:W-:Y:S02]  /*12700*/  IMAD R9, R0, R13, R9 ;  /* 0x0000000d00097224 */ /* 0x000fe400078e0209 */
[----:B------:R-:W4:Y:S01]  /*12710*/  LDL.LU R13, [R1+0x37c] ;  /* 0x00037c00010d7983 */ /* 0x000f220000300800 */
[----:B------:R-:W-:Y:S01]  /*12720*/  @!P6 IMAD.IADD R7, R7, 0x1, -R0 ;  /* 0x000000010707e824 */ /* 0x000fe200078e0a00 */
[----:B------:R-:W-:-:S02]  /*12730*/  ISETP.GE.AND P6, PT, R14, RZ, PT ;  /* 0x000000ff0e00720c */ /* 0x000fc40003fc6270 */
[----:B------:R1:W-:Y:S04]  /*12740*/  STL [R1+0x670], R11 ;  /* 0x0006700b01007387 */ /* 0x0003e80000100800 */
[----:B------:R-:W4:Y:S01]  /*12750*/  LDL.LU R14, [R1+0x388] ;  /* 0x00038800010e7983 */ /* 0x000f220000300800 */
[C---:B------:R-:W-:Y:S02]  /*12760*/  ISETP.GT.U32.AND P3, PT, R0.reuse, R4, PT ;  /* 0x000000040000720c */ /* 0x040fe40003f64070 */
[----:B------:R-:W-:-:S11]  /*12770*/  ISETP.GT.U32.AND P5, PT, R0, R10, PT ;  /* 0x0000000a0000720c */ /* 0x000fd60003fa4070 */
[----:B------:R-:W-:-:S05]  /*12780*/  @!P3 IMAD.IADD R4, R4, 0x1, -R0 ;  /* 0x000000010404b824 */ /* 0x000fca00078e0a00 */
[----:B------:R-:W-:Y:S01]  /*12790*/  ISETP.GT.U32.AND P3, PT, R0, R4, PT ;  /* 0x000000040000720c */ /* 0x000fe20003f64070 */
[----:B------:R-:W-:-:S05]  /*127a0*/  @!P5 IMAD.IADD R10, R10, 0x1, -R0 ;  /* 0x000000010a0ad824 */ /* 0x000fca00078e0a00 */
[----:B------:R-:W-:-:S07]  /*127b0*/  ISETP.GT.U32.AND P5, PT, R0, R10, PT ;  /* 0x0000000a0000720c */ /* 0x000fce0003fa4070 */
[----:B------:R-:W-:Y:S01]  /*127c0*/  @!P3 IMAD.IADD R4, R4, 0x1, -R0 ;  /* 0x000000010404b824 */ /* 0x000fe200078e0a00 */
[C---:B------:R-:W-:Y:S02]  /*127d0*/  ISETP.GT.U32.AND P3, PT, R0.reuse, R6, PT ;  /* 0x000000060000720c */ /* 0x040fe40003f64070 */
[C---:B------:R-:W-:Y:S01]  /*127e0*/  ISETP.GT.U32.AND P2, PT, R0.reuse, R7, PT ;  /* 0x000000070000720c */ /* 0x040fe20003f44070 */
[----:B0-----:R-:W-:Y:S01]  /*127f0*/  IMAD.MOV.U32 R15, RZ, RZ, R16 ;  /* 0x000000ffff0f7224 */ /* 0x001fe200078e0010 */
[----:B------:R-:W-:Y:S01]  /*12800*/  ISETP.GT.U32.AND P1, PT, R0, R9, PT ;  /* 0x000000090000720c */ /* 0x000fe20003f24070 */
[----:B------:R-:W-:-:S03]  /*12810*/  @!P5 IMAD.IADD R10, R10, 0x1, -R0 ;  /* 0x000000010a0ad824 */ /* 0x000fc600078e0a00 */
[----:B------:R-:W-:Y:S01]  /*12820*/  ISETP.GE.AND P5, PT, R15, RZ, PT ;  /* 0x000000ff0f00720c */ /* 0x000fe20003fa6270 */
[----:B------:R-:W-:Y:S01]  /*12830*/  @!P0 IMAD.MOV R4, RZ, RZ, -R4 ;  /* 0x000000ffff048224 */ /* 0x000fe200078e0a04 */
[----:B------:R-:W4:Y:S03]  /*12840*/  LDL.LU R15, [R1+0x38c] ;  /* 0x00038c00010f7983 */ /* 0x000f260000300800 */
[--C-:B------:R-:W-:Y:S02]  /*12850*/  @!P3 IMAD.IADD R6, R6, 0x1, -R0.reuse ;  /* 0x000000010606b824 */ /* 0x100fe400078e0a00 */
[----:B------:R-:W-:-:S03]  /*12860*/  @!P2 IMAD.IADD R7, R7, 0x1, -R0 ;  /* 0x000000010707a824 */ /* 0x000fc600078e0a00 */
[----:B------:R-:W-:Y:S01]  /*12870*/  ISETP.GT.U32.AND P0, PT, R0, R6, PT ;  /* 0x000000060000720c */ /* 0x000fe20003f04070 */
[----:B------:R-:W-:Y:S02]  /*12880*/  @!P4 IMAD.MOV R10, RZ, RZ, -R10 ;  /* 0x000000ffff0ac224 */ /* 0x000fe400078e0a0a */
[----:B------:R-:W-:-:S10]  /*12890*/  @!P1 IMAD.IADD R9, R9, 0x1, -R0 ;  /* 0x0000000109099824 */ /* 0x000fd400078e0a00 */
[----:B------:R-:W-:Y:S01]  /*128a0*/  @!P0 IMAD.IADD R6, R6, 0x1, -R0 ;  /* 0x0000000106068824 */ /* 0x000fe200078e0a00 */
[----:B--2---:R-:W-:-:S05]  /*128b0*/  IABS R17, R17 ;  /* 0x0000001100117213 */ /* 0x004fca0000000000 */
[----:B-1----:R-:W-:-:S04]  /*128c0*/  IMAD.HI.U32 R11, R3, R17, RZ ;  /* 0x00000011030b7227 */ /* 0x002fc800078e00ff */
[----:B------:R-:W-:-:S04]  /*128d0*/  IMAD.MOV R11, RZ, RZ, -R11 ;  /* 0x000000ffff0b7224 */ /* 0x000fc800078e0a0b */
[----:B------:R-:W-:Y:S02]  /*128e0*/  IMAD R17, R0, R11, R17 ;  /* 0x0000000b00117224 */ /* 0x000fe400078e0211 */
[----:B------:R-:W2:Y:S04]  /*128f0*/  LDL.LU R11, [R1+0x380] ;  /* 0x00038000010b7983 */ /* 0x000ea80000300800 */
[----:B------:R0:W-:Y:S02]  /*12900*/  STL [R1+0x664], R4 ;  /* 0x0006640401007387 */ /* 0x0001e40000100800 */
[----:B0-----:R-:W-:-:S04]  /*12910*/  IMAD.MOV.U32 R4, RZ, RZ, R7 ;  /* 0x000000ffff047224 */ /* 0x001fc800078e0007 */
[----:B------:R-:W-:Y:S01]  /*12920*/  @!P6 IMAD.MOV R4, RZ, RZ, -R4 ;  /* 0x000000ffff04e224 */ /* 0x000fe200078e0a04 */
[----:B---3--:R-:W-:-:S05]  /*12930*/  IABS R16, R12 ;  /* 0x0000000c00107213 */ /* 0x008fca0000000000 */
[----:B------:R-:W-:-:S04]  /*12940*/  IMAD.HI.U32 R8, R3, R16, RZ ;  /* 0x0000001003087227 */ /* 0x000fc800078e00ff */
[----:B------:R-:W-:Y:S01]  /*12950*/  IMAD.MOV R8, RZ, RZ, -R8 ;  /* 0x000000ffff087224 */ /* 0x000fe200078e0a08 */
[----:B----4-:R-:W-:-:S03]  /*12960*/  ISETP.GE.AND P1, PT, R13, RZ, PT ;  /* 0x000000ff0d00720c */ /* 0x010fc60003f26270 */
[----:B------:R-:W-:Y:S01]  /*12970*/  IMAD R16, R0, R8, R16 ;  /* 0x0000000800107224 */ /* 0x000fe200078e0210 */
[----:B------:R-:W3:Y:S04]  /*12980*/  LDL.LU R13, [R1+0x39c] ;  /* 0x00039c00010d7983 */ /* 0x000ee80000300800 */
[----:B------:R0:W-:Y:S01]  /*12990*/  STL [R1+0x65c], R10 ;  /* 0x00065c0a01007387 */ /* 0x0001e20000100800 */
[----:B------:R-:W-:-:S03]  /*129a0*/  IABS R8, R14 ;  /* 0x0000000e00087213 */ /* 0x000fc60000000000 */
[----:B------:R-:W-:Y:S01]  /*129b0*/  STL [R1+0x658], R4 ;  /* 0x0006580401007387 */ /* 0x000fe20000100800 */
[----:B------:R-:W-:-:S03]  /*129c0*/  ISETP.GE.AND P0, PT, R14, RZ, PT ;  /* 0x000000ff0e00720c */ /* 0x000fc60003f06270 */
[----:B------:R-:W4:Y:S01]  /*129d0*/  LDL R14, [R1+0x390] ;  /* 0x00039000010e7983 */ /* 0x000f220000100800 */
[C---:B------:R-:W-:Y:S02]  /*129e0*/  ISETP.GT.U32.AND P2, PT, R0.reuse, R17, PT ;  /* 0x000000110000720c */ /* 0x040fe40003f44070 */
[C---:B------:R-:W-:Y:S02]  /*129f0*/  ISETP.GT.U32.AND P3, PT, R0.reuse, R9, PT ;  /* 0x000000090000720c */ /* 0x040fe40003f64070 */
[----:B------:R-:W-:-:S09]  /*12a00*/  ISETP.GT.U32.AND P6, PT, R0, R16, PT ;  /* 0x000000100000720c */ /* 0x000fd20003fc4070 */
[--C-:B------:R-:W-:Y:S02]  /*12a10*/  @!P2 IMAD.IADD R17, R17, 0x1, -R0.reuse ;  /* 0x000000011111a824 */ /* 0x100fe400078e0a00 */
[--C-:B------:R-:W-:Y:S01]  /*12a20*/  @!P3 IMAD.IADD R9, R9, 0x1, -R0.reuse ;  /* 0x000000010909b824 */ /* 0x100fe200078e0a00 */
[----:B------:R-:W-:Y:S01]  /*12a30*/  ISETP.GE.AND P3, PT, R12, RZ, PT ;  /* 0x000000ff0c00720c */ /* 0x000fe20003f66270 */
[----:B------:R-:W-:Y:S01]  /*12a40*/  @!P6 IMAD.IADD R16, R16, 0x1, -R0 ;  /* 0x000000011010e824 */ /* 0x000fe200078e0a00 */
[----:B------:R-:W-:Y:S01]  /*12a50*/  ISETP.GT.U32.AND P6, PT, R0, R17, PT ;  /* 0x000000110000720c */ /* 0x000fe20003fc4070 */
[----:B------:R-:W-:Y:S01]  /*12a60*/  IMAD.MOV.U32 R12, RZ, RZ, R9 ;  /* 0x000000ffff0c7224 */ /* 0x000fe200078e0009 */
[----:B------:R-:W-:Y:S02]  /*12a70*/  IABS R7, R15 ;  /* 0x0000000f00077213 */ /* 0x000fe40000000000 */
[----:B------:R-:W-:Y:S02]  /*12a80*/  ISETP.GE.AND P2, PT, R15, RZ, PT ;  /* 0x000000ff0f00720c */ /* 0x000fe40003f46270 */
[----:B------:R-:W3:Y:S01]  /*12a90*/  LDL R15, [R1+0x3a0] ;  /* 0x0003a000010f7983 */ /* 0x000ee20000100800 */
[----:B0-----:R-:W-:-:S03]  /*12aa0*/  IMAD.HI.U32 R10, R3, R7, RZ ;  /* 0x00000007030a7227 */ /* 0x001fc600078e00ff */
[----:B------:R0:W-:Y:S03]  /*12ab0*/  STL [R1+0x654], R12 ;  /* 0x0006540c01007387 */ /* 0x0001e60000100800 */
[----:B------:R-:W-:Y:S01]  /*12ac0*/  @!P6 IMAD.IADD R17, R17, 0x1, -R0 ;  /* 0x000000011111e824 */ /* 0x000fe200078e0a00 */
[----:B--2---:R-:W-:Y:S01]  /*12ad0*/  ISETP.GE.AND P4, PT, R11, RZ, PT ;  /* 0x000000ff0b00720c */ /* 0x004fe20003f86270 */
[----:B------:R-:W-:-:S04]  /*12ae0*/  IMAD.HI.U32 R11, R3, R8, RZ ;  /* 0x00000008030b7227 */ /* 0x000fc800078e00ff */
[----:B------:R-:W-:Y:S02]  /*12af0*/  IMAD.MOV R9, RZ, RZ, -R11 ;  /* 0x000000ffff097224 */ /* 0x000fe400078e0a0b */
[----:B------:R-:W-:Y:S02]  /*12b00*/  IMAD.MOV.U32 R11, RZ, RZ, R12 ;  /* 0x000000ffff0b7224 */ /* 0x000fe400078e000c */
[----:B0-----:R-:W-:Y:S02]  /*12b10*/  IMAD.MOV.U32 R12, RZ, RZ, R6 ;  /* 0x000000ffff0c7224 */ /* 0x001fe400078e0006 */
[----:B------:R-:W-:Y:S02]  /*12b20*/  @!P5 IMAD.MOV R11, RZ, RZ, -R11 ;  /* 0x000000ffff0bd224 */ /* 0x000fe400078e0a0b */
[----:B------:R-:W-:Y:S02]  /*12b30*/  IMAD.MOV R6, RZ, RZ, -R10 ;  /* 0x000000ffff067224 */ /* 0x000fe400078e0a0a */
[----:B------:R-:W-:Y:S01]  /*12b40*/  @!P1 IMAD.MOV R12, RZ, RZ, -R12 ;  /* 0x000000ffff0c9224 */ /* 0x000fe200078e0a0c */
[----:B------:R-:W-:Y:S01]  /*12b50*/  @!P5 STL [R1+0x654], R11 ;  /* 0x0006540b0100d387 */ /* 0x000fe20000100800 */
[----:B------:R-:W-:-:S03]  /*12b60*/  IMAD R7, R0, R6, R7 ;  /* 0x0000000600077224 */ /* 0x000fc600078e0207 */
[----:B------:R-:W-:Y:S04]  /*12b70*/  STL [R1+0x64c], R12 ;  /* 0x00064c0c01007387 */ /* 0x000fe80000100800 */
[----:B------:R0:W-:Y:S01]  /*12b80*/  STL [R1+0x2684], R21 ;  /* 0x0026841501007387 */ /* 0x0001e20000100800 */
[----:B----4-:R-:W-:Y:S02]  /*12b90*/  IABS R6, R14 ;  /* 0x0000000e00067213 */ /* 0x010fe40000000000 */
[----:B------:R-:W-:Y:S01]  /*12ba0*/  IABS R14, R21 ;  /* 0x00000015000e7213 */ /* 0x000fe20000000000 */
[----:B0-----:R-:W-:Y:S02]  /*12bb0*/  IMAD.MOV.U32 R21, RZ, RZ, R17 ;  /* 0x000000ffff157224 */ /* 0x001fe400078e0011 */
[----:B------:R-:W2:Y:S02]  /*12bc0*/  LDL.LU R17, [R1+0x390] ;  /* 0x0003900001117983 */ /* 0x000ea40000300800 */
[----:B------:R-:W-:-:S05]  /*12bd0*/  @!P4 IMAD.MOV R21, RZ, RZ, -R21 ;  /* 0x000000ffff15c224 */ /* 0x000fca00078e0a15 */
[----:B------:R0:W-:Y:S04]  /*12be0*/  STL [R1+0x648], R21 ;  /* 0x0006481501007387 */ /* 0x0001e80000100800 */
[----:B0-----:R-:W4:Y:S01]  /*12bf0*/  LDL.LU R21, [R1+0x2684] ;  /* 0x0026840001157983 */ /* 0x001f220000300800 */
[C---:B------:R-:W-:Y:S01]  /*12c00*/  ISETP.GT.U32.AND P5, PT, R0.reuse, R16, PT ;  /* 0x000000100000720c */ /* 0x040fe20003fa4070 */
[----:B------:R-:W-:Y:S02]  /*12c10*/  IMAD R8, R0, R9, R8 ;  /* 0x0000000900087224 */ /* 0x000fe400078e0208 */
[----:B------:R-:W-:-:S03]  /*12c20*/  IMAD.HI.U32 R11, R3, R14, RZ ;  /* 0x0000000e030b7227 */ /* 0x000fc600078e00ff */
[----:B------:R-:W-:Y:S01]  /*12c30*/  ISETP.GT.U32.AND P6, PT, R0, R8, PT ;  /* 0x000000080000720c */ /* 0x000fe20003fc4070 */
[----:B------:R-:W-:-:S06]  /*12c40*/  IMAD.MOV R11, RZ, RZ, -R11 ;  /* 0x000000ffff0b7224 */ /* 0x000fcc00078e0a0b */
[----:B------:R-:W-:Y:S01]  /*12c50*/  @!P5 IMAD.IADD R16, R16, 0x1, -R0 ;  /* 0x000000011010d824 */ /* 0x000fe200078e0a00 */
[----:B------:R-:W-:-:S03]  /*12c60*/  ISETP.GT.U32.AND P5, PT, R0, R7, PT ;  /* 0x000000070000720c */ /* 0x000fc60003fa4070 */
[----:B------:R-:W-:Y:S01]  /*12c70*/  @!P3 IMAD.MOV R16, RZ, RZ, -R16 ;  /* 0x000000ffff10b224 */ /* 0x000fe200078e0a10 */
[----:B---3--:R-:W-:Y:S01]  /*12c80*/  IABS R4, R13 ;  /* 0x0000000d00047213 */ /* 0x008fe20000000000 */
[----:B------:R-:W-:-:S03]  /*12c90*/  IMAD R14, R0, R11, R14 ;  /* 0x0000000b000e7224 */ /* 0x000fc600078e020e */
[----:B------:R0:W-:Y:S01]  /*12ca0*/  STL [R1+0x63c], R16 ;  /* 0x00063c1001007387 */ /* 0x0001e20000100800 */
[--C-:B------:R-:W-:Y:S02]  /*12cb0*/  @!P6 IMAD.IADD R8, R8, 0x1, -R0.reuse ;  /* 0x000000010808e824 */ /* 0x100fe400078e0a00 */
[----:B------:R-:W-:Y:S01]  /*12cc0*/  IMAD.HI.U32 R9, R3, R4, RZ ;  /* 0x0000000403097227 */ /* 0x000fe200078e00ff */
[----:B0-----:R-:W3:Y:S03]  /*12cd0*/  LDL.LU R16, [R1+0x3a8] ;  /* 0x0003a80001107983 */ /* 0x001ee60000300800 */
[----:B------:R-:W-:Y:S01]  /*12ce0*/  @!P5 IMAD.IADD R7, R7, 0x1, -R0 ;  /* 0x000000010707d824 */ /* 0x000fe200078e0a00 */
[----:B------:R-:W-:Y:S01]  /*12cf0*/  ISETP.GT.U32.AND P5, PT, R0, R8, PT ;  /* 0x000000080000720c */ /* 0x000fe20003fa4070 */
[----:B------:R-:W-:Y:S01]  /*12d00*/  IMAD.MOV R9, RZ, RZ, -R9 ;  /* 0x000000ffff097224 */ /* 0x000fe200078e0a09 */
[----:B------:R-:W-:-:S02]  /*12d10*/  IABS R12, R15 ;  /* 0x0000000f000c7213 */ /* 0x000fc40000000000 */
[C---:B------:R-:W-:Y:S01]  /*12d20*/  ISETP.GT.U32.AND P4, PT, R0.reuse, R7, PT ;  /* 0x000000070000720c */ /* 0x040fe20003f84070 */
[----:B------:R-:W-:Y:S02]  /*12d30*/  IMAD R4, R0, R9, R4 ;  /* 0x0000000900047224 */ /* 0x000fe400078e0204 */
[----:B------:R-:W-:-:S04]  /*12d40*/  IMAD.HI.U32 R9, R3, R12, RZ ;  /* 0x0000000c03097227 */ /* 0x000fc800078e00ff */
[----:B------:R-:W-:Y:S02]  /*12d50*/  IMAD.MOV R9, RZ, RZ, -R9 ;  /* 0x000000ffff097224 */ /* 0x000fe400078e0a09 */
[----:B------:R-:W-:Y:S01]  /*12d60*/  @!P5 IMAD.IADD R8, R8, 0x1, -R0 ;  /* 0x000000010808d824 */ /* 0x000fe200078e0a00 */
[----:B------:R-:W-:Y:S01]  /*12d70*/  ISETP.GE.AND P1, PT, R13, RZ, PT ;  /* 0x000000ff0d00720c */ /* 0x000fe20003f26270 */
[----:B------:R-:W-:Y:S01]  /*12d80*/  IMAD.HI.U32 R15, R3, R6, RZ ;  /* 0x00000006030f7227 */ /* 0x000fe200078e00ff */
[----:B------:R-:W-:-:S03]  /*12d90*/  IABS R13, R19 ;  /* 0x00000013000d7213 */ /* 0x000fc60000000000 */
[----:B------:R-:W-:Y:S02]  /*12da0*/  IMAD R12, R0, R9, R12 ;  /* 0x00000009000c7224 */ /* 0x000fe400078e020c */
[----:B------:R-:W-:Y:S02]  /*12db0*/  IMAD.MOV.U32 R9, RZ, RZ, R19 ;  /* 0x000000ffff097224 */ /* 0x000fe400078e0013 */
[----:B------:R-:W-:Y:S02]  /*12dc0*/  IMAD.MOV.U32 R19, RZ, RZ, R8 ;  /* 0x000000ffff137224 */ /* 0x000fe400078e0008 */
[----:B------:R-:W-:Y:S02]  /*12dd0*/  IMAD.MOV R15, RZ, RZ, -R15 ;  /* 0x000000ffff0f7224 */ /* 0x000fe400078e0a0f */
[----:B------:R-:W-:Y:S02]  /*12de0*/  @!P4 IMAD.IADD R7, R7, 0x1, -R0 ;  /* 0x000000010707c824 */ /* 0x000fe400078e0a00 */
[----:B------:R-:W-:-:S02]  /*12df0*/  @!P0 IMAD.MOV R19, RZ, RZ, -R19 ;  /* 0x000000ffff138224 */ /* 0x000fc400078e0a13 */
[----:B------:R-:W-:Y:S02]  /*12e00*/  IMAD R6, R0, R15, R6 ;  /* 0x0000000f00067224 */ /* 0x000fe400078e0206 */
[----:B------:R-:W-:Y:S01]  /*12e10*/  @!P2 IMAD.MOV R7, RZ, RZ, -R7 ;  /* 0x000000ffff07a224 */ /* 0x000fe200078e0a07 */
[----:B--2---:R-:W-:Y:S02]  /*12e20*/  ISETP.GE.AND P3, PT, R17, RZ, PT ;  /* 0x000000ff1100720c */ /* 0x004fe40003f66270 */
[----:B------:R-:W2:Y:S04]  /*12e30*/  LDL.LU R17, [R1+0x3ac] ;  /* 0x0003ac0001117983 */ /* 0x000ea80000300800 */
[----:B------:R-:W2:Y:S01]  /*12e40*/  LDL.LU R11, [R1+0x3a4] ;  /* 0x0003a400010b7983 */ /* 0x000ea20000300800 */
[----:B----4-:R-:W-:-:S03]  /*12e50*/  IMAD.MOV.U32 R15, RZ, RZ, R21 ;  /* 0x000000ffff0f7224 */ /* 0x010fc600078e0015 */
[----:B------:R-:W4:Y:S04]  /*12e60*/  LDL.LU R21, [R1+0x3b0] ;  /* 0x0003b00001157983 */ /* 0x000f280000300800 */
[----:B------:R0:W-:Y:S01]  /*12e70*/  STL [R1+0x638], R19 ;  /* 0x0006381301007387 */ /* 0x0001e20000100800 */
[----:B------:R-:W-:-:S03]  /*12e80*/  ISETP.GE.AND P2, PT, R15, RZ, PT ;  /* 0x000000ff0f00720c */ /* 0x000fc60003f46270 */
[----:B0-----:R-:W4:Y:S04]  /*12e90*/  LDL.LU R19, [R1+0x3b4] ;  /* 0x0003b40001137983 */ /* 0x001f280000300800 */
[----:B------:R3:W-:Y:S04]  /*12ea0*/  STL [R1+0x630], R7 ;  /* 0x0006300701007387 */ /* 0x0007e80000100800 */
[----:B------:R-:W4:Y:S01]  /*12eb0*/  LDL.LU R15, [R1+0x3a0] ;  /* 0x0003a000010f7983 */ /* 0x000f220000300800 */
[----:B------:R-:W-:Y:S01]  /*12ec0*/  ISETP.GT.U32.AND P6, PT, R0, R4, PT ;  /* 0x000000040000720c */ /* 0x000fe20003fc4070 */
[----:B------:R-:W-:-:S04]  /*12ed0*/  IMAD.HI.U32 R10, R3, R13, RZ ;  /* 0x0000000d030a7227 */ /* 0x000fc800078e00ff */
[----:B------:R-:W-:-:S08]  /*12ee0*/  IMAD.MOV R10, RZ, RZ, -R10 ;  /* 0x000000ffff0a7224 */ /* 0x000fd000078e0a0a */
[----:B------:R-:W-:-:S05]  /*12ef0*/  @!P6 IMAD.IADD R4, R4, 0x1, -R0 ;  /* 0x000000010404e824 */ /* 0x000fca00078e0a00 */
[C---:B------:R-:W-:Y:S01]  /*12f00*/  ISETP.GT.U32.AND P6, PT, R0.reuse, R4, PT ;  /* 0x000000040000720c */ /* 0x040fe20003fc4070 */
[C---:B------:R-:W-:Y:S01]  /*12f10*/  IMAD R13, R0.reuse, R10, R13 ;  /* 0x0000000a000d7224 */ /* 0x040fe200078e020d */
[----:B------:R-:W-:-:S04]  /*12f20*/  ISETP.GT.U32.AND P4, PT, R0, R14, PT ;  /* 0x0000000e0000720c */ /* 0x000fc80003f84070 */
[C---:B------:R-:W-:Y:S02]  /*12f30*/  ISETP.GT.U32.AND P0, PT, R0.reuse, R13, PT ;  /* 0x0000000d0000720c */ /* 0x040fe40003f04070 */
[----:B------:R-:W-:-:S05]  /*12f40*/  ISETP.GT.U32.AND P5, PT, R0, R6, PT ;  /* 0x000000060000720c */ /* 0x000fca0003fa4070 */
[--C-:B------:R-:W-:Y:S01]  /*12f50*/  @!P6 IMAD.IADD R4, R4, 0x1, -R0.reuse ;  /* 0x000000010404e824 */ /* 0x100fe200078e0a00 */
[----:B------:R-:W-:Y:S01]  /*12f60*/  ISETP.GT.U32.AND P6, PT, R0, R12, PT ;  /* 0x0000000c0000720c */ /* 0x000fe20003fc4070 */
[----:B------:R-:W-:Y:S01]  /*12f70*/  @!P4 IMAD.IADD R14, R14, 0x1, -R0 ;  /* 0x000000010e0ec824 */ /* 0x000fe200078e0a00 */
[----:B---3--:R-:W-:-:S03]  /*12f80*/  IABS R7, R16 ;  /* 0x0000001000077213 */ /* 0x008fc60000000000 */
[--C-:B------:R-:W-:Y:S02]  /*12f90*/  @!P0 IMAD.IADD R13, R13, 0x1, -R0.reuse ;  /* 0x000000010d0d8824 */ /* 0x100fe400078e0a00 */
[----:B------:R-:W-:Y:S01]  /*12fa0*/  @!P5 IMAD.IADD R6, R6, 0x1, -R0 ;  /* 0x000000010606d824 */ /* 0x000fe200078e0a00 */
[----:B------:R-:W-:Y:S01]  /*12fb0*/  ISETP.GE.AND P5, PT, R9, RZ, PT ;  /* 0x000000ff0900720c */ /* 0x000fe20003fa6270 */
[----:B------:R-:W-:Y:S01]  /*12fc0*/  IMAD.MOV.U32 R9, RZ, RZ, R4 ;  /* 0x000000ffff097224 */ /* 0x000fe200078e0004 */
[----:B------:R-:W-:Y:S01]  /*12fd0*/  ISETP.GT.U32.AND P0, PT, R0, R14, PT ;  /* 0x0000000e0000720c */ /* 0x000fe20003f04070 */
[----:B------:R-:W-:-:S04]  /*12fe0*/  IMAD.HI.U32 R4, R3, R7, RZ ;  /* 0x0000000703047227 */ /* 0x000fc800078e00ff */
[----:B------:R-:W-:Y:S01]  /*12ff0*/  @!P6 IMAD.IADD R12, R12, 0x1, -R0 ;  /* 0x000000010c0ce824 */ /* 0x000fe200078e0a00 */
[----:B------:R-:W-:Y:S01]  /*13000*/  ISETP.GT.U32.AND P6, PT, R0, R13, PT ;  /* 0x0000000d0000720c */ /* 0x000fe20003fc4070 */
[----:B------:R-:W-:-:S04]  /*13010*/  IMAD.MOV R4, RZ, RZ, -R4 ;  /* 0x000000ffff047224 */ /* 0x000fc800078e0a04 */
[C---:B------:R-:W-:Y:S01]  /*13020*/  IMAD R4, R0.reuse, R4, R7 ;  /* 0x0000000400047224 */ /* 0x040fe200078e0207 */
[----:B------:R-:W-:Y:S01]  /*13030*/  ISETP.GT.U32.AND P4, PT, R0, R6, PT ;  /* 0x000000060000720c */ /* 0x000fe20003f84070 */
[----:B------:R-:W-:-:S06]  /*13040*/  @!P0 IMAD.IADD R14, R14, 0x1, -R0 ;  /* 0x000000010e0e8824 */ /* 0x000fcc00078e0a00 */
[----:B------:R-:W-:Y:S01]  /*13050*/  @!P6 IMAD.IADD R13, R13, 0x1, -R0 ;  /* 0x000000010d0de824 */ /* 0x000fe200078e0a00 */
[C---:B------:R-:W-:Y:S01]  /*13060*/  ISETP.GT.U32.AND P6, PT, R0.reuse, R4, PT ;  /* 0x000000040000720c */ /* 0x040fe20003fc4070 */
[----:B------:R-:W-:Y:S01]  /*13070*/  @!P1 IMAD.MOV R9, RZ, RZ, -R9 ;  /* 0x000000ffff099224 */ /* 0x000fe200078e0a09 */
[----:B------:R-:W-:-:S03]  /*13080*/  ISETP.GT.U32.AND P1, PT, R0, R12, PT ;  /* 0x0000000c0000720c */ /* 0x000fc60003f24070 */
[----:B------:R-:W-:-:S08]  /*13090*/  @!P4 IMAD.IADD R6, R6, 0x1, -R0 ;  /* 0x000000010606c824 */ /* 0x000fd000078e0a00 */
[----:B------:R-:W-:-:S05]  /*130a0*/  @!P6 IMAD.IADD R4, R4, 0x1, -R0 ;  /* 0x000000010404e824 */ /* 0x000fca00078e0a00 */
[----:B------:R-:W-:Y:S01]  /*130b0*/  ISETP.GT.U32.AND P6, PT, R0, R4, PT ;  /* 0x000000040000720c */ /* 0x000fe20003fc4070 */
[----:B------:R-:W-:Y:S02]  /*130c0*/  @!P1 IMAD.IADD R12, R12, 0x1, -R0 ;  /* 0x000000010c0c9824 */ /* 0x000fe400078e0a00 */
[----:B------:R-:W-:Y:S01]  /*130d0*/  @!P2 IMAD.MOV R14, RZ, RZ, -R14 ;  /* 0x000000ffff0ea224 */ /* 0x000fe200078e0a0e */
[----:B------:R-:W-:Y:S01]  /*130e0*/  STL [R1+0x624], R9 ;  /* 0x0006240901007387 */ /* 0x000fe20000100800 */
[----:B------:R-:W-:-:S08]  /*130f0*/  @!P5 IMAD.MOV R13, RZ, RZ, -R13 ;  /* 0x000000ffff0dd224 */ /* 0x000fd000078e0a0d */
[----:B------:R-:W-:Y:S01]  /*13100*/  @!P6 IMAD.IADD R4, R4, 0x1, -R0 ;  /* 0x000000010404e824 */ /* 0x000fe200078e0a00 */
[----:B--2---:R-:W-:-:S05]  /*13110*/  IABS R10, R11 ;  /* 0x0000000b000a7213 */ /* 0x004fca0000000000 */
[----:B------:R-:W-:-:S04]  /*13120*/  IMAD.HI.U32 R8, R3, R10, RZ ;  /* 0x0000000a03087227 */ /* 0x000fc800078e00ff */
[----:B------:R-:W-:-:S04]  /*13130*/  IMAD.MOV R8, RZ, RZ, -R8 ;  /* 0x000000ffff087224 */ /* 0x000fc800078e0a08 */
[----:B------:R-:W-:-:S05]  /*13140*/  IMAD R10, R0, R8, R10 ;  /* 0x00000008000a7224 */ /* 0x000fca00078e020a */
[----:B------:R-:W-:Y:S02]  /*13150*/  ISETP.GT.U32.AND P0, PT, R0, R10, PT ;  /* 0x0000000a0000720c */ /* 0x000fe40003f04070 */
[----:B------:R-:W-:Y:S02]  /*13160*/  IABS R8, R17 ;  /* 0x0000001100087213 */ /* 0x000fe40000000000 */
[----:B----4-:R-:W-:-:S09]  /*13170*/  IABS R7, R21 ;  /* 0x0000001500077213 */ /* 0x010fd20000000000 */
[----:B------:R-:W-:Y:S01]  /*13180*/  @!P0 IMAD.IADD R10, R10, 0x1, -R0 ;  /* 0x000000010a0a8824 */ /* 0x000fe200078e0a00 */
[----:B------:R-:W-:Y:S01]  /*13190*/  ISETP.GE.AND P0, PT, R16, RZ, PT ;  /* 0x000000ff1000720c */ /* 0x000fe20003f06270 */
[----:B------:R-:W-:Y:S01]  /*131a0*/  IMAD.MOV.U32 R16, RZ, RZ, R6 ;  /* 0x000000ffff107224 */ /* 0x000fe200078e0006 */
[----:B------:R-:W-:Y:S01]  /*131b0*/  ISETP.GE.AND P4, PT, R15, RZ, PT ;  /* 0x000000ff0f00720c */ /* 0x000fe20003f86270 */
[----:B------:R-:W-:-:S04]  /*131c0*/  IMAD.HI.U32 R15, R3, R8, RZ ;  /* 0x00000008030f7227 */ /* 0x000fc800078e00ff */
[----:B------:R-:W-:Y:S01]  /*131d0*/  @!P3 IMAD.MOV R16, RZ, RZ, -R16 ;  /* 0x000000ffff10b224 */ /* 0x000fe200078e0a10 */
[C---:B------:R-:W-:Y:S01]  /*131e0*/  ISETP.GT.U32.AND P3, PT, R0.reuse, R10, PT ;  /* 0x0000000a0000720c */ /* 0x040fe20003f64070 */
[----:B------:R-:W-:Y:S01]  /*131f0*/  IMAD.MOV R15, RZ, RZ, -R15 ;  /* 0x000000ffff0f7224 */ /* 0x000fe200078e0a0f */
[----:B------:R-:W-:Y:S01]  /*13200*/  ISETP.GE.AND P1, PT, R11, RZ, PT ;  /* 0x000000ff0b00720c */ /* 0x000fe20003f26270 */
[----:B------:R-:W-:Y:S01]  /*13210*/  IMAD.HI.U32 R11, R3, R7, RZ ;  /* 0x00000007030b7227 */ /* 0x000fe200078e00ff */
[----:B------:R0:W-:Y:S03]  /*13220*/  STL [R1+0x620], R16 ;  /* 0x0006201001007387 */ /* 0x0001e60000100800 */
[C---:B------:R-:W-:Y:S02]  /*13230*/  IMAD R8, R0.reuse, R15, R8 ;  /* 0x0000000f00087224 */ /* 0x040fe400078e0208 */
[----:B------:R-:W-:Y:S01]  /*13240*/  IMAD.MOV R11, RZ, RZ, -R11 ;  /* 0x000000ffff0b7224 */ /* 0x000fe200078e0a0b */
[----:B------:R-:W2:Y:S04]  /*13250*/  LDL.LU R15, [R1+0x3bc] ;  /* 0x0003bc00010f7983 */ /* 0x000ea80000300800 */
[----:B------:R-:W-:Y:S01]  /*13260*/  STL [R1+0x61c], R14 ;  /* 0x00061c0e01007387 */ /* 0x000fe20000100800 */
[----:B------:R-:W-:-:S03]  /*13270*/  IMAD R7, R0, R11, R7 ;  /* 0x0000000b00077224 */ /* 0x000fc600078e0207 */
[----:B------:R-:W-:Y:S01]  /*13280*/  STL [R1+0x610], R13 ;  /* 0x0006100d01007387 */ /* 0x000fe20000100800 */
[----:B------:R-:W-:-:S03]  /*13290*/  @!P3 IMAD.IADD R10, R10, 0x1, -R0 ;  /* 0x000000010a0ab824 */ /* 0x000fc600078e0a00 */
[----:B0-----:R-:W3:Y:S01]  /*132a0*/  LDL.LU R16, [R1+0x3c0] ;  /* 0x0003c00001107983 */ /* 0x001ee20000300800 */
[----:B------:R-:W-:Y:S02]  /*132b0*/  IMAD.MOV.U32 R11, RZ, RZ, R4 ;  /* 0x000000ffff0b7224 */ /* 0x000fe400078e0004 */
[----:B------:R-:W-:Y:S01]  /*132c0*/  @!P4 IMAD.MOV R12, RZ, RZ, -R12 ;  /* 0x000000ffff0cc224 */ /* 0x000fe200078e0a0c */
[----:B------:R-:W-:Y:S01]  /*132d0*/  ISETP.GE.AND P5, PT, R17, RZ, PT ;  /* 0x000000ff1100720c */ /* 0x000fe20003fa6270 */
[----:B------:R-:W-:Y:S01]  /*132e0*/  @!P1 IMAD.MOV R10, RZ, RZ, -R10 ;  /* 0x000000ffff0a9224 */ /* 0x000fe200078e0a0a */
[----:B------:R-:W4:Y:S01]  /*132f0*/  LDL R17, [R1+0x3b8] ;  /* 0x0003b80001117983 */ /* 0x000f220000100800 */
[----:B------:R-:W-:Y:S01]  /*13300*/  @!P0 IMAD.MOV R11, RZ, RZ, -R11 ;  /* 0x000000ffff0b8224 */ /* 0x000fe200078e0a0b */
[----:B------:R-:W-:Y:S02]  /*13310*/  IABS R9, R19 ;  /* 0x0000001300097213 */ /* 0x000fe40000000000 */
[----:B------:R-:W-:Y:S01]  /*13320*/  ISETP.GE.AND P4, PT, R21, RZ, PT ;  /* 0x000000ff1500720c */ /* 0x000fe20003f86270 */
[----:B------:R-:W-:Y:S01]  /*13330*/  STL [R1+0x60c], R12 ;  /* 0x00060c0c01007387 */ /* 0x000fe20000100800 */
[----:B------:R-:W-:-:S03]  /*13340*/  ISETP.GE.AND P3, PT, R19, RZ, PT ;  /* 0x000000ff1300720c */ /* 0x000fc60003f66270 */
[----:B------:R-:W4:Y:S04]  /*13350*/  LDL R21, [R1+0x3c4] ;  /* 0x0003c40001157983 */ /* 0x000f280000100800 */
[----:B------:R-:W4:Y:S04]  /*13360*/  LDL R19, [R1+0x3c8] ;  /* 0x0003c80001137983 */ /* 0x000f280000100800 */
[----:B------:R-:W-:Y:S04]  /*13370*/  STL [R1+0x608], R10 ;  /* 0x0006080a01007387 */ /* 0x000fe80000100800 */
[----:B------:R-:W-:Y:S04]  /*13380*/  STL [R1+0x604], R11 ;  /* 0x0006040b01007387 */ /* 0x000fe80000100800 */
[----:B------:R0:W-:Y:S04]  /*13390*/  STL [R1+0x2680], R5 ;  /* 0x0026800501007387 */ /* 0x0001e80000100800 */
[----:B0-----:R-:W4:Y:S01]  /*133a0*/  LDL.LU R5, [R1+0x3b8] ;  /* 0x0003b80001057983 */ /* 0x001f220000300800 */
[----:B------:R-:W-:Y:S01]  /*133b0*/  ISETP.GT.U32.AND P2, PT, R0, R8, PT ;  /* 0x000000080000720c */ /* 0x000fe20003f44070 */
[----:B------:R-:W-:-:S12]  /*133c0*/  IMAD.HI.U32 R6, R3, R9, RZ ;  /* 0x0000000903067227 */ /* 0x000fd800078e00ff */
[----:B------:R-:W-:-:S05]  /*133d0*/  @!P2 IMAD.IADD R8, R8, 0x1, -R0 ;  /* 0x000000010808a824 */ /* 0x000fca00078e0a00 */
[----:B------:R-:W-:Y:S01]  /*133e0*/  ISETP.GT.U32.AND P2, PT, R0, R8, PT ;  /* 0x000000080000720c */ /* 0x000fe20003f44070 */
[----:B------:R-:W-:-:S04]  /*133f0*/  IMAD.MOV R6, RZ, RZ, -R6 ;  /* 0x000000ffff067224 */ /* 0x000fc800078e0a06 */
[----:B------:R-:W-:-:S08]  /*13400*/  IMAD R9, R0, R6, R9 ;  /* 0x0000000600097224 */ /* 0x000fd000078e0209 */
[----:B------:R-:W-:Y:S01]  /*13410*/  @!P2 IMAD.IADD R8, R8, 0x1, -R0 ;  /* 0x000000010808a824 */ /* 0x000fe200078e0a00 */
[----:B------:R-:W-:-:S13]  /*13420*/  ISETP.GT.U32.AND P2, PT, R0, R9, PT ;  /* 0x000000090000720c */ /* 0x000fda0003f44070 */
[----:B------:R-:W-:Y:S01]  /*13430*/  @!P2 IMAD.IADD R9, R9, 0x1, -R0 ;  /* 0x000000010909a824 */ /* 0x000fe200078e0a00 */
[----:B--2---:R-:W-:Y:S02]  /*13440*/  ISETP.GE.AND P1, PT, R15, RZ, PT ;  /* 0x000000ff0f00720c */ /* 0x004fe40003f26270 */
[----:B------:R-:W-:Y:S02]  /*13450*/  IABS R6, R15 ;  /* 0x0000000f00067213 */ /* 0x000fe40000000000 */
[----:B---3--:R-:W-:Y:S02]  /*13460*/  IABS R15, R16 ;  /* 0x00000010000f7213 */ /* 0x008fe40000000000 */
[----:B------:R-:W-:-:S03]  /*13470*/  ISETP.GE.AND P0, PT, R16, RZ, PT ;  /* 0x000000ff1000720c */ /* 0x000fc60003f06270 */
[----:B------:R-:W-:Y:S01]  /*13480*/  IMAD.HI.U32 R16, R3, R15, RZ ;  /* 0x0000000f03107227 */ /* 0x000fe200078e00ff */
[----:B----4-:R-:W-:Y:S02]  /*13490*/  IABS R14, R17 ;  /* 0x00000011000e7213 */ /* 0x010fe40000000000 */
[----:B------:R-:W2:Y:S01]  /*134a0*/  LDL R17, [R1+0x3d0] ;  /* 0x0003d00001117983 */ /* 0x000ea20000100800 */
[----:B------:R-:W-:-:S04]  /*134b0*/  IMAD.MOV R16, RZ, RZ, -R16 ;  /* 0x000000ffff107224 */ /* 0x000fc800078e0a10 */
[----:B------:R-:W-:Y:S01]  /*134c0*/  IMAD R15, R0, R16, R15 ;  /* 0x00000010000f7224 */ /* 0x000fe200078e020f */
[----:B------:R-:W-:Y:S02]  /*134d0*/  IABS R13, R21 ;  /* 0x00000015000d7213 */ /* 0x000fe40000000000 */
[----:B------:R-:W3:Y:S01]  /*134e0*/  LDL R21, [R1+0x3d4] ;  /* 0x0003d40001157983 */ /* 0x000ee20000100800 */
[----:B------:R-:W-:-:S03]  /*134f0*/  IABS R12, R19 ;  /* 0x00000013000c7213 */ /* 0x000fc60000000000 */
[----:B------:R-:W4:Y:S01]  /*13500*/  LDL R19, [R1+0x3d8] ;  /* 0x0003d80001137983 */ /* 0x000f220000100800 */
[----:B------:R-:W-:-:S03]  /*13510*/  ISETP.GE.AND P2, PT, R5, RZ, PT ;  /* 0x000000ff0500720c */ /* 0x000fc60003f46270 */
[----:B------:R-:W4:Y:S04]  /*13520*/  LDL.LU R5, [R1+0x2680] ;  /* 0x0026800001057983 */ /* 0x000f280000300800 */
[----:B------:R-:W4:Y:S01]  /*13530*/  LDL R16, [R1+0x3cc] ;  /* 0x0003cc0001107983 */ /* 0x000f220000100800 */
[----:B------:R-:W-:-:S13]  /*13540*/  ISETP.GT.U32.AND P6, PT, R0, R7, PT ;  /* 0x000000070000720c */ /* 0x000fda0003fc4070 */
[----:B------:R-:W-:-:S05]  /*13550*/  @!P6 IMAD.IADD R7, R7, 0x1, -R0 ;  /* 0x000000010707e824 */ /* 0x000fca00078e0a00 */
[----:B------:R-:W-:Y:S01]  /*13560*/  ISETP.GT.U32.AND P6, PT, R0, R7, PT ;  /* 0x000000070000720c */ /* 0x000fe20003fc4070 */
[----:B------:R-:W-:Y:S02]  /*13570*/  @!P5 IMAD.MOV R8, RZ, RZ, -R8 ;  /* 0x000000ffff08d224 */ /* 0x000fe400078e0a08 */
[----:B------:R-:W-:-:S04]  /*13580*/  IMAD.HI.U32 R4, R3, R6, RZ ;  /* 0x0000000603047227 */ /* 0x000fc800078e00ff */
[----:B------:R-:W-:Y:S01]  /*13590*/  IMAD.HI.U32 R11, R3, R14, RZ ;  /* 0x0000000e030b7227 */ /* 0x000fe200078e00ff */
[----:B------:R0:W-:Y:S05]  /*135a0*/  STL [R1+0x5f8], R8 ;  /* 0x0005f80801007387 */ /* 0x0001ea0000100800 */
[----:B------:R-:W-:Y:S02]  /*135b0*/  @!P6 IMAD.IADD R7, R7, 0x1, -R0 ;  /* 0x000000010707e824 */ /* 0x000fe400078e0a00 */
[----:B------:R-:W-:Y:S02]  /*135c0*/  IMAD.MOV R4, RZ, RZ, -R4 ;  /* 0x000000ffff047224 */ /* 0x000fe400078e0a04 */
[----:B------:R-:W-:-:S02]  /*135d0*/  IMAD.MOV R11, RZ, RZ, -R11 ;  /* 0x000000ffff0b7224 */ /* 0x000fc400078e0a0b */
[----:B0-----:R-:W-:Y:S02]  /*135e0*/  IMAD.MOV.U32 R8, RZ, RZ, R7 ;  /* 0x000000ffff087224 */ /* 0x001fe400078e0007 */
[----:B------:R-:W-:Y:S02]  /*135f0*/  IMAD R6, R0, R4, R6 ;  /* 0x0000000400067224 */ /* 0x000fe400078e0206 */
[----:B------:R-:W-:-:S04]  /*13600*/  IMAD.HI.U32 R10, R3, R13, RZ ;  /* 0x0000000d030a7227 */ /* 0x000fc800078e00ff */
[----:B------:R-:W-:-:S04]  /*13610*/  IMAD.HI.U32 R4, R3, R12, RZ ;  /* 0x0000000c03047227 */ /* 0x000fc800078e00ff */
[C---:B------:R-:W-:Y:S02]  /*13620*/  IMAD R14, R0.reuse, R11, R14 ;  /* 0x0000000b000e7224 */ /* 0x040fe400078e020e */
[----:B------:R-:W-:Y:S02]  /*13630*/  @!P4 IMAD.MOV R8, RZ, RZ, -R8 ;  /* 0x000000ffff08c224 */ /* 0x000fe400078e0a08 */
[----:B------:R-:W-:Y:S02]  /*13640*/  IMAD.MOV R10, RZ, RZ, -R10 ;  /* 0x000000ffff0a7224 */ /* 0x000fe400078e0a0a */
[----:B------:R-:W-:Y:S01]  /*13650*/  IMAD.MOV R4, RZ, RZ, -R4 ;  /* 0x000000ffff047224 */ /* 0x000fe200078e0a04 */
[----:B------:R0:W-:Y:S01]  /*13660*/  STL [R1+0x5f4], R8 ;  /* 0x0005f40801007387 */ /* 0x0001e20000100800 */
[C---:B------:R-:W-:Y:S02]  /*13670*/  IMAD R13, R0.reuse, R10, R13 ;  /* 0x0000000a000d7224 */ /* 0x040fe400078e020d */
[----:B------:R-:W-:Y:S01]  /*13680*/  IMAD R12, R0, R4, R12 ;  /* 0x00000004000c7224 */ /* 0x000fe200078e020c */
[----:B--2---:R-:W-:-:S05]  /*13690*/  IABS R10, R17 ;  /* 0x00000011000a7213 */ /* 0x004fca0000000000 */
[----:B------:R-:W-:Y:S01]  /*136a0*/  IMAD.HI.U32 R17, R3, R10, RZ ;  /* 0x0000000a03117227 */ /* 0x000fe200078e00ff */
[----:B---3--:R-:W-:Y:S02]  /*136b0*/  IABS R4, R21 ;  /* 0x0000001500047213 */ /* 0x008fe40000000000 */
[----:B----4-:R-:W-:Y:S01]  /*136c0*/  IABS R7, R19 ;  /* 0x0000001300077213 */ /* 0x010fe20000000000 */
[----:B------:R-:W-:Y:S01]  /*136d0*/  IMAD.MOV R17, RZ, RZ, -R17 ;  /* 0x000000ffff117224 */ /* 0x000fe200078e0a11 */
[----:B------:R-:W2:Y:S01]  /*136e0*/  LDL.LU R21, [R1+0x3dc] ;  /* 0x0003dc0001157983 */ /* 0x000ea20000300800 */
[----:B------:R-:W-:Y:S02]  /*136f0*/  IMAD.MOV.U32 R19, RZ, RZ, R20 ;  /* 0x000000ffff137224 */ /* 0x000fe400078e0014 */
[----:B------:R-:W-:Y:S01]  /*13700*/  IMAD R10, R0, R17, R10 ;  /* 0x00000011000a7224 */ /* 0x000fe200078e020a */
[----:B------:R-:W3:Y:S04]  /*13710*/  LDL.LU R20, [R1+0x3e0] ;  /* 0x0003e00001147983 */ /* 0x000ee80000300800 */
[----:B------:R-:W4:Y:S01]  /*13720*/  LDL.LU R17, [R1+0x3c4] ;  /* 0x0003c40001117983 */ /* 0x000f220000300800 */
[----:B------:R-:W-:-:S05]  /*13730*/  IABS R11, R16 ;  /* 0x00000010000b7213 */ /* 0x000fca0000000000 */
[----:B0-----:R-:W-:-:S04]  /*13740*/  IMAD.HI.U32 R8, R3, R11, RZ ;  /* 0x0000000b03087227 */ /* 0x001fc800078e00ff */
[----:B------:R-:W-:Y:S02]  /*13750*/  IMAD.MOV R8, RZ, RZ, -R8 ;  /* 0x000000ffff087224 */ /* 0x000fe400078e0a08 */
[----:B------:R-:W-:-:S04]  /*13760*/  IMAD.HI.U32 R16, R3, R4, RZ ;  /* 0x0000000403107227 */ /* 0x000fc800078e00ff */
[----:B------:R-:W-:Y:S02]  /*13770*/  IMAD R11, R0, R8, R11 ;  /* 0x00000008000b7224 */ /* 0x000fe400078e020b */
[----:B------:R-:W-:-:S04]  /*13780*/  IMAD.HI.U32 R8, R3, R7, RZ ;  /* 0x0000000703087227 */ /* 0x000fc800078e00ff */
[----:B------:R-:W-:Y:S02]  /*13790*/  IMAD.MOV R16, RZ, RZ, -R16 ;  /* 0x000000ffff107224 */ /* 0x000fe400078e0a10 */
[----:B------:R-:W-:Y:S02]  /*137a0*/  IMAD.MOV R8, RZ, RZ, -R8 ;  /* 0x000000ffff087224 */ /* 0x000fe400078e0a08 */
[C---:B------:R-:W-:Y:S02]  /*137b0*/  IMAD R4, R0.reuse, R16, R4 ;  /* 0x0000001000047224 */ /* 0x040fe400078e0204 */
[----:B------:R-:W3:Y:S01]  /*137c0*/  LDL.LU R16, [R1+0x3c8] ;  /* 0x0003c80001107983 */ /* 0x000ee20000300800 */
[----:B------:R-:W-:-:S03]  /*137d0*/  IMAD R7, R0, R8, R7 ;  /* 0x0000000800077224 */ /* 0x000fc600078e0207 */
[----:B------:R-:W4:Y:S01]  /*137e0*/  LDL.LU R8, [R1+0x3e4] ;  /* 0x0003e40001087983 */ /* 0x000f220000300800 */
[C---:B------:R-:W-:Y:S02]  /*137f0*/  ISETP.GT.U32.AND P5, PT, R0.reuse, R9, PT ;  /* 0x000000090000720c */ /* 0x040fe40003fa4070 */
[----:B------:R-:W-:-:S11]  /*13800*/  ISETP.GT.U32.AND P6, PT, R0, R6, PT ;  /* 0x000000060000720c */ /* 0x000fd60003fc4070 */
[--C-:B------:R-:W-:Y:S01]  /*13810*/  @!P5 IMAD.IADD R9, R9, 0x1, -R0.reuse ;  /* 0x000000010909d824 */ /* 0x100fe200078e0a00 */
[----:B------:R-:W-:Y:S01]  /*13820*/  ISETP.GT.U32.AND P5, PT, R0, R14, PT ;  /* 0x0000000e0000720c */ /* 0x000fe20003fa4070 */
[----:B------:R-:W-:-:S05]  /*13830*/  @!P6 IMAD.IADD R6, R6, 0x1, -R0 ;  /* 0x000000010606e824 */ /* 0x000fca00078e0a00 */
[----:B------:R-:W-:-:S07]  /*13840*/  ISETP.GT.U32.AND P6, PT, R0, R6, PT ;  /* 0x000000060000720c */ /* 0x000fce0003fc4070 */
[----:B------:R-:W-:Y:S01]  /*13850*/  @!P5 IMAD.IADD R14, R14, 0x1, -R0 ;  /* 0x000000010e0ed824 */ /* 0x000fe200078e0a00 */
[----:B------:R-:W-:Y:S01]  /*13860*/  ISETP.GT.U32.AND P5, PT, R0, R11, PT ;  /* 0x0000000b0000720c */ /* 0x000fe20003fa4070 */
[----:B------:R-:W-:-:S04]  /*13870*/  @!P3 IMAD.MOV R9, RZ, RZ, -R9 ;  /* 0x000000ffff09b224 */ /* 0x000fc800078e0a09 */
[--C-:B------:R-:W-:Y:S01]  /*13880*/  @!P6 IMAD.IADD R6, R6, 0x1, -R0.reuse ;  /* 0x000000010606e824 */ /* 0x100fe200078e0a00 */
[----:B------:R2:W-:Y:S07]  /*13890*/  STL [R1+0x5f0], R9 ;  /* 0x0005f00901007387 */ /* 0x0005ee0000100800 */
[----:B------:R-:W-:-:S05]  /*138a0*/  @!P5 IMAD.IADD R11, R11, 0x1, -R0 ;  /* 0x000000010b0bd824 */ /* 0x000fca00078e0a00 */
[----:B------:R-:W-:Y:S01]  /*138b0*/  ISETP.GT.U32.AND P5, PT, R0, R11, PT ;  /* 0x0000000b0000720c */ /* 0x000fe20003fa4070 */
[----:B------:R-:W-:-:S12]  /*138c0*/  @!P1 IMAD.MOV R6, RZ, RZ, -R6 ;  /* 0x000000ffff069224 */ /* 0x000fd800078e0a06 */
[----:B------:R-:W-:Y:S01]  /*138d0*/  @!P5 IMAD.IADD R11, R11, 0x1, -R0 ;  /* 0x000000010b0bd824 */ /* 0x000fe200078e0a00 */
[----:B--2---:R-:W-:Y:S01]  /*138e0*/  IABS R9, R21 ;  /* 0x0000001500097213 */ /* 0x004fe20000000000 */
[----:B------:R4:W-:Y:S02]  /*138f0*/  STL [R1+0x2674], R21 ;  /* 0x0026741501007387 */ /* 0x0009e40000100800 */
[----:B----4-:R-:W-:-:S05]  /*13900*/  IMAD.MOV.U32 R21, RZ, RZ, R8 ;  /* 0x000000ffff157224 */ /* 0x010fca00078e0008 */
[----:B------:R3:W-:Y:S04]  /*13910*/  STL [R1+0x267c], R21 ;  /* 0x00267c1501007387 */ /* 0x0007e80000100800 */
[----:B------:R0:W-:Y:S04]  /*13920*/  STL [R1+0x5ec], R6 ;  /* 0x0005ec0601007387 */ /* 0x0001e80000100800 */
[----:B------:R-:W2:Y:S01]  /*13930*/  LDL.LU R8, [R1+0x3d0] ;  /* 0x0003d00001087983 */ /* 0x000ea20000300800 */
[----:B---3--:R-:W-:-:S03]  /*13940*/  IMAD.MOV.U32 R21, RZ, RZ, R16 ;  /* 0x000000ffff157224 */ /* 0x008fc600078e0010 */
[----:B------:R1:W-:Y:S01]  /*13950*/  STL [R1+0x2678], R20 ;  /* 0x0026781401007387 */ /* 0x0003e20000100800 */
[----:B0-----:R-:W-:Y:S02]  /*13960*/  IABS R6, R20 ;  /* 0x0000001400067213 */ /* 0x001fe40000000000 */
[----:B------:R-:W-:Y:S01]  /*13970*/  ISETP.GE.AND P5, PT, R21, RZ, PT ;  /* 0x000000ff1500720c */ /* 0x000fe20003fa6270 */
[----:B-1----:R-:W3:Y:S04]  /*13980*/  LDL.LU R20, [R1+0x3cc] ;  /* 0x0003cc0001147983 */ /* 0x002ee80000300800 */
[----:B------:R-:W4:Y:S01]  /*13990*/  LDL.LU R21, [R1+0x267c] ;  /* 0x00267c0001157983 */ /* 0x000f220000300800 */
[C---:B------:R-:W-:Y:S02]  /*139a0*/  ISETP.GT.U32.AND P4, PT, R0.reuse, R15, PT ;  /* 0x0000000f0000720c */ /* 0x040fe40003f84070 */
[----:B------:R-:W-:-:S11]  /*139b0*/  ISETP.GT.U32.AND P6, PT, R0, R13, PT ;  /* 0x0000000d0000720c */ /* 0x000fd60003fc4070 */
[--C-:B------:R-:W-:Y:S01]  /*139c0*/  @!P4 IMAD.IADD R15, R15, 0x1, -R0.reuse ;  /* 0x000000010f0fc824 */ /* 0x100fe200078e0a00 */
[----:B------:R-:W-:Y:S01]  /*139d0*/  ISETP.GT.U32.AND P4, PT, R0, R12, PT ;  /* 0x0000000c0000720c */ /* 0x000fe20003f84070 */
[----:B------:R-:W-:-:S03]  /*139e0*/  @!P6 IMAD.IADD R13, R13, 0x1, -R0 ;  /* 0x000000010d0de824 */ /* 0x000fc600078e0a00 */
[----:B------:R-:W-:-:S09]  /*139f0*/  ISETP.GT.U32.AND P6, PT, R0, R15, PT ;  /* 0x0000000f0000720c */ /* 0x000fd20003fc4070 */
[--C-:B------:R-:W-:Y:S01]  /*13a00*/  @!P4 IMAD.IADD R12, R12, 0x1, -R0.reuse ;  /* 0x000000010c0cc824 */ /* 0x100fe200078e0a00 */
[C---:B------:R-:W-:Y:S02]  /*13a10*/  ISETP.GT.U32.AND P4, PT, R0.reuse, R14, PT ;  /* 0x0000000e0000720c */ /* 0x040fe40003f84070 */
[C---:B------:R-:W-:Y:S01]  /*13a20*/  ISETP.GT.U32.AND P3, PT, R0.reuse, R13, PT ;  /* 0x0000000d0000720c */ /* 0x040fe20003f64070 */
[----:B------:R-:W-:Y:S01]  /*13a30*/  @!P6 IMAD.IADD R15, R15, 0x1, -R0 ;  /* 0x000000010f0fe824 */ /* 0x000fe200078e0a00 */
[----:B------:R-:W-:-:S09]  /*13a40*/  ISETP.GT.U32.AND P6, PT, R0, R10, PT ;  /* 0x0000000a0000720c */ /* 0x000fd20003fc4070 */
[--C-:B------:R-:W-:Y:S01]  /*13a50*/  @!P4 IMAD.IADD R14, R14, 0x1, -R0.reuse ;  /* 0x000000010e0ec824 */ /* 0x100fe200078e0a00 */
[----:B------:R-:W-:Y:S01]  /*13a60*/  ISETP.GT.U32.AND P4, PT, R0, R4, PT ;  /* 0x000000040000720c */ /* 0x000fe20003f84070 */
[----:B------:R-:W-:Y:S01]  /*13a70*/  @!P3 IMAD.IADD R13, R13, 0x1, -R0 ;  /* 0x000000010d0db824 */ /* 0x000fe200078e0a00 */
[----:B------:R-:W-:Y:S01]  /*13a80*/  ISETP.GE.AND P3, PT, R17, RZ, PT ;  /* 0x000000ff1100720c */ /* 0x000fe20003f66270 */
[----:B------:R-:W-:-:S04]  /*13a90*/  IMAD.HI.U32 R17, R3, R9, RZ ;  /* 0x0000000903117227 */ /* 0x000fc800078e00ff */
[----:B------:R-:W-:-:S04]  /*13aa0*/  IMAD.HI.U32 R16, R3, R6, RZ ;  /* 0x0000000603107227 */ /* 0x000fc800078e00ff */
[--C-:B------:R-:W-:Y:S02]  /*13ab0*/  @!P6 IMAD.IADD R10, R10, 0x1, -R0.reuse ;  /* 0x000000010a0ae824 */ /* 0x100fe400078e0a00 */
[----:B------:R-:W-:Y:S02]  /*13ac0*/  @!P4 IMAD.IADD R4, R4, 0x1, -R0 ;  /* 0x000000010404c824 */ /* 0x000fe400078e0a00 */
[----:B------:R-:W-:Y:S02]  /*13ad0*/  IMAD.MOV R17, RZ, RZ, -R17 ;  /* 0x000000ffff117224 */ /* 0x000fe400078e0a11 */
[----:B------:R-:W-:Y:S02]  /*13ae0*/  IMAD.MOV R16, RZ, RZ, -R16 ;  /* 0x000000ffff107224 */ /* 0x000fe400078e0a10 */
[C---:B------:R-:W-:Y:S02]  /*13af0*/  IMAD R9, R0.reuse, R17, R9 ;  /* 0x0000001100097224 */ /* 0x040fe400078e0209 */
[----:B------:R-:W4:Y:S01]  /*13b00*/  LDL.LU R17, [R1+0x3d8] ;  /* 0x0003d80001117983 */ /* 0x000f220000300800 */
[----:B------:R-:W-:-:S03]  /*13b10*/  IMAD R6, R0, R16, R6 ;  /* 0x0000001000067224 */ /* 0x000fc600078e0206 */
[----:B------:R-:W4:Y:S01]  /*13b20*/  LDL.LU R16, [R1+0x3d4] ;  /* 0x0003d40001107983 */ /* 0x000f220000300800 */
[----:B--2---:R-:W-:Y:S02]  /*13b30*/  ISETP.GE.AND P4, PT, R8, RZ, PT ;  /* 0x000000ff0800720c */ /* 0x004fe40003f86270 */
[----:B---3--:R-:W-:Y:S01]  /*13b40*/  ISETP.GE.AND P6, PT, R20, RZ, PT ;  /* 0x000000ff1400720c */ /* 0x008fe20003fc6270 */
[----:B------:R-:W-:Y:S01]  /*13b50*/  IMAD.MOV.U32 R20, RZ, RZ, R15 ;  /* 0x000000ffff147224 */ /* 0x000fe200078e000f */
[----:B----4-:R-:W-:Y:S01]  /*13b60*/  IABS R8, R21 ;  /* 0x0000001500087213 */ /* 0x010fe20000000000 */
[----:B------:R-:W-:Y:S02]  /*13b70*/  IMAD.MOV.U32 R15, RZ, RZ, R21 ;  /* 0x000000ffff0f7224 */ /* 0x000fe400078e0015 */
[----:B------:R-:W-:Y:S02]  /*13b80*/  IMAD.MOV.U32 R21, RZ, RZ, R14 ;  /* 0x000000ffff157224 */ /* 0x000fe400078e000e */
[----:B------:R-:W-:-:S02]  /*13b90*/  @!P0 IMAD.MOV R20, RZ, RZ, -R20 ;  /* 0x000000ffff148224 */ /* 0x000fc400078e0a14 */
[----:B------:R-:W-:-:S03]  /*13ba0*/  @!P2 IMAD.MOV R21, RZ, RZ, -R21 ;  /* 0x000000ffff15a224 */ /* 0x000fc600078e0a15 */
[----:B------:R0:W-:Y:S04]  /*13bb0*/  STL [R1+0x5e8], R20 ;  /* 0x0005e81401007387 */ /* 0x0001e80000100800 */
[----:B0-----:R-:W2:Y:S04]  /*13bc0*/  LDL.LU R20, [R1+0x2678] ;  /* 0x0026780001147983 */ /* 0x001ea80000300800 */
[----:B------:R0:W-:Y:S04]  /*13bd0*/  STL [R1+0x5dc], R21 ;  /* 0x0005dc1501007387 */ /* 0x0001e80000100800 */
[----:B0-----:R-:W3:Y:S01]  /*13be0*/  LDL.LU R21, [R1+0x2674] ;  /* 0x0026740001157983 */ /* 0x001ee20000300800 */
[----:B------:R-:W-:-:S13]  /*13bf0*/  ISETP.GT.U32.AND P1, PT, R0, R12, PT ;  /* 0x0000000c0000720c */ /* 0x000fda0003f24070 */
[----:B------:R-:W-:Y:S01]  /*13c00*/  @!P1 IMAD.IADD R12, R12, 0x1, -R0 ;  /* 0x000000010c0c9824 */ /* 0x000fe200078e0a00 */
[C---:B------:R-:W-:Y:S01]  /*13c10*/  ISETP.GT.U32.AND P1, PT, R0.reuse, R7, PT ;  /* 0x000000070000720c */ /* 0x040fe20003f24070 */
[----:B------:R-:W-:Y:S01]  /*13c20*/  IMAD.MOV.U32 R14, RZ, RZ, R13 ;  /* 0x000000ffff0e7224 */ /* 0x000fe200078e000d */
[----:B------:R-:W-:Y:S01]  /*13c30*/  ISETP.GT.U32.AND P0, PT, R0, R10, PT ;  /* 0x0000000a0000720c */ /* 0x000fe20003f04070 */
[----:B------:R-:W-:Y:S02]  /*13c40*/  IMAD.MOV.U32 R13, RZ, RZ, R12 ;  /* 0x000000ffff0d7224 */ /* 0x000fe400078e000c */
[----:B------:R-:W-:Y:S02]  /*13c50*/  @!P3 IMAD.MOV R14, RZ, RZ, -R14 ;  /* 0x000000ffff0eb224 */ /* 0x000fe400078e0a0e */
[----:B------:R-:W-:-:S06]  /*13c60*/  IMAD.MOV.U32 R12, RZ, RZ, R11 ;  /* 0x000000ffff0c7224 */ /* 0x000fcc00078e000b */
[----:B------:R-:W-:Y:S01]  /*13c70*/  @!P1 IMAD.IADD R7, R7, 0x1, -R0 ;  /* 0x0000000107079824 */ /* 0x000fe200078e0a00 */
[----:B------:R-:W-:-:S04]  /*13c80*/  ISETP.GT.U32.AND P1, PT, R0, R4, PT ;  /* 0x000000040000720c */ /* 0x000fc80003f24070 */
[----:B------:R-:W-:Y:S01]  /*13c90*/  ISETP.GT.U32.AND P3, PT, R0, R7, PT ;  /* 0x000000070000720c */ /* 0x000fe20003f64070 */
[----:B------:R-:W-:Y:S02]  /*13ca0*/  @!P5 IMAD.MOV R13, RZ, RZ, -R13 ;  /* 0x000000ffff0dd224 */ /* 0x000fe400078e0a0d */
[----:B------:R-:W-:Y:S01]  /*13cb0*/  @!P6 IMAD.MOV R12, RZ, RZ, -R12 ;  /* 0x000000ffff0ce224 */ /* 0x000fe200078e0a0c */
[----:B------:R-:W-:Y:S01]  /*13cc0*/  STL [R1+0x5cc], R14 ;  /* 0x0005cc0e01007387 */ /* 0x000fe20000100800 */
[----:B------:R-:W-:Y:S01]  /*13cd0*/  ISETP.GE.AND P5, PT, R16, RZ, PT ;  /* 0x000000ff1000720c */ /* 0x000fe20003fa6270 */
[--C-:B------:R-:W-:Y:S02]  /*13ce0*/  @!P0 IMAD.IADD R10, R10, 0x1, -R0.reuse ;  /* 0x000000010a0a8824 */ /* 0x100fe400078e0a00 */
[----:B------:R-:W-:Y:S01]  /*13cf0*/  STL [R1+0x5c4], R13 ;  /* 0x0005c40d01007387 */ /* 0x000fe20000100800 */
[----:B------:R-:W-:Y:S01]  /*13d00*/  ISETP.GE.AND P0, PT, R17, RZ, PT ;  /* 0x000000ff1100720c */ /* 0x000fe20003f06270 */
[----:B------:R-:W-:-:S02]  /*13d10*/  @!P1 IMAD.IADD R4, R4, 0x1, -R0 ;  /* 0x0000000104049824 */ /* 0x000fc400078e0a00 */
[----:B------:R-:W-:Y:S01]  /*13d20*/  STL [R1+0x5b8], R12 ;  /* 0x0005b80c01007387 */ /* 0x000fe20000100800 */
[----:B------:R-:W-:-:S03]  /*13d30*/  @!P3 IMAD.IADD R7, R7, 0x1, -R0 ;  /* 0x000000010707b824 */ /* 0x000fc600078e0a00 */
[----:B------:R-:W4:Y:S04]  /*13d40*/  LDL.LU R16, [R1+0x3f0] ;  /* 0x0003f00001107983 */ /* 0x000f280000300800 */
[----:B------:R-:W4:Y:S01]  /*13d50*/  LDL.LU R17, [R1+0x3e8] ;  /* 0x0003e80001117983 */ /* 0x000f220000300800 */
[----:B--2---:R-:W-:Y:S02]  /*13d60*/  ISETP.GE.AND P3, PT, R20, RZ, PT ;  /* 0x000000ff1400720c */ /* 0x004fe40003f66270 */
[----:B---3--:R-:W-:Y:S02]  /*13d70*/  ISETP.GE.AND P1, PT, R21, RZ, PT ;  /* 0x000000ff1500720c */ /* 0x008fe40003f26270 */
[----:B------:R-:W2:Y:S04]  /*13d80*/  LDL.LU R21, [R1+0x3ec] ;  /* 0x0003ec0001157983 */ /* 0x000ea80000300800 */
[----:B------:R-:W3:Y:S01]  /*13d90*/  LDL.LU R20, [R1+0x3f4] ;  /* 0x0003f40001147983 */ /* 0x000ee20000300800 */
[----:B------:R-:W-:-:S02]  /*13da0*/  ISETP.GT.U32.AND P6, PT, R0, R6, PT ;  /* 0x000000060000720c */ /* 0x000fc40003fc4070 */
[----:B------:R-:W-:Y:S01]  /*13db0*/  ISETP.GT.U32.AND P2, PT, R0, R9, PT ;  /* 0x000000090000720c */ /* 0x000fe20003f44070 */
[----:B------:R-:W-:Y:S02]  /*13dc0*/  @!P4 IMAD.MOV R10, RZ, RZ, -R10 ;  /* 0x000000ffff0ac224 */ /* 0x000fe400078e0a0a */
[----:B------:R-:W-:Y:S02]  /*13dd0*/  @!P5 IMAD.MOV R4, RZ, RZ, -R4 ;  /* 0x000000ffff04d224 */ /* 0x000fe400078e0a04 */
[----:B------:R-:W-:Y:S01]  /*13de0*/  IMAD.HI.U32 R11, R3, R8, RZ ;  /* 0x00000008030b7227 */ /* 0x000fe200078e00ff */
[----:B------:R-:W-:Y:S03]  /*13df0*/  STL [R1+0x5b4], R10 ;  /* 0x0005b40a01007387 */ /* 0x000fe60000100800 */
[----:B------:R-:W-:Y:S01]  /*13e00*/  @!P0 IMAD.MOV R7, RZ, RZ, -R7 ;  /* 0x000000ffff078224 */ /* 0x000fe200078e0a07 */
[----:B------:R0:W-:Y:S01]  /*13e10*/  STL [R1+0x5b0], R4 ;  /* 0x0005b00401007387 */ /* 0x0001e20000100800 */
[----:B------:R-:W-:-:S02]  /*13e20*/  IMAD.MOV R11, RZ, RZ, -R11 ;  /* 0x000000ffff0b7224 */ /* 0x000fc400078e0a0b */
[--C-:B------:R-:W-:Y:S02]  /*13e30*/  @!P6 IMAD.IADD R6, R6, 0x1, -R0.reuse ;  /* 0x000000010606e824 */ /* 0x100fe400078e0a00 */
[----:B------:R-:W-:Y:S01]  /*13e40*/  @!P2 IMAD.IADD R9, R9, 0x1, -R0 ;  /* 0x000000010909a824 */ /* 0x000fe200078e0a00 */
[----:B------:R-:W-:Y:S01]  /*13e50*/  ISETP.GE.AND P2, PT, R15, RZ, PT ;  /* 0x000000ff0f00720c */ /* 0x000fe20003f46270 */
[----:B------:R-:W-:-:S03]  /*13e60*/  IMAD R8, R0, R11, R8 ;  /* 0x0000000b00087224 */ /* 0x000fc600078e0208 */
[----:B------:R-:W-:Y:S02]  /*13e70*/  ISETP.GT.U32.AND P4, PT, R0, R9, PT ;  /* 0x000000090000720c */ /* 0x000fe40003f84070 */
[----:B----4-:R-:W-:Y:S02]  /*13e80*/  ISETP.GE.AND P6, PT, R16, RZ, PT ;  /* 0x000000ff1000720c */ /* 0x010fe40003fc6270 */
[----:B0-----:R-:W-:Y:S02]  /*13e90*/  IABS R4, R16 ;  /* 0x0000001000047213 */ /* 0x001fe40000000000 */
[----:B------:R-:W4:Y:S04]  /*13ea0*/  LDL.LU R16, [R1+0x3f8] ;  /* 0x0003f80001107983 */ /* 0x000f280000300800 */
[----:B------:R-:W4:Y:S04]  /*13eb0*/  LDL.LU R15, [R1+0x3fc] ;  /* 0x0003fc00010f7983 */ /* 0x000f280000300800 */
[----:B------:R-:W-:Y:S01]  /*13ec0*/  STL [R1+0x5ac], R7 ;  /* 0x0005ac0701007387 */ /* 0x000fe20000100800 */
[----:B------:R-:W-:Y:S01]  /*13ed0*/  ISETP.GT.U32.AND P5, PT, R0, R6, PT ;  /* 0x000000060000720c */ /* 0x000fe20003fa4070 */
[----:B------:R-:W-:-:S04]  /*13ee0*/  @!P4 IMAD.IADD R9, R9, 0x1, -R0 ;  /* 0x000000010909c824 */ /* 0x000fc800078e0a00 */
[----:B------:R-:W-:-:S08]  /*13ef0*/  @!P1 IMAD.MOV R9, RZ, RZ, -R9 ;  /* 0x000000ffff099224 */ /* 0x000fd000078e0a09 */
[----:B------:R-:W-:Y:S01]  /*13f00*/  @!P5 IMAD.IADD R6, R6, 0x1, -R0 ;  /* 0x000000010606d824 */ /* 0x000fe200078e0a00 */
[----:B---3--:R-:W-:Y:S01]  /*13f10*/  IABS R11, R20 ;  /* 0x00000014000b7213 */ /* 0x008fe20000000000 */
[----:B------:R0:W-:Y:S04]  /*13f20*/  STL [R1+0x2670], R20 ;  /* 0x0026701401007387 */ /* 0x0001e80000100800 */
[----:B0-----:R-:W3:Y:S01]  /*13f30*/  LDL R20, [R1+0x400] ;  /* 0x0004000001147983 */ /* 0x001ee20000100800 */
[----:B--2---:R-:W-:Y:S02]  /*13f40*/  IABS R12, R21 ;  /* 0x00000015000c7213 */ /* 0x004fe40000000000 */
[----:B------:R-:W-:Y:S01]  /*13f50*/  ISETP.GE.AND P5, PT, R21, RZ, PT ;  /* 0x000000ff1500720c */ /* 0x000fe20003fa6270 */
[----:B------:R4:W-:Y:S04]  /*13f60*/  STL [R1+0x5a8], R9 ;  /* 0x0005a80901007387 */ /* 0x0009e80000100800 */
[----:B------:R-:W2:Y:S01]  /*13f70*/  LDL.LU R21, [R1+0x408] ;  /* 0x0004080001157983 */ /* 0x000ea20000300800 */
[----:B------:R-:W-:-:S02]  /*13f80*/  ISETP.GT.U32.AND P0, PT, R0, R8, PT ;  /* 0x000000080000720c */ /* 0x000fc40003f04070 */
[----:B------:R-:W-:Y:S01]  /*13f90*/  IABS R14, R17 ;  /* 0x00000011000e7213 */ /* 0x000fe20000000000 */
[----:B------:R-:W-:-:S04]  /*13fa0*/  IMAD.HI.U32 R13, R3, R4, RZ ;  /* 0x00000004030d7227 */ /* 0x000fc800078e00ff */
[----:B------:R-:W-:-:S06]  /*13fb0*/  IMAD.HI.U32 R10, R3, R14, RZ ;  /* 0x0000000e030a7227 */ /* 0x000fcc00078e00ff */
[----:B------:R-:W-:Y:S02]  /*13fc0*/  @!P0 IMAD.IADD R8, R8, 0x1, -R0 ;  /* 0x0000000108088824 */ /* 0x000fe400078e0a00 */
[----:B------:R-:W-:Y:S02]  /*13fd0*/  IMAD.MOV R13, RZ, RZ, -R13 ;  /* 0x000000ffff0d7224 */ /* 0x000fe400078e0a0d */
[----:B------:R-:W-:Y:S01]  /*13fe0*/  IMAD.HI.U32 R7, R3, R12, RZ ;  /* 0x0000000c03077227 */ /* 0x000fe200078e00ff */
[----:B------:R-:W-:-:S03]  /*13ff0*/  ISETP.GT.U32.AND P0, PT, R0, R8, PT ;  /* 0x000000080000720c */ /* 0x000fc60003f04070 */
[----:B------:R-:W-:Y:S01]  /*14000*/  IMAD.MOV R10, RZ, RZ, -R10 ;  /* 0x000000ffff0a7224 */ /* 0x000fe200078e0a0a */
[----:B------:R-:W-:Y:S01]  /*14010*/  ISETP.GE.AND P4, PT, R17, RZ, PT ;  /* 0x000000ff1100720c */ /* 0x000fe20003f86270 */
[C---:B------:R-:W-:Y:S02]  /*14020*/  IMAD R4, R0.reuse, R13, R4 ;  /* 0x0000000d00047224 */ /* 0x040fe400078e0204 */
[----:B------:R-:W-:Y:S02]  /*14030*/  IMAD.MOV R7, RZ, RZ, -R7 ;  /* 0x000000ffff077224 */ /* 0x000fe400078e0a07 */
[C---:B------:R-:W-:Y:S02]  /*14040*/  IMAD R14, R0.reuse, R10, R14 ;  /* 0x0000000a000e7224 */ /* 0x040fe400078e020e */
[----:B------:R-:W-:Y:S01]  /*14050*/  IMAD.MOV.U32 R17, RZ, RZ, R6 ;  /* 0x000000ffff117224 */ /* 0x000fe200078e0006 */
[C---:B------:R-:W-:Y:S01]  /*14060*/  ISETP.GT.U32.AND P1, PT, R0.reuse, R4, PT ;  /* 0x000000040000720c */ /* 0x040fe20003f24070 */
[----:B------:R-:W-:-:S02]  /*14070*/  IMAD R12, R0, R7, R12 ;  /* 0x00000007000c7224 */ /* 0x000fc400078e020c */
[----:B------:R-:W-:Y:S01]  /*14080*/  @!P3 IMAD.MOV R17, RZ, RZ, -R17 ;  /* 0x000000ffff11b224 */ /* 0x000fe200078e0a11 */
[----:B------:R-:W-:Y:S01]  /*14090*/  ISETP.GT.U32.AND P3, PT, R0, R14, PT ;  /* 0x0000000e0000720c */ /* 0x000fe20003f64070 */
[--C-:B------:R-:W-:Y:S01]  /*140a0*/  @!P0 IMAD.IADD R8, R8, 0x1, -R0.reuse ;  /* 0x0000000108088824 */ /* 0x100fe200078e0a00 */
[----:B------:R-:W-:Y:S01]  /*140b0*/  ISETP.GT.U32.AND P0, PT, R0, R12, PT ;  /* 0x0000000c0000720c */ /* 0x000fe20003f04070 */
[----:B------:R-:W-:Y:S01]  /*140c0*/  IMAD.HI.U32 R7, R3, R11, RZ ;  /* 0x0000000b03077227 */ /* 0x000fe200078e00ff */
[----:B----4-:R-:W-:Y:S02]  /*140d0*/  IABS R9, R16 ;  /* 0x0000001000097213 */ /* 0x010fe40000000000 */
[----:B------:R-:W-:Y:S01]  /*140e0*/  IABS R13, R15 ;  /* 0x0000000f000d7213 */ /* 0x000fe20000000000 */
[----:B------:R-:W-:Y:S02]  /*140f0*/  IMAD.MOV R6, RZ, RZ, -R7 ;  /* 0x000000ffff067224 */ /* 0x000fe400078e0a07 */
[----:B------:R-:W-:-:S04]  /*14100*/  @!P1 IMAD.IADD R4, R4, 0x1, -R0 ;  /* 0x0000000104049824 */ /* 0x000fc800078e0a00 */
[--C-:B------:R-:W-:Y:S01]  /*14110*/  @!P3 IMAD.IADD R14, R14, 0x1, -R0.reuse ;  /* 0x000000010e0eb824 */ /* 0x100fe200078e0a00 */
[----:B------:R-:W-:Y:S01]  /*14120*/  ISETP.GT.U32.AND P3, PT, R0, R4, PT ;  /* 0x000000040000720c */ /* 0x000fe20003f64070 */
[----:B------:R-:W-:Y:S02]  /*14130*/  @!P0 IMAD.IADD R12, R12, 0x1, -R0 ;  /* 0x000000010c0c8824 */ /* 0x000fe400078e0a00 */
[C---:B------:R-:W-:Y:S01]  /*14140*/  IMAD R11, R0.reuse, R6, R11 ;  /* 0x00000006000b7224 */ /* 0x040fe200078e020b */
[----:B------:R-:W-:Y:S01]  /*14150*/  ISETP.GT.U32.AND P0, PT, R0, R14, PT ;  /* 0x0000000e0000720c */ /* 0x000fe20003f04070 */
[----:B------:R-:W-:-:S04]  /*14160*/  IMAD.HI.U32 R7, R3, R9, RZ ;  /* 0x0000000903077227 */ /* 0x000fc800078e00ff */
[----:B------:R-:W-:-:S04]  /*14170*/  IMAD.HI.U32 R6, R3, R13, RZ ;  /* 0x0000000d03067227 */ /* 0x000fc800078e00ff */
[----:B------:R-:W-:Y:S02]  /*14180*/  IMAD.MOV R7, RZ, RZ, -R7 ;  /* 0x000000ffff077224 */ /* 0x000fe400078e0a07 */
[----:B------:R-:W-:Y:S02]  /*14190*/  IMAD.MOV R6, RZ, RZ, -R6 ;  /* 0x000000ffff067224 */ /* 0x000fe400078e0a06 */
[C---:B------:R-:W-:Y:S02]  /*141a0*/  IMAD R9, R0.reuse, R7, R9 ;  /* 0x0000000700097224 */ /* 0x040fe400078e0209 */
[----:B------:R-:W-:Y:S02]  /*141b0*/  IMAD R13, R0, R6, R13 ;  /* 0x00000006000d7224 */ /* 0x000fe400078e020d */
[--C-:B------:R-:W-:Y:S01]  /*141c0*/  @!P3 IMAD.IADD R4, R4, 0x1, -R0.reuse ;  /* 0x000000010404b824 */ /* 0x100fe200078e0a00 */
[----:B------:R-:W-:Y:S01]  /*141d0*/  ISETP.GT.U32.AND P3, PT, R0, R9, PT ;  /* 0x000000090000720c */ /* 0x000fe20003f64070 */
[--C-:B------:R-:W-:Y:S01]  /*141e0*/  @!P0 IMAD.IADD R14, R14, 0x1, -R0.reuse ;  /* 0x000000010e0e8824 */ /* 0x100fe200078e0a00 */
[----:B------:R-:W-:Y:S01]  /*141f0*/  ISETP.GT.U32.AND P0, PT, R0, R13, PT ;  /* 0x0000000d0000720c */ /* 0x000fe20003f04070 */
[----:B------:R0:W-:Y:S04]  /*14200*/  STL [R1+0x5a4], R17 ;  /* 0x0005a41101007387 */ /* 0x0001e80000100800 */
[----:B0-----:R-:W4:Y:S06]  /*14210*/  LDL.LU R17, [R1+0x40c] ;  /* 0x00040c0001117983 */ /* 0x001f2c0000300800 */
[--C-:B------:R-:W-:Y:S01]  /*14220*/  @!P3 IMAD.IADD R9, R9, 0x1, -R0.reuse ;  /* 0x000000010909b824 */ /* 0x100fe200078e0a00 */
[----:B------:R-:W-:Y:S01]  /*14230*/  ISETP.GE.AND P3, PT, R16, RZ, PT ;  /* 0x000000ff1000720c */ /* 0x000fe20003f66270 */
[----:B------:R-:W-:Y:S01]  /*14240*/  @!P0 IMAD.IADD R13, R13, 0x1, -R0 ;  /* 0x000000010d0d8824 */ /* 0x000fe200078e0a00 */
[----:B------:R-:W-:-:S02]  /*14250*/  ISETP.GE.AND P0, PT, R15, RZ, PT ;  /* 0x000000ff0f00720c */ /* 0x000fc40003f06270 */
[----:B---3--:R-:W-:Y:S01]  /*14260*/  IABS R10, R20 ;  /* 0x00000014000a7213 */ /* 0x008fe20000000000 */
[----:B------:R-:W-:Y:S02]  /*14270*/  IMAD.MOV.U32 R20, RZ, RZ, R8 ;  /* 0x000000ffff147224 */ /* 0x000fe400078e0008 */
[----:B------:R-:W3:Y:S02]  /*14280*/  LDL R8, [R1+0x404] ;  /* 0x0004040001087983 */ /* 0x000ee40000100800 */
[----:B------:R-:W-:Y:S01]  /*14290*/  @!P2 IMAD.MOV R20, RZ, RZ, -R20 ;  /* 0x000000ffff14a224 */ /* 0x000fe200078e0a14 */
[----:B------:R-:W-:-:S04]  /*142a0*/  ISETP.GT.U32.AND P2, PT, R0, R12, PT ;  /* 0x0000000c0000720c */ /* 0x000fc80003f44070 */
[----:B------:R0:W-:Y:S09]  /*142b0*/  STL [R1+0x598], R20 ;  /* 0x0005981401007387 */ /* 0x0001f20000100800 */
[----:B------:R-:W-:Y:S01]  /*142c0*/  @!P2 IMAD.IADD R12, R12, 0x1, -R0 ;  /* 0x000000010c0ca824 */ /* 0x000fe200078e0a00 */
[----:B0-----:R-:W4:Y:S04]  /*142d0*/  LDL.LU R20, [R1+0x2670] ;  /* 0x0026700001147983 */ /* 0x001f280000300800 */
[----:B------:R0:W-:Y:S01]  /*142e0*/  STL [R1+0x266c], R12 ;  /* 0x00266c0c01007387 */ /* 0x0001e20000100800 */
[----:B--2---:R-:W-:-:S03]  /*142f0*/  IABS R7, R21 ;  /* 0x0000001500077213 */ /* 0x004fc60000000000 */
[----:B------:R1:W-:Y:S04]  /*14300*/  STL [R1+0x2668], R21 ;  /* 0x0026681501007387 */ /* 0x0003e80000100800 */
[----:B------:R-:W2:Y:S01]  /*14310*/  LDL.LU R16, [R1+0x414] ;  /* 0x0004140001107983 */ /* 0x000ea20000300800 */
[----:B0-----:R-:W-:-:S03]  /*14320*/  IMAD.MOV.U32 R12, RZ, RZ, R4 ;  /* 0x000000ffff0c7224 */ /* 0x001fc600078e0004 */
[----:B------:R-:W2:Y:S01]  /*14330*/  LDL.LU R15, [R1+0x418] ;  /* 0x00041800010f7983 */ /* 0x000ea20000300800 */
[----:B------:R-:W-:Y:S02]  /*14340*/  @!P6 IMAD.MOV R12, RZ, RZ, -R12 ;  /* 0x000000ffff0ce224 */ /* 0x000fe400078e0a0c */
[----:B-1----:R-:W-:Y:S02]  /*14350*/  IMAD.MOV.U32 R21, RZ, RZ, R14 ;  /* 0x000000ffff157224 */ /* 0x002fe400078e000e */
[----:B------:R-:W3:Y:S04]  /*14360*/  LDL.LU R14, [R1+0x404] ;  /* 0x00040400010e7983 */ /* 0x000ee80000300800 */
[----:B------:R0:W-:Y:S04]  /*14370*/  STL [R1+0x590], R12 ;  /* 0x0005900c01007387 */ /* 0x0001e80000100800 */
[----:B0-----:R-:W4:Y:S01]  /*14380*/  LDL.LU R12, [R1+0x266c] ;  /* 0x00266c00010c7983 */ /* 0x001f220000300800 */
[----:B------:R-:W-:-:S05]  /*14390*/  @!P4 IMAD.MOV R21, RZ, RZ, -R21 ;  /* 0x000000ffff15c224 */ /* 0x000fca00078e0a15 */
[----:B------:R4:W-:Y:S01]  /*143a0*/  STL [R1+0x588], R21 ;  /* 0x0005881501007387 */ /* 0x0009e20000100800 */
[----:B------:R-:W-:Y:S01]  /*143b0*/  ISETP.GT.U32.AND P1, PT, R0, R11, PT ;  /* 0x0000000b0000720c */ /* 0x000fe20003f24070 */
[----:B------:R-:W-:-:S12]  /*143c0*/  IMAD.HI.U32 R6, R3, R10, RZ ;  /* 0x0000000a03067227 */ /* 0x000fd800078e00ff */
[----:B------:R-:W-:-:S05]  /*143d0*/  @!P1 IMAD.IADD R11, R11, 0x1, -R0 ;  /* 0x000000010b0b9824 */ /* 0x000fca00078e0a00 */
[----:B------:R-:W-:Y:S01]  /*143e0*/  ISETP.GT.U32.AND P1, PT, R0, R11, PT ;  /* 0x0000000b0000720c */ /* 0x000fe20003f24070 */
[----:B------:R-:W-:-:S04]  /*143f0*/  IMAD.MOV R6, RZ, RZ, -R6 ;  /* 0x000000ffff067224 */ /* 0x000fc800078e0a06 */
[----:B------:R-:W-:Y:S02]  /*14400*/  IMAD R10, R0, R6, R10 ;  /* 0x00000006000a7224 */ /* 0x000fe400078e020a */
[----:B----4-:R-:W-:Y:S02]  /*14410*/  IMAD.MOV.U32 R21, RZ, RZ, R12 ;  /* 0x000000ffff157224 */ /* 0x010fe400078e000c */
[----:B------:R-:W4:Y:S02]  /*14420*/  LDL.LU R12, [R1+0x400] ;  /* 0x00040000010c7983 */ /* 0x000f240000300800 */
[----:B------:R-:W-:-:S05]  /*14430*/  @!P5 IMAD.MOV R21, RZ, RZ, -R21 ;  /* 0x000000ffff15d224 */ /* 0x000fca00078e0a15 */
[----:B------:R0:W-:Y:S04]  /*14440*/  STL [R1+0x584], R21 ;  /* 0x0005841501007387 */ /* 0x0001e80000100800 */
[----:B0-----:R-:W2:Y:S01]  /*14450*/  LDL.LU R21, [R1+0x2668] ;  /* 0x0026680001157983 */ /* 0x001ea20000300800 */
[----:B------:R-:W-:Y:S01]  /*14460*/  @!P1 IMAD.IADD R11, R11, 0x1, -R0 ;  /* 0x000000010b0b9824 */ /* 0x000fe200078e0a00 */
[----:B------:R-:W-:Y:S02]  /*14470*/  ISETP.GT.U32.AND P1, PT, R0, R10, PT ;  /* 0x0000000a0000720c */ /* 0x000fe40003f24070 */
[----:B------:R-:W-:-:S11]  /*14480*/  ISETP.GE.AND P2, PT, R20, RZ, PT ;  /* 0x000000ff1400720c */ /* 0x000fd60003f46270 */
[----:B------:R-:W-:Y:S01]  /*14490*/  @!P1 IMAD.IADD R10, R10, 0x1, -R0 ;  /* 0x000000010a0a9824 */ /* 0x000fe200078e0a00 */
[C---:B------:R-:W-:Y:S02]  /*144a0*/  ISETP.GT.U32.AND P1, PT, R0.reuse, R9, PT ;  /* 0x000000090000720c */ /* 0x040fe40003f24070 */
[C---:B------:R-:W-:Y:S02]  /*144b0*/  ISETP.GT.U32.AND P6, PT, R0.reuse, R13, PT ;  /* 0x0000000d0000720c */ /* 0x040fe40003fc4070 */
[----:B------:R-:W-:Y:S01]  /*144c0*/  ISETP.GT.U32.AND P4, PT, R0, R10, PT ;  /* 0x0000000a0000720c */ /* 0x000fe20003f84070 */
[----:B------:R-:W-:-:S08]  /*144d0*/  @!P2 IMAD.MOV R11, RZ, RZ, -R11 ;  /* 0x000000ffff0ba224 */ /* 0x000fd000078e0a0b */
[----:B------:R-:W-:Y:S01]  /*144e0*/  @!P1 IMAD.IADD R9, R9, 0x1, -R0 ;  /* 0x0000000109099824 */ /* 0x000fe200078e0a00 */
[----:B---3--:R-:W-:-:S03]  /*144f0*/  ISETP.GE.AND P1, PT, R14, RZ, PT ;  /* 0x000000ff0e00720c */ /* 0x008fc60003f26270 */
[----:B------:R-:W-:Y:S01]  /*14500*/  IMAD.MOV.U32 R14, RZ, RZ, R9 ;  /* 0x000000ffff0e7224 */ /* 0x000fe200078e0009 */
[----:B------:R0:W-:Y:S01]  /*14510*/  STL [R1+0x57c], R11 ;  /* 0x00057c0b01007387 */ /* 0x0001e20000100800 */
[----:B------:R-:W-:Y:S02]  /*14520*/  @!P4 IMAD.IADD R10, R10, 0x1, -R0 ;  /* 0x000000010a0ac824 */ /* 0x000fe400078e0a00 */
[----:B------:R-:W-:Y:S01]  /*14530*/  @!P3 IMAD.MOV R14, RZ, RZ, -R14 ;  /* 0x000000ffff0eb224 */ /* 0x000fe200078e0a0e */
[----:B------:R-:W-:Y:S01]  /*14540*/  ISETP.GE.AND P3, PT, R17, RZ, PT ;  /* 0x000000ff1100720c */ /* 0x000fe20003f66270 */
[----:B------:R-:W-:Y:S01]  /*14550*/  IMAD.MOV.U32 R20, RZ, RZ, R18 ;  /* 0x000000ffff147224 */ /* 0x000fe200078e0012 */
[----:B------:R-:W-:Y:S01]  /*14560*/  IABS R18, R17 ;  /* 0x0000001100127213 */ /* 0x000fe20000000000 */
[----:B------:R-:W-:Y:S01]  /*14570*/  @!P6 IMAD.IADD R13, R13, 0x1, -R0 ;  /* 0x000000010d0de824 */ /* 0x000fe200078e0a00 */
[----:B0-----:R-:W-:Y:S02]  /*14580*/  IABS R11, R19 ;  /* 0x00000013000b7213 */ /* 0x001fe40000000000 */
[----:B------:R-:W-:-:S02]  /*14590*/  IABS R8, R8 ;  /* 0x0000000800087213 */ /* 0x000fc40000000000 */
[----:B--2---:R-:W-:Y:S02]  /*145a0*/  ISETP.GE.AND P4, PT, R21, RZ, PT ;  /* 0x000000ff1500720c */ /* 0x004fe40003f86270 */
[----:B------:R-:W2:Y:S04]  /*145b0*/  LDL.LU R21, [R1+0x41c] ;  /* 0x00041c0001157983 */ /* 0x000ea80000300800 */
[----:B------:R-:W3:Y:S04]  /*145c0*/  LDL.LU R17, [R1+0x420] ;  /* 0x0004200001117983 */ /* 0x000ee80000300800 */
[----:B------:R0:W-:Y:S02]  /*145d0*/  STL [R1+0x574], R14 ;  /* 0x0005740e01007387 */ /* 0x0001e40000100800 */
[----:B0-----:R-:W-:-:S04]  /*145e0*/  IMAD.MOV.U32 R14, RZ, RZ, R13 ;  /* 0x000000ffff0e7224 */ /* 0x001fc800078e000d */
[----:B------:R-:W-:Y:S02]  /*145f0*/  @!P0 IMAD.MOV R14, RZ, RZ, -R14 ;  /* 0x000000ffff0e8224 */ /* 0x000fe400078e0a0e */
[----:B------:R-:W-:-:S03]  /*14600*/  IMAD.MOV.U32 R13, RZ, RZ, R19 ;  /* 0x000000ffff0d7224 */ /* 0x000fc600078e0013 */
[----:B------:R0:W-:Y:S04]  /*14610*/  STL [R1+0x568], R14 ;  /* 0x0005680e01007387 */ /* 0x0001e80000100800 */
[----:B------:R-:W2:Y:S01]  /*14620*/  LDL R19, [R1+0x428] ;  /* 0x0004280001137983 */ /* 0x000ea20000100800 */
[----:B------:R-:W-:-:S04]  /*14630*/  IMAD.HI.U32 R6, R3, R8, RZ ;  /* 0x0000000803067227 */ /* 0x000fc800078e00ff */
[----:B------:R-:W-:Y:S01]  /*14640*/  IMAD.MOV R6, RZ, RZ, -R6 ;  /* 0x000000ffff067224 */ /* 0x000fe200078e0a06 */
[----:B0-----:R-:W3:Y:S03]  /*14650*/  LDL R14, [R1+0x424] ;  /* 0x00042400010e7983 */ /* 0x001ee60000100800 */
[----:B------:R-:W-:Y:S02]  /*14660*/  IMAD R8, R0, R6, R8 ;  /* 0x0000000600087224 */ /* 0x000fe400078e0208 */
[----:B------:R-:W-:-:S03]  /*14670*/  IMAD.HI.U32 R6, R3, R7, RZ ;  /* 0x0000000703067227 */ /* 0x000fc600078e00ff */
[----:B------:R-:W-:Y:S01]  /*14680*/  ISETP.GT.U32.AND P2, PT, R0, R8, PT ;  /* 0x000000080000720c */ /* 0x000fe20003f44070 */
[----:B------:R-:W-:Y:S02]  /*14690*/  IMAD.MOV R6, RZ, RZ, -R6 ;  /* 0x000000ffff067224 */ /* 0x000fe400078e0a06 */
[----:B------:R-:W-:-:S04]  /*146a0*/  IMAD.HI.U32 R4, R3, R18, RZ ;  /* 0x0000001203047227 */ /* 0x000fc800078e00ff */
[----:B------:R-:W-:Y:S02]  /*146b0*/  IMAD R7, R0, R6, R7 ;  /* 0x0000000600077224 */ /* 0x000fe400078e0207 */
[----:B------:R-:W-:-:S03]  /*146c0*/  IMAD.MOV R4, RZ, RZ, -R4 ;  /* 0x000000ffff047224 */ /* 0x000fc600078e0a04 */
[C---:B------:R-:W-:Y:S01]  /*146d0*/  ISETP.GT.U32.AND P6, PT, R0.reuse, R7, PT ;  /* 0x000000070000720c */ /* 0x040fe20003fc4070 */
[----:B------:R-:W-:Y:S02]  /*146e0*/  IMAD R18, R0, R4, R18 ;  /* 0x0000000400127224 */ /* 0x000fe400078e0212 */
[----:B------:R-:W-:-:S03]  /*146f0*/  @!P2 IMAD.IADD R8, R8, 0x1, -R0 ;  /* 0x000000010808a824 */ /* 0x000fc600078e0a00 */
[----:B------:R-:W-:Y:S02]  /*14700*/  ISETP.GT.U32.AND P2, PT, R0, R18, PT ;  /* 0x000000120000720c */ /* 0x000fe40003f44070 */
[----:B------:R-:W-:-:S05]  /*14710*/  IABS R6, R16 ;  /* 0x0000001000067213 */ /* 0x000fca0000000000 */
[----:B------:R-:W-:Y:S01]  /*14720*/  @!P6 IMAD.IADD R7, R7, 0x1, -R0 ;  /* 0x000000010707e824 */ /* 0x000fe200078e0a00 */
[----:B------:R-:W-:Y:S02]  /*14730*/  ISETP.GT.U32.AND P6, PT, R0, R8, PT ;  /* 0x000000080000720c */ /* 0x000fe40003fc4070 */
[----:B----4-:R-:W-:-:S03]  /*14740*/  ISETP.GE.AND P5, PT, R12, RZ, PT ;  /* 0x000000ff0c00720c */ /* 0x010fc60003fa6270 */
[----:B------:R-:W-:Y:S01]  /*14750*/  @!P2 IMAD.IADD R18, R18, 0x1, -R0 ;  /* 0x000000011212a824 */ /* 0x000fe200078e0a00 */
[----:B------:R-:W-:Y:S01]  /*14760*/  ISETP.GT.U32.AND P2, PT, R0, R7, PT ;  /* 0x000000070000720c */ /* 0x000fe20003f44070 */
[----:B------:R-:W-:-:S04]  /*14770*/  IMAD.HI.U32 R12, R3, R6, RZ ;  /* 0x00000006030c7227 */ /* 0x000fc800078e00ff */
[----:B------:R-:W-:Y:S02]  /*14780*/  IMAD.MOV R12, RZ, RZ, -R12 ;  /* 0x000000ffff0c7224 */ /* 0x000fe400078e0a0c */
[----:B------:R-:W-:Y:S02]  /*14790*/  @!P6 IMAD.IADD R8, R8, 0x1, -R0 ;  /* 0x000000010808e824 */ /* 0x000fe400078e0a00 */
[----:B------:R-:W-:Y:S02]  /*147a0*/  IMAD R6, R0, R12, R6 ;  /* 0x0000000c00067224 */ /* 0x000fe400078e0206 */
[----:B------:R-:W-:Y:S02]  /*147b0*/  IMAD.MOV.U32 R12, RZ, RZ, R13 ;  /* 0x000000ffff0c7224 */ /* 0x000fe400078e000d */
[----:B------:R-:W-:Y:S02]  /*147c0*/  IMAD.MOV.U32 R13, RZ, RZ, R8 ;  /* 0x000000ffff0d7224 */ /* 0x000fe400078e0008 */
[----:B------:R-:W-:-:S02]  /*147d0*/  @!P2 IMAD.IADD R7, R7, 0x1, -R0 ;  /* 0x000000010707a824 */ /* 0x000fc400078e0a00 */
[----:B------:R-:W-:Y:S02]  /*147e0*/  @!P5 IMAD.MOV R10, RZ, RZ, -R10 ;  /* 0x000000ffff0ad224 */ /* 0x000fe400078e0a0a */
[----:B------:R-:W-:Y:S02]  /*147f0*/  @!P1 IMAD.MOV R13, RZ, RZ, -R13 ;  /* 0x000000ffff0d9224 */ /* 0x000fe400078e0a0d */
[----:B------:R-:W-:Y:S01]  /*14800*/  @!P4 IMAD.MOV R7, RZ, RZ, -R7 ;  /* 0x000000ffff07c224 */ /* 0x000fe200078e0a07 */
[----:B------:R-:W-:Y:S04]  /*14810*/  STL [R1+0x564], R10 ;  /* 0x0005640a01007387 */ /* 0x000fe80000100800 */
[----:B------:R2:W-:Y:S04]  /*14820*/  STL [R1+0x560], R13 ;  /* 0x0005600d01007387 */ /* 0x0005e80000100800 */
[----:B------:R0:W-:Y:S01]  /*14830*/  STL [R1+0x55c], R7 ;  /* 0x00055c0701007387 */ /* 0x0001e20000100800 */
[----:B------:R-:W-:Y:S01]  /*14840*/  IMAD.HI.U32 R9, R3, R11, RZ ;  /* 0x0000000b03097227 */ /* 0x000fe200078e00ff */
[----:B------:R-:W-:-:S02]  /*14850*/  IABS R4, R15 ;  /* 0x0000000f00047213 */ /* 0x000fc40000000000 */
[----:B------:R-:W-:Y:S02]  /*14860*/  ISETP.GT.U32.AND P0, PT, R0, R18, PT ;  /* 0x000000120000720c */ /* 0x000fe40003f04070 */
[----:B--2---:R-:W-:Y:S01]  /*14870*/  IABS R13, R19 ;  /* 0x00000013000d7213 */ /* 0x004fe20000000000 */
[----:B------:R-:W2:Y:S04]  /*14880*/  LDL R10, [R1+0x430] ;  /* 0x00043000010a7983 */ /* 0x000ea80000100800 */
[----:B------:R-:W4:Y:S01]  /*14890*/  LDL R19, [R1+0x42c] ;  /* 0x00042c0001137983 */ /* 0x000f220000100800 */
[----:B------:R-:W-:-:S04]  /*148a0*/  IMAD.MOV R9, RZ, RZ, -R9 ;  /* 0x000000ffff097224 */ /* 0x000fc800078e0a09 */
[----:B------:R-:W-:Y:S02]  /*148b0*/  IMAD R11, R0, R9, R11 ;  /* 0x00000009000b7224 */ /* 0x000fe400078e020b */
[----:B------:R-:W-:-:S04]  /*148c0*/  IMAD.HI.U32 R9, R3, R4, RZ ;  /* 0x0000000403097227 */ /* 0x000fc800078e00ff */
[----:B------:R-:W-:Y:S01]  /*148d0*/  IMAD.MOV R9, RZ, RZ, -R9 ;  /* 0x000000ffff097224 */ /* 0x000fe200078e0a09 */
[----:B------:R-:W-:-:S03]  /*148e0*/  ISETP.GT.U32.AND P1, PT, R0, R6, PT ;  /* 0x000000060000720c */ /* 0x000fc60003f24070 */
[----:B------:R-:W-:Y:S02]  /*148f0*/  IMAD R4, R0, R9, R4 ;  /* 0x0000000900047224 */ /* 0x000fe400078e0204 */
[----:B------:R-:W-:-:S03]  /*14900*/  @!P0 IMAD.IADD R18, R18, 0x1, -R0 ;  /* 0x0000000112128824 */ /* 0x000fc600078e0a00 */
[----:B------:R-:W-:Y:S02]  /*14910*/  ISETP.GT.U32.AND P0, PT, R0, R4, PT ;  /* 0x000000040000720c */ /* 0x000fe40003f04070 */
[----:B------:R-:W-:Y:S02]  /*14920*/  ISETP.GE.AND P2, PT, R16, RZ, PT ;  /* 0x000000ff1000720c */ /* 0x000fe40003f46270 */
[----:B------:R-:W-:Y:S01]  /*14930*/  IABS R16, R21 ;  /* 0x0000001500107213 */ /* 0x000fe20000000000 */
[----:B------:R-:W-:Y:S01]  /*14940*/  @!P1 IMAD.IADD R6, R6, 0x1, -R0 ;  /* 0x0000000106069824 */ /* 0x000fe200078e0a00 */
[----:B------:R-:W-:Y:S02]  /*14950*/  ISETP.GE.AND P4, PT, R15, RZ, PT ;  /* 0x000000ff0f00720c */ /* 0x000fe40003f86270 */
[----:B---3--:R-:W-:Y:S01]  /*14960*/  IABS R15, R17 ;  /* 0x00000011000f7213 */ /* 0x008fe20000000000 */
[----:B0-----:R-:W-:Y:S01]  /*14970*/  IMAD.HI.U32 R7, R3, R16, RZ ;  /* 0x0000001003077227 */ /* 0x001fe200078e00ff */
[----:B------:R-:W-:-:S03]  /*14980*/  ISETP.GT.U32.AND P1, PT, R0, R6, PT ;  /* 0x000000060000720c */ /* 0x000fc60003f24070 */
[----:B------:R-:W-:Y:S01]  /*14990*/  @!P0 IMAD.IADD R4, R4, 0x1, -R0 ;  /* 0x0000000104048824 */ /* 0x000fe200078e0a00 */
[----:B------:R-:W-:Y:S01]  /*149a0*/  ISETP.GT.U32.AND P6, PT, R0, R11, PT ;  /* 0x0000000b0000720c */ /* 0x000fe20003fc4070 */
[----:B------:R-:W-:-:S03]  /*149b0*/  IMAD.HI.U32 R9, R3, R15, RZ ;  /* 0x0000000f03097227 */ /* 0x000fc600078e00ff */
[C---:B------:R-:W-:Y:S01]  /*149c0*/  ISETP.GT.U32.AND P0, PT, R0.reuse, R4, PT ;  /* 0x000000040000720c */ /* 0x040fe20003f04070 */
[----:B------:R-:W-:Y:S02]  /*149d0*/  IMAD.MOV R7, RZ, RZ, -R7 ;  /* 0x000000ffff077224 */ /* 0x000fe400078e0a07 */
[----:B------:R-:W-:Y:S01]  /*149e0*/  IMAD.MOV R9, RZ, RZ, -R9 ;  /* 0x000000ffff097224 */ /* 0x000fe200078e0a09 */
[----:B------:R-:W-:Y:S01]  /*149f0*/  IABS R14, R14 ;  /* 0x0000000e000e7213 */ /* 0x000fe20000000000 */
[C---:B------:R-:W-:Y:S02]  /*14a00*/  IMAD R16, R0.reuse, R7, R16 ;  /* 0x0000000700107224 */ /* 0x040fe400078e0210 */
[----:B------:R-:W-:Y:S02]  /*14a10*/  IMAD R15, R0, R9, R15 ;  /* 0x00000009000f7224 */ /* 0x000fe400078e020f */
[--C-:B------:R-:W-:Y:S01]  /*14a20*/  @!P1 IMAD.IADD R6, R6, 0x1, -R0.reuse ;  /* 0x0000000106069824 */ /* 0x100fe200078e0a00 */
[----:B------:R-:W-:Y:S01]  /*14a30*/  ISETP.GT.U32.AND P1, PT, R0, R16, PT ;  /* 0x000000100000720c */ /* 0x000fe20003f24070 */
[----:B------:R-:W-:Y:S01]  /*14a40*/  @!P6 IMAD.IADD R11, R11, 0x1, -R0 ;  /* 0x000000010b0be824 */ /* 0x000fe200078e0a00 */
[----:B------:R-:W3:Y:S01]  /*14a50*/  LDL R9, [R1+0x434] ;  /* 0x0004340001097983 */ /* 0x000ee20000100800 */
[----:B------:R-:W-:-:S04]  /*14a60*/  IMAD.HI.U32 R8, R3, R14, RZ ;  /* 0x0000000e03087227 */ /* 0x000fc800078e00ff */
[----:B------:R-:W-:Y:S01]  /*14a70*/  @!P0 IMAD.IADD R4, R4, 0x1, -R0 ;  /* 0x0000000104048824 */ /* 0x000fe200078e0a00 */
[C---:B------:R-:W-:Y:S01]  /*14a80*/  ISETP.GT.U32.AND P0, PT, R0.reuse, R15, PT ;  /* 0x0000000f0000720c */ /* 0x040fe20003f04070 */
[----:B------:R-:W-:Y:S01]  /*14a90*/  IMAD.HI.U32 R7, R3, R13, RZ ;  /* 0x0000000d03077227 */ /* 0x000fe200078e00ff */
[----:B------:R-:W-:-:S03]  /*14aa0*/  ISETP.GT.U32.AND P6, PT, R0, R11, PT ;  /* 0x0000000b0000720c */ /* 0x000fc60003fc4070 */
[----:B------:R-:W-:Y:S02]  /*14ab0*/  IMAD.MOV R8, RZ, RZ, -R8 ;  /* 0x000000ffff087224 */ /* 0x000fe400078e0a08 */
[----:B------:R-:W-:Y:S02]  /*14ac0*/  IMAD.MOV R7, RZ, RZ, -R7 ;  /* 0x000000ffff077224 */ /* 0x000fe400078e0a07 */
[C---:B------:R-:W-:Y:S02]  /*14ad0*/  IMAD R14, R0.reuse, R8, R14 ;  /* 0x00000008000e7224 */ /* 0x040fe400078e020e */
[----:B------:R-:W-:Y:S02]  /*14ae0*/  IMAD R13, R0, R7, R13 ;  /* 0x00000007000d7224 */ /* 0x000fe400078e020d */
[--C-:B------:R-:W-:Y:S01]  /*14af0*/  @!P1 IMAD.IADD R16, R16, 0x1, -R0.reuse ;  /* 0x0000000110109824 */ /* 0x100fe200078e0a00 */
[C---:B------:R-:W-:Y:S01]  /*14b00*/  ISETP.GT.U32.AND P1, PT, R0.reuse, R14, PT ;  /* 0x0000000e0000720c */ /* 0x040fe20003f24070 */
[--C-:B------:R-:W-:Y:S01]  /*14b10*/  @!P0 IMAD.IADD R15, R15, 0x1, -R0.reuse ;  /* 0x000000010f0f8824 */ /* 0x100fe200078e0a00 */
[----:B------:R-:W-:Y:S01]  /*14b20*/  ISETP.GT.U32.AND P0, PT, R0, R13, PT ;  /* 0x0000000d0000720c */ /* 0x000fe20003f04070 */
[----:B------:R-:W-:Y:S01]  /*14b30*/  @!P6 IMAD.IADD R11, R11, 0x1, -R0 ;  /* 0x000000010b0be824 */ /* 0x000fe200078e0a00 */
[----:B------:R-:W-:-:S02]  /*14b40*/  ISETP.GE.AND P6, PT, R21, RZ, PT ;  /* 0x000000ff1500720c */ /* 0x000fc40003fc6270 */
[----:B------:R-:W3:Y:S01]  /*14b50*/  LDL R21, [R1+0x438] ;  /* 0x0004380001157983 */ /* 0x000ee20000100800 */
[----:B------:R-:W-:-:S06]  /*14b60*/  ISETP.GE.AND P5, PT, R12, RZ, PT ;  /* 0x000000ff0c00720c */ /* 0x000fcc0003fa6270 */
[--C-:B------:R-:W-:Y:S02]  /*14b70*/  @!P1 IMAD.IADD R14, R14, 0x1, -R0.reuse ;  /* 0x000000010e0e9824 */ /* 0x100fe400078e0a00 */
[----:B------:R-:W-:Y:S01]  /*14b80*/  @!P0 IMAD.IADD R13, R13, 0x1, -R0 ;  /* 0x000000010d0d8824 */ /* 0x000fe200078e0a00 */
[----:B----4-:R-:W-:Y:S02]  /*14b90*/  IABS R12, R19 ;  /* 0x00000013000c7213 */ /* 0x010fe40000000000 */
[----:B------:R-:W4:Y:S04]  /*14ba0*/  LDL R19, [R1+0x43c] ;  /* 0x00043c0001137983 */ /* 0x000f280000100800 */
[----:B------:R-:W-:Y:S04]  /*14bb0*/  STL [R1+0x2664], R15 ;  /* 0x0026640f01007387 */ /* 0x000fe80000100800 */
[----:B------:R0:W-:Y:S04]  /*14bc0*/  STL [R1+0x2660], R14 ;  /* 0x0026600e01007387 */ /* 0x0001e80000100800 */
[----:B0-----:R-:W4:Y:S04]  /*14bd0*/  LDL.LU R14, [R1+0x44c] ;  /* 0x00044c00010e7983 */ /* 0x001f280000300800 */
[----:B------:R0:W-:Y:S04]  /*14be0*/  STL [R1+0x265c], R13 ;  /* 0x00265c0d01007387 */ /* 0x0001e80000100800 */
[----:B0-----:R-:W4:Y:S01]  /*14bf0*/  LDL.LU R13, [R1+0xa60] ;  /* 0x000a6000010d7983 */ /* 0x001f220000300800 */
[----:B------:R-:W-:-:S04]  /*14c00*/  IMAD.HI.U32 R8, R3, R12, RZ ;  /* 0x0000000c03087227 */ /* 0x000fc800078e00ff */
[----:B------:R-:W-:Y:S01]  /*14c10*/  IMAD.MOV R8, RZ, RZ, -R8 ;  /* 0x000000ffff087224 */ /* 0x000fe200078e0a08 */
[----:B--2---:R-:W-:-:S03]  /*14c20*/  IABS R10, R10 ;  /* 0x0000000a000a7213 */ /* 0x004fc60000000000 */
[----:B------:R-:W-:Y:S01]  /*14c30*/  IMAD R12, R0, R8, R12 ;  /* 0x00000008000c7224 */ /* 0x000fe200078e020c */
[----:B---3--:R-:W-:Y:S01]  /*14c40*/  IABS R7, R9 ;  /* 0x0000000900077213 */ /* 0x008fe20000000000 */
[----:B------:R-:W-:-:S04]  /*14c50*/  IMAD.MOV.U32 R15, RZ, RZ, R20 ;  /* 0x000000ffff0f7224 */ /* 0x000fc800078e0014 */
[----:B------:R-:W-:-:S04]  /*14c60*/  IMAD.HI.U32 R20, R3, R7, RZ ;  /* 0x0000000703147227 */ /* 0x000fc800078e00ff */
[----:B------:R-:W-:Y:S01]  /*14c70*/  IMAD.MOV R20, RZ, RZ, -R20 ;  /* 0x000000ffff147224 */ /* 0x000fe200078e0a14 */
[----:B------:R-:W-:Y:S01]  /*14c80*/  IABS R9, R21 ;  /* 0x0000001500097213 */ /* 0x000fe20000000000 */
[----:B------:R-:W-:-:S04]  /*14c90*/  IMAD.HI.U32 R21, R3, R10, RZ ;  /* 0x0000000a03157227 */ /* 0x000fc800078e00ff */
[----:B------:R-:W-:Y:S02]  /*14ca0*/  IMAD.MOV R21, RZ, RZ, -R21 ;  /* 0x000000ffff157224 */ /* 0x000fe400078e0a15 */
[C---:B------:R-:W-:Y:S02]  /*14cb0*/  IMAD R7, R0.reuse, R20, R7 ;  /* 0x0000001400077224 */ /* 0x040fe400078e0207 */
[----:B------:R-:W-:Y:S02]  /*14cc0*/  IMAD R10, R0, R21, R10 ;  /* 0x00000015000a7224 */ /* 0x000fe400078e020a */
[----:B------:R-:W2:Y:S04]  /*14cd0*/  LDL.LU R21, [R1+0xb94] ;  /* 0x000b940001157983 */ /* 0x000ea80000300800 */
[----:B------:R-:W3:Y:S01]  /*14ce0*/  LDL.LU R20, [R1+0xad8] ;  /* 0x000ad80001147983 */ /* 0x000ee20000300800 */
[----:B----4-:R-:W-:Y:S01]  /*14cf0*/  IABS R8, R19 ;  /* 0x0000001300087213 */ /* 0x010fe20000000000 */
[----:B------:R-:W-:-:S04]  /*14d00*/  IMAD.HI.U32 R19, R3, R9, RZ ;  /* 0x0000000903137227 */ /* 0x000fc800078e00ff */
[----:B------:R-:W-:-:S04]  /*14d10*/  IMAD.MOV R19, RZ, RZ, -R19 ;  /* 0x000000ffff137224 */ /* 0x000fc800078e0a13 */
[----:B------:R-:W-:Y:S02]  /*14d20*/  IMAD R9, R0, R19, R9 ;  /* 0x0000001300097224 */ /* 0x000fe400078e0209 */
[----:B------:R-:W-:Y:S02]  /*14d30*/  IMAD.MOV.U32 R19, RZ, RZ, R13 ;  /* 0x000000ffff137224 */ /* 0x000fe400078e000d */
[----:B------:R-:W-:Y:S02]  /*14d40*/  IMAD.MOV.U32 R13, RZ, RZ, R18 ;  /* 0x000000ffff0d7224 */ /* 0x000fe400078e0012 */
[----:B------:R-:W-:Y:S02]  /*14d50*/  IMAD.MOV.U32 R18, RZ, RZ, R15 ;  /* 0x000000ffff127224 */ /* 0x000fe400078e000f */
[----:B------:R-:W-:Y:S02]  /*14d60*/  @!P3 IMAD.MOV R13, RZ, RZ, -R13 ;  /* 0x000000ffff0db224 */ /* 0x000fe400078e0a0d */
[----:B------:R-:W-:-:S02]  /*14d70*/  IMAD.MOV.U32 R15, RZ, RZ, R11 ;  /* 0x000000ffff0f7224 */ /* 0x000fc400078e000b */
[----:B------:R-:W-:Y:S02]  /*14d80*/  IMAD.MOV.U32 R11, RZ, RZ, R14 ;  /* 0x000000ffff0b7224 */ /* 0x000fe400078e000e */
[----:B------:R-:W-:Y:S02]  /*14d90*/  IMAD.MOV.U32 R14, RZ, RZ, R6 ;  /* 0x000000ffff0e7224 */ /* 0x000fe400078e0006 */
[----:B------:R-:W4:Y:S01]  /*14da0*/  LDL R6, [R1+0x444] ;  /* 0x0004440001067983 */ /* 0x000f220000100800 */
[----:B------:R-:W-:-:S03]  /*14db0*/  @!P5 IMAD.MOV R15, RZ, RZ, -R15 ;  /* 0x000000ffff0fd224 */ /* 0x000fc600078e0a0f */
[----:B------:R0:W-:Y:S01]  /*14dc0*/  STL [R1+0x54c], R13 ;  /* 0x00054c0d01007387 */ /* 0x0001e20000100800 */
[----:B------:R-:W-:Y:S02]  /*14dd0*/  @!P2 IMAD.MOV R14, RZ, RZ, -R14 ;  /* 0x000000ffff0ea224 */ /* 0x000fe400078e0a0e */
[----:B0-----:R-:W-:Y:S02]  /*14de0*/  IMAD.MOV.U32 R13, RZ, RZ, R4 ;  /* 0x000000ffff0d7224 */ /* 0x001fe400078e0004 */
[----:B------:R-:W2:Y:S02]  /*14df0*/  LDL R4, [R1+0x440] ;  /* 0x0004400001047983 */ /* 0x000ea40000100800 */
[----:B------:R-:W-:Y:S02]  /*14e00*/  @!P4 IMAD.MOV R13, RZ, RZ, -R13 ;  /* 0x000000ffff0dc224 */ /* 0x000fe400078e0a0d */
[----:B------:R0:W-:Y:S04]  /*14e10*/  STL [R1+0x544], R15 ;  /* 0x0005440f01007387 */ /* 0x0001e80000100800 */
[----:B0-----:R-:W3:Y:S04]  /*14e20*/  LDL.LU R15, [R1+0x2664] ;  /* 0x00266400010f7983 */ /* 0x001ee80000300800 */
[----:B------:R0:W-:Y:S04]  /*14e30*/  STL [R1+0x53c], R14 ;  /* 0x00053c0e01007387 */ /* 0x0001e80000100800 */
[----:B0-----:R-:W4:Y:S04]  /*14e40*/  LDL.LU R14, [R1+0x2660] ;  /* 0x00266000010e7983 */ /* 0x001f280000300800 */
[----:B------:R0:W-:Y:S04]  /*14e50*/  STL [R1+0x534], R13 ;  /* 0x0005340d01007387 */ /* 0x0001e80000100800 */
[----:B0-----:R-:W2:Y:S01]  /*14e60*/  LDL.LU R13, [R1+0x265c] ;  /* 0x00265c00010d7983 */ /* 0x001ea20000300800 */
[----:B------:R-:W-:-:S02]  /*14e70*/  ISETP.GT.U32.AND P1, PT, R0, R12, PT ;  /* 0x0000000c0000720c */ /* 0x000fc40003f24070 */
[----:B------:R-:W-:Y:S01]  /*14e80*/  ISETP.GE.AND P0, PT, R17, RZ, PT ;  /* 0x000000ff1100720c */ /* 0x000fe20003f06270 */
[----:B------:R-:W-:-:S10]  /*14e90*/  IMAD.HI.U32 R17, R3, R8, RZ ;  /* 0x0000000803117227 */ /* 0x000fd400078e00ff */
[----:B------:R-:W-:Y:S01]  /*14ea0*/  @!P1 IMAD.IADD R12, R12, 0x1, -R0 ;  /* 0x000000010c0c9824 */ /* 0x000fe200078e0a00 */
[----:B------:R-:W-:Y:S01]  /*14eb0*/  ISETP.GT.U32.AND P1, PT, R0, R16, PT ;  /* 0x000000100000720c */ /* 0x000fe20003f24070 */
[----:B------:R-:W-:-:S04]  /*14ec0*/  IMAD.MOV R17, RZ, RZ, -R17 ;  /* 0x000000ffff117224 */ /* 0x000fc800078e0a11 */
[----:B------:R-:W-:Y:S02]  /*14ed0*/  IMAD R8, R0, R17, R8 ;  /* 0x0000001100087224 */ /* 0x000fe400078e0208 */
[----:B------:R-:W4:Y:S04]  /*14ee0*/  LDL.LU R17, [R1+0x424] ;  /* 0x0004240001117983 */ /* 0x000f280000300800 */
[----:B------:R-:W-:Y:S02]  /*14ef0*/  STL [R1+0x2654], R18 ;  /* 0x0026541201007387 */ /* 0x000fe40000100800 */
[----:B------:R-:W-:Y:S02]  /*14f00*/  @!P1 IMAD.IADD R16, R16, 0x1, -R0 ;  /* 0x0000000110109824 */ /* 0x000fe400078e0a00 */
[----:B------:R0:W-:Y:S04]  /*14f10*/  STL [R1+0x2658], R24 ;  /* 0x0026581801007387 */ /* 0x0001e80000100800 */
[----:B0-----:R-:W4:Y:S04]  /*14f20*/  LDL.LU R24, [R1+0x428] ;  /* 0x0004280001187983 */ /* 0x001f280000300800 */
[----:B------:R-:W4:Y:S04]  /*14f30*/  LDL.LU R18, [R1+0x42c] ;  /* 0x00042c0001127983 */ /* 0x000f280000300800 */
[----:B------:R0:W-:Y:S01]  /*14f40*/  STL [R1+0x2650], R16 ;  /* 0x0026501001007387 */ /* 0x0001e20000100800 */
[----:B--2---:R-:W-:-:S13]  /*14f50*/  ISETP.GT.U32.AND P4, PT, R0, R13, PT ;  /* 0x0000000d0000720c */ /* 0x004fda0003f84070 */
[----:B------:R-:W-:-:S05]  /*14f60*/  @!P4 IMAD.IADD R13, R13, 0x1, -R0 ;  /* 0x000000010d0dc824 */ /* 0x000fca00078e0a00 */
[----:B------:R1:W-:Y:S04]  /*14f70*/  STL [R1+0x2648], R13 ;  /* 0x0026480d01007387 */ /* 0x0003e80000100800 */
[----:B0-----:R-:W2:Y:S01]  /*14f80*/  LDL.LU R16, [R1+0x430] ;  /* 0x0004300001107983 */ /* 0x001ea20000300800 */
[C---:B---3--:R-:W-:Y:S02]  /*14f90*/  ISETP.GT.U32.AND P3, PT, R0.reuse, R15, PT ;  /* 0x0000000f0000720c */ /* 0x048fe40003f64070 */
[C---:B----4-:R-:W-:Y:S02]  /*14fa0*/  ISETP.GT.U32.AND P2, PT, R0.reuse, R14, PT ;  /* 0x0000000e0000720c */ /* 0x050fe40003f44070 */
[C---:B------:R-:W-:Y:S02]  /*14fb0*/  ISETP.GT.U32.AND P5, PT, R0.reuse, R12, PT ;  /* 0x0000000c0000720c */ /* 0x040fe40003fa4070 */
[----:B------:R-:W-:-:S07]  /*14fc0*/  ISETP.GT.U32.AND P1, PT, R0, R10, PT ;  /* 0x0000000a0000720c */ /* 0x000fce0003f24070 */
[--C-:B------:R-:W-:Y:S01]  /*14fd0*/  @!P3 IMAD.IADD R15, R15, 0x1, -R0.reuse ;  /* 0x000000010f0fb824 */ /* 0x100fe200078e0a00 */
[----:B------:R-:W-:Y:S01]  /*14fe0*/  ISETP.GT.U32.AND P3, PT, R0, R7, PT ;  /* 0x000000070000720c */ /* 0x000fe20003f64070 */
[--C-:B------:R-:W-:Y:S01]  /*14ff0*/  @!P2 IMAD.IADD R14, R14, 0x1, -R0.reuse ;  /* 0x000000010e0ea824 */ /* 0x100fe200078e0a00 */
[----:B------:R-:W-:Y:S02]  /*15000*/  ISETP.GT.U32.AND P2, PT, R0, R9, PT ;  /* 0x000000090000720c */ /* 0x000fe40003f44070 */
[----:B------:R-:W-:Y:S02]  /*15010*/  IABS R4, R4 ;  /* 0x0000000400047213 */ /* 0x000fe40000000000 */
[----:B------:R-:W-:Y:S01]  /*15020*/  IABS R6, R6 ;  /* 0x0000000600067213 */ /* 0x000fe20000000000 */
[----:B------:R-:W-:Y:S01]  /*15030*/  @!P5 IMAD.IADD R12, R12, 0x1, -R0 ;  /* 0x000000010c0cd824 */ /* 0x000fe200078e0a00 */
[----:B------:R-:W-:Y:S01]  /*15040*/  ISETP.GE.AND P4, PT, R17, RZ, PT ;  /* 0x000000ff1100720c */ /* 0x000fe20003f86270 */
[----:B-1----:R-:W-:Y:S01]  /*15050*/  IMAD.MOV.U32 R13, RZ, RZ, R11 ;  /* 0x000000ffff0d7224 */ /* 0x002fe200078e000b */
[----:B------:R0:W-:Y:S01]  /*15060*/  STL [R1+0x2644], R3 ;  /* 0x0026440301007387 */ /* 0x0001e20000100800 */
[----:B------:R-:W-:-:S04]  /*15070*/  IMAD.HI.U32 R17, R3, R4, RZ ;  /* 0x0000000403117227 */ /* 0x000fc800078e00ff */
[----:B------:R-:W-:-:S04]  /*15080*/  IMAD.HI.U32 R11, R3, R6, RZ ;  /* 0x00000006030b7227 */ /* 0x000fc800078e00ff */
[--C-:B------:R-:W-:Y:S01]  /*15090*/  @!P1 IMAD.IADD R10, R10, 0x1, -R0.reuse ;  /* 0x000000010a0a9824 */ /* 0x100fe200078e0a00 */
[----:B0-----:R-:W3:Y:S01]  /*150a0*/  LDL.LU R3, [R1+0xa28] ;  /* 0x000a280001037983 */ /* 0x001ee20000300800 */
[----:B------:R-:W-:Y:S01]  /*150b0*/  ISETP.GE.AND P1, PT, R24, RZ, PT ;  /* 0x000000ff1800720c */ /* 0x000fe20003f26270 */
[--C-:B------:R-:W-:Y:S02]  /*150c0*/  @!P3 IMAD.IADD R7, R7, 0x1, -R0.reuse ;  /* 0x000000010707b824 */ /* 0x100fe400078e0a00 */
[----:B------:R0:W-:Y:S01]  /*150d0*/  STL [R1+0x264c], R12 ;  /* 0x00264c0c01007387 */ /* 0x0001e20000100800 */
[----:B------:R-:W-:Y:S01]  /*150e0*/  ISETP.GE.AND P3, PT, R18, RZ, PT ;  /* 0x000000ff1200720c */ /* 0x000fe20003f66270 */
[----:B------:R-:W-:Y:S02]  /*150f0*/  @!P2 IMAD.IADD R9, R9, 0x1, -R0 ;  /* 0x000000010909a824 */ /* 0x000fe400078e0a00 */
[----:B0-----:R-:W4:Y:S04]  /*15100*/  LDL.LU R12, [R1+0x448] ;  /* 0x00044800010c7983 */ /* 0x001f280000300800 */
[----:B------:R-:W3:Y:S04]  /*15110*/  LDL.LU R24, [R1+0x2658] ;  /* 0x0026580001187983 */ /* 0x000ee80000300800 */
[----:B------:R-:W3:Y:S01]  /*15120*/  LDL.LU R18, [R1+0x2654] ;  /* 0x0026540001127983 */ /* 0x000ee20000300800 */
[----:B--2---:R-:W-:-:S03]  /*15130*/  ISETP.GE.AND P2, PT, R16, RZ, PT ;  /* 0x000000ff1000720c */ /* 0x004fc60003f46270 */
[----:B------:R-:W2:Y:S01]  /*15140*/  LDL.LU R16, [R1+0x2650] ;  /* 0x0026500001107983 */ /* 0x000ea20000300800 */
[----:B------:R-:W-:-:S04]  /*15150*/  IMAD.MOV R17, RZ, RZ, -R17 ;  /* 0x000000ffff117224 */ /* 0x000fc800078e0a11 */
[----:B------:R-:W-:Y:S02]  /*15160*/  IMAD R4, R0, R17, R4 ;  /* 0x0000001100047224 */ /* 0x000fe400078e0204 */
[----:B------:R-:W-:Y:S02]  /*15170*/  IMAD.MOV.U32 R17, RZ, RZ, R13 ;  /* 0x000000ffff117224 */ /* 0x000fe400078e000d */
[----:B------:R-:W-:-:S04]  /*15180*/  IMAD.MOV R11, RZ, RZ, -R11 ;  /* 0x000000ffff0b7224 */ /* 0x000fc800078e0a0b */
[----:B------:R-:W-:Y:S02]  /*15190*/  IMAD R6, R0, R11, R6 ;  /* 0x0000000b00067224 */ /* 0x000fe400078e0206 */
[----:B------:R-:W-:Y:S02]  /*151a0*/  @!P0 IMAD.MOV R15, RZ, RZ, -R15 ;  /* 0x000000ffff0f8224 */ /* 0x000fe400078e0a0f */
[----:B------:R-:W-:Y:S01]  /*151b0*/  @!P4 IMAD.MOV R14, RZ, RZ, -R14 ;  /* 0x000000ffff0ec224 */ /* 0x000fe200078e0a0e */
[----:B----4-:R-:W-:Y:S01]  /*151c0*/  IABS R11, R12 ;  /* 0x0000000c000b7213 */ /* 0x010fe20000000000 */
[----:B--2---:R-:W-:-:S04]  /*151d0*/  IMAD.MOV.U32 R13, RZ, RZ, R16 ;  /* 0x000000ffff0d7224 */ /* 0x004fc800078e0010 */
[----:B------:R-:W-:Y:S02]  /*151e0*/  @!P6 IMAD.MOV R13, RZ, RZ, -R13 ;  /* 0x000000ffff0de224 */ /* 0x000fe400078e0a0d */
[----:B------:R-:W-:Y:S02]  /*151f0*/  IMAD.MOV.U32 R16, RZ, RZ, R12 ;  /* 0x000000ffff107224 */ /* 0x000fe400078e000c */
[----:B------:R-:W2:Y:S04]  /*15200*/  LDL.LU R12, [R1+0x264c] ;  /* 0x00264c00010c7983 */ /* 0x000ea80000300800 */
[----:B------:R0:W-:Y:S04]  /*15210*/  STL [R1+0x530], R13 ;  /* 0x0005300d01007387 */ /* 0x0001e80000100800 */
[----:B0-----:R-:W4:Y:S04]  /*15220*/  LDL.LU R13, [R1+0x2648] ;  /* 0x00264800010d7983 */ /* 0x001f280000300800 */
[----:B------:R0:W-:Y:S04]  /*15230*/  STL [R1+0x528], R15 ;  /* 0x0005280f01007387 */ /* 0x0001e80000100800 */
[----:B---3--:R1:W-:Y:S01]  /*15240*/  STL [R1+0x2640], R24 ;  /* 0x0026401801007387 */ /* 0x0083e20000100800 */
[----:B0-----:R-:W-:-:S03]  /*15250*/  IMAD.MOV.U32 R15, RZ, RZ, R17 ;  /* 0x000000ffff0f7224 */ /* 0x001fc600078e0011 */
[----:B------:R-:W-:Y:S04]  /*15260*/  STL [R1+0x524], R14 ;  /* 0x0005240e01007387 */ /* 0x000fe80000100800 */
[----:B-1----:R-:W3:Y:S04]  /*15270*/  LDL.LU R24, [R1+0x438] ;  /* 0x0004380001187983 */ /* 0x002ee80000300800 */
[----:B------:R0:W-:Y:S04]  /*15280*/  STL [R1+0x263c], R15 ;  /* 0x00263c0f01007387 */ /* 0x0001e80000100800 */
[----:B0-----:R-:W3:Y:S01]  /*15290*/  LDL.LU R15, [R1+0x43c] ;  /* 0x00043c00010f7983 */ /* 0x001ee20000300800 */
[----:B------:R-:W-:Y:S01]  /*152a0*/  IMAD.MOV.U32 R17, RZ, RZ, R3 ;  /* 0x000000ffff117224 */ /* 0x000fe200078e0003 */
[----:B------:R-:W-:-:S02]  /*152b0*/  ISETP.GT.U32.AND P0, PT, R0, R7, PT ;  /* 0x000000070000720c */ /* 0x000fc40003f04070 */
[----:B------:R-:W-:-:S11]  /*152c0*/  ISETP.GT.U32.AND P6, PT, R0, R9, PT ;  /* 0x000000090000720c */ /* 0x000fd60003fc4070 */
[--C-:B------:R-:W-:Y:S02]  /*152d0*/  @!P0 IMAD.IADD R7, R7, 0x1, -R0.reuse ;  /* 0x0000000107078824 */ /* 0x100fe400078e0a00 */
[----:B------:R-:W-:Y:S02]  /*152e0*/  @!P6 IMAD.IADD R9, R9, 0x1, -R0 ;  /* 0x000000010909e824 */ /* 0x000fe400078e0a00 */
[----:B--2---:R-:W-:-:S04]  /*152f0*/  IMAD.MOV.U32 R3, RZ, RZ, R12 ;  /* 0x000000ffff037224 */ /* 0x004fc800078e000c */
[----:B------:R-:W-:Y:S02]  /*15300*/  @!P3 IMAD.MOV R3, RZ, RZ, -R3 ;  /* 0x000000ffff03b224 */ /* 0x000fe400078e0a03 */
[----:B----4-:R-:W-:Y:S02]  /*15310*/  IMAD.MOV.U32 R14, RZ, RZ, R13 ;  /* 0x000000ffff0e7224 */ /* 0x010fe400078e000d */
[----:B------:R-:W2:Y:S02]  /*15320*/  LDL.LU R13, [R1+0x434] ;  /* 0x00043400010d7983 */ /* 0x000ea40000300800 */
[----:B------:R-:W-:Y:S02]  /*15330*/  @!P1 IMAD.MOV R14, RZ, RZ, -R14 ;  /* 0x000000ffff0e9224 */ /* 0x000fe400078e0a0e */
[----:B------:R-:W4:Y:S04]  /*15340*/  LDL.LU R12, [R1+0x440] ;  /* 0x00044000010c7983 */ /* 0x000f280000300800 */
[----:B------:R0:W-:Y:S04]  /*15350*/  STL [R1+0x520], R14 ;  /* 0x0005200e01007387 */ /* 0x0001e80000100800 */
[----:B0-----:R-:W4:Y:S04]  /*15360*/  LDL.LU R14, [R1+0x444] ;  /* 0x00044400010e7983 */ /* 0x001f280000300800 */
[----:B------:R0:W-:Y:S01]  /*15370*/  STL [R1+0x510], R3 ;  /* 0x0005100301007387 */ /* 0x0001e20000100800 */
[----:B---3--:R-:W-:-:S03]  /*15380*/  ISETP.GE.AND P0, PT, R24, RZ, PT ;  /* 0x000000ff1800720c */ /* 0x008fc60003f06270 */
[----:B0-----:R-:W3:Y:S01]  /*15390*/  LDL.LU R3, [R1+0x2644] ;  /* 0x0026440001037983 */ /* 0x001ee20000300800 */
[----:B------:R-:W-:-:S03]  /*153a0*/  ISETP.GE.AND P6, PT, R15, RZ, PT ;  /* 0x000000ff0f00720c */ /* 0x000fc60003fc6270 */
[----:B------:R-:W3:Y:S04]  /*153b0*/  LDL.LU R24, [R1+0x2640] ;  /* 0x0026400001187983 */ /* 0x000ee80000300800 */
[----:B------:R-:W3:Y:S01]  /*153c0*/  LDL.LU R15, [R1+0x263c] ;  /* 0x00263c00010f7983 */ /* 0x000ee20000300800 */
[----:B------:R-:W-:-:S13]  /*153d0*/  ISETP.GT.U32.AND P5, PT, R0, R8, PT ;  /* 0x000000080000720c */ /* 0x000fda0003fa4070 */
[----:B------:R-:W-:Y:S01]  /*153e0*/  @!P5 IMAD.IADD R8, R8, 0x1, -R0 ;  /* 0x000000010808d824 */ /* 0x000fe200078e0a00 */
[----:B------:R-:W-:-:S04]  /*153f0*/  ISETP.GT.U32.AND P5, PT, R0, R10, PT ;  /* 0x0000000a0000720c */ /* 0x000fc80003fa4070 */
[C---:B------:R-:W-:Y:S02]  /*15400*/  ISETP.GT.U32.AND P4, PT, R0.reuse, R8, PT ;  /* 0x000000080000720c */ /* 0x040fe40003f84070 */
[----:B------:R-:W-:-:S07]  /*15410*/  ISETP.GT.U32.AND P1, PT, R0, R4, PT ;  /* 0x000000040000720c */ /* 0x000fce0003f24070 */
[----:B------:R-:W-:-:S04]  /*15420*/  @!P5 IMAD.IADD R10, R10, 0x1, -R0 ;  /* 0x000000010a0ad824 */ /* 0x000fc800078e0a00 */
[----:B------:R-:W-:Y:S02]  /*15430*/  @!P4 IMAD.IADD R8, R8, 0x1, -R0 ;  /* 0x000000010808c824 */ /* 0x000fe400078e0a00 */
[----:B------:R-:W-:Y:S02]  /*15440*/  @!P2 IMAD.MOV R10, RZ, RZ, -R10 ;  /* 0x000000ffff0aa224 */ /* 0x000fe400078e0a0a */
[----:B------:R-:W-:Y:S02]  /*15450*/  @!P1 IMAD.IADD R4, R4, 0x1, -R0 ;  /* 0x0000000104049824 */ /* 0x000fe400078e0a00 */
[----:B------:R-:W-:Y:S01]  /*15460*/  @!P0 IMAD.MOV R9, RZ, RZ, -R9 ;  /* 0x000000ffff098224 */ /* 0x000fe200078e0a09 */
[----:B------:R-:W-:Y:S02]  /*15470*/  ISETP.GE.AND P0, PT, R16, RZ, PT ;  /* 0x000000ff1000720c */ /* 0x000fe40003f06270 */
[----:B--2---:R-:W-:Y:S02]  /*15480*/  ISETP.GE.AND P3, PT, R13, RZ, PT ;  /* 0x000000ff0d00720c */ /* 0x004fe40003f66270 */
[----:B----4-:R-:W-:Y:S01]  /*15490*/  ISETP.GE.AND P4, PT, R12, RZ, PT ;  /* 0x000000ff0c00720c */ /* 0x010fe20003f86270 */
[----:B---3--:R-:W-:-:S04]  /*154a0*/  IMAD.HI.U32 R13, R3, R11, RZ ;  /* 0x0000000b030d7227 */ /* 0x008fc800078e00ff */
[----:B------:R-:W-:-:S04]  /*154b0*/  IMAD.MOV R13, RZ, RZ, -R13 ;  /* 0x000000ffff0d7224 */ /* 0x000fc800078e0a0d */
[----:B------:R-:W-:Y:S01]  /*154c0*/  IMAD R11, R0, R13, R11 ;  /* 0x0000000d000b7224 */ /* 0x000fe200078e020b */
[----:B------:R-:W-:Y:S01]  /*154d0*/  IABS R12, R15 ;  /* 0x0000000f000c7213 */ /* 0x000fe20000000000 */
[----:B------:R-:W-:Y:S02]  /*154e0*/  IMAD.MOV.U32 R13, RZ, RZ, R15 ;  /* 0x000000ffff0d7224 */ /* 0x000fe400078e000f */
[----:B------:R-:W-:Y:S01]  /*154f0*/  IMAD.MOV.U32 R15, RZ, RZ, R7 ;  /* 0x000000ffff0f7224 */ /* 0x000fe200078e0007 */
[----:B------:R-:W-:Y:S02]  /*15500*/  ISETP.GE.AND P1, PT, R14, RZ, PT ;  /* 0x000000ff0e00720c */ /* 0x000fe40003f26270 */
[----:B------:R-:W2:Y:S01]  /*15510*/  LDL.LU R14, [R1+0x454] ;  /* 0x00045400010e7983 */ /* 0x000ea20000300800 */
[----:B------:R-:W-:-:S03]  /*15520*/  @!P3 IMAD.MOV R15, RZ, RZ, -R15 ;  /* 0x000000ffff0fb224 */ /* 0x000fc600078e0a0f */
[----:B------:R-:W-:Y:S04]  /*15530*/  STL [R1+0x50c], R10 ;  /* 0x00050c0a01007387 */ /* 0x000fe80000100800 */
[----:B------:R0:W-:Y:S04]  /*15540*/  STL [R1+0x508], R15 ;  /* 0x0005080f01007387 */ /* 0x0001e80000100800 */
[----:B0-----:R-:W3:Y:S04]  /*15550*/  LDL.LU R15, [R1+0x45c] ;  /* 0x00045c00010f7983 */ /* 0x001ee80000300800 */
[----:B------:R-:W-:Y:S04]  /*15560*/  STL [R1+0x4fc], R9 ;  /* 0x0004fc0901007387 */ /* 0x000fe80000100800 */
[----:B------:R-:W4:Y:S01]  /*15570*/  LDL.LU R16, [R1+0x468] ;  /* 0x0004680001107983 */ /* 0x000f220000300800 */
[----:B------:R-:W-:-:S02]  /*15580*/  ISETP.GT.U32.AND P5, PT, R0, R6, PT ;  /* 0x000000060000720c */ /* 0x000fc40003fa4070 */
[----:B------:R-:W-:-:S11]  /*15590*/  ISETP.GT.U32.AND P2, PT, R0, R4, PT ;  /* 0x000000040000720c */ /* 0x000fd60003f44070 */
[----:B------:R-:W-:-:S05]  /*155a0*/  @!P5 IMAD.IADD R6, R6, 0x1, -R0 ;  /* 0x000000010606d824 */ /* 0x000fca00078e0a00 */
[----:B------:R-:W-:Y:S01]  /*155b0*/  ISETP.GT.U32.AND P3, PT, R0, R6, PT ;  /* 0x000000060000720c */ /* 0x000fe20003f64070 */
[----:B------:R-:W-:Y:S02]  /*155c0*/  @!P6 IMAD.MOV R8, RZ, RZ, -R8 ;  /* 0x000000ffff08e224 */ /* 0x000fe400078e0a08 */
[----:B------:R-:W-:-:S03]  /*155d0*/  @!P2 IMAD.IADD R4, R4, 0x1, -R0 ;  /* 0x000000010404a824 */ /* 0x000fc600078e0a00 */
[----:B------:R0:W-:Y:S07]  /*155e0*/  STL [R1+0x4f8], R8 ;  /* 0x0004f80801007387 */ /* 0x0001ee0000100800 */
[----:B------:R-:W-:Y:S02]  /*155f0*/  @!P3 IMAD.IADD R6, R6, 0x1, -R0 ;  /* 0x000000010606b824 */ /* 0x000fe400078e0a00 */
[----:B0-----:R-:W-:-:S04]  /*15600*/  IMAD.MOV.U32 R8, RZ, RZ, R4 ;  /* 0x000000ffff087224 */ /* 0x001fc800078e0004 */
[----:B------:R-:W-:Y:S02]  /*15610*/  @!P4 IMAD.MOV R8, RZ, RZ, -R8 ;  /* 0x000000ffff08c224 */ /* 0x000fe400078e0a08 */
[----:B------:R-:W-:Y:S01]  /*15620*/  @!P1 IMAD.MOV R6, RZ, RZ, -R6 ;  /* 0x000000ffff069224 */ /* 0x000fe200078e0a06 */
[----:B--2---:R-:W-:Y:S02]  /*15630*/  IABS R10, R14 ;  /* 0x0000000e000a7213 */ /* 0x004fe40000000000 */
[----:B------:R-:W-:Y:S02]  /*15640*/  ISETP.GE.AND P2, PT, R14, RZ, PT ;  /* 0x000000ff0e00720c */ /* 0x000fe40003f46270 */
[----:B------:R-:W2:Y:S01]  /*15650*/  LDL R14, [R1+0x450] ;  /* 0x00045000010e7983 */ /* 0x000ea20000100800 */
[----:B---3--:R-:W-:Y:S02]  /*15660*/  ISETP.GE.AND P3, PT, R15, RZ, PT ;  /* 0x000000ff0f00720c */ /* 0x008fe40003f66270 */
[----:B------:R-:W-:-:S02]  /*15670*/  IABS R9, R15 ;  /* 0x0000000f00097213 */ /* 0x000fc40000000000 */
[----:B------:R-:W3:Y:S04]  /*15680*/  LDL R15, [R1+0x458] ;  /* 0x00045800010f7983 */ /* 0x000ee80000100800 */
[----:B------:R0:W-:Y:S01]  /*15690*/  STL [R1+0x4f4], R8 ;  /* 0x0004f40801007387 */ /* 0x0001e20000100800 */
[----:B----4-:R-:W-:Y:S02]  /*156a0*/  ISETP.GE.AND P1, PT, R16, RZ, PT ;  /* 0x000000ff1000720c */ /* 0x010fe40003f26270 */
[----:B0-----:R-:W-:Y:S02]  /*156b0*/  IABS R8, R16 ;  /* 0x0000001000087213 */ /* 0x001fe40000000000 */
[----:B------:R-:W4:Y:S01]  /*156c0*/  LDL R16, [R1+0x460] ;  /* 0x0004600001107983 */ /* 0x000f220000100800 */
[----:B------:R-:W-:-:S04]  /*156d0*/  IMAD.HI.U32 R7, R3, R12, RZ ;  /* 0x0000000c03077227 */ /* 0x000fc800078e00ff */
[----:B------:R-:W-:-:S04]  /*156e0*/  IMAD.MOV R7, RZ, RZ, -R7 ;  /* 0x000000ffff077224 */ /* 0x000fc800078e0a07 */
[----:B------:R-:W-:-:S05]  /*156f0*/  IMAD R12, R0, R7, R12 ;  /* 0x00000007000c7224 */ /* 0x000fca00078e020c */
[----:B------:R-:W-:Y:S01]  /*15700*/  ISETP.GT.U32.AND P4, PT, R0, R12, PT ;  /* 0x0000000c0000720c */ /* 0x000fe20003f84070 */
[----:B------:R-:W-:-:S04]  /*15710*/  IMAD.HI.U32 R4, R3, R10, RZ ;  /* 0x0000000a03047227 */ /* 0x000fc800078e00ff */
[----:B------:R-:W-:-:S08]  /*15720*/  IMAD.MOV R4, RZ, RZ, -R4 ;  /* 0x000000ffff047224 */ /* 0x000fd000078e0a04 */
[----:B------:R-:W-:Y:S02]  /*15730*/  @!P4 IMAD.IADD R12, R12, 0x1, -R0 ;  /* 0x000000010c0cc824 */ /* 0x000fe400078e0a00 */
[----:B------:R-:W-:-:S03]  /*15740*/  IMAD R10, R0, R4, R10 ;  /* 0x00000004000a7224 */ /* 0x000fc600078e020a */
[----:B------:R-:W-:Y:S01]  /*15750*/  ISETP.GT.U32.AND P4, PT, R0, R12, PT ;  /* 0x0000000c0000720c */ /* 0x000fe20003f84070 */
[----:B------:R0:W-:Y:S01]  /*15760*/  STL [R1+0x4ec], R6 ;  /* 0x0004ec0601007387 */ /* 0x0001e20000100800 */
[----:B------:R-:W-:Y:S01]  /*15770*/  ISETP.GE.AND P6, PT, R13, RZ, PT ;  /* 0x000000ff0d00720c */ /* 0x000fe20003fc6270 */
[----:B0-----:R-:W-:-:S04]  /*15780*/  IMAD.HI.U32 R6, R3, R9, RZ ;  /* 0x0000000903067227 */ /* 0x001fc800078e00ff */
[----:B------:R-:W-:-:S06]  /*15790*/  IMAD.MOV R6, RZ, RZ, -R6 ;  /* 0x000000ffff067224 */ /* 0x000fcc00078e0a06 */
[----:B------:R-:W-:Y:S01]  /*157a0*/  @!P4 IMAD.IADD R12, R12, 0x1, -R0 ;  /* 0x000000010c0cc824 */ /* 0x000fe200078e0a00 */
[----:B------:R0:W-:Y:S01]  /*157b0*/  STL [R1+0x2634], R20 ;  /* 0x0026341401007387 */ /* 0x0001e20000100800 */
[----:B------:R-:W-:-:S03]  /*157c0*/  IMAD R9, R0, R6, R9 ;  /* 0x0000000600097224 */ /* 0x000fc600078e0209 */
[----:B------:R1:W-:Y:S01]  /*157d0*/  STL [R1+0x2638], R26 ;  /* 0x0026381a01007387 */ /* 0x0003e20000100800 */
[----:B0-----:R-:W-:Y:S01]  /*157e0*/  IMAD.MOV.U32 R20, RZ, RZ, R12 ;  /* 0x000000ffff147224 */ /* 0x001fe200078e000c */
[----:B--2---:R-:W-:-:S05]  /*157f0*/  IABS R7, R14 ;  /* 0x0000000e00077213 */ /* 0x004fca0000000000 */
[----:B------:R-:W-:-:S04]  /*15800*/  IMAD.HI.U32 R14, R3, R7, RZ ;  /* 0x00000007030e7227 */ /* 0x000fc800078e00ff */
[----:B------:R-:W-:Y:S01]  /*15810*/  IMAD.MOV R14, RZ, RZ, -R14 ;  /* 0x000000ffff0e7224 */ /* 0x000fe200078e0a0e */
[----:B---3--:R-:W-:Y:S01]  /*15820*/  IABS R4, R15 ;  /* 0x0000000f00047213 */ /* 0x008fe20000000000 */
[----:B------:R-:W-:-:S04]  /*15830*/  IMAD.HI.U32 R15, R3, R8, RZ ;  /* 0x00000008030f7227 */ /* 0x000fc800078e00ff */
[----:B------:R-:W-:-:S04]  /*15840*/  IMAD.HI.U32 R13, R3, R4, RZ ;  /* 0x00000004030d7227 */ /* 0x000fc800078e00ff */
[----:B------:R-:W-:Y:S02]  /*15850*/  IMAD.MOV R15, RZ, RZ, -R15 ;  /* 0x000000ffff0f7224 */ /* 0x000fe400078e0a0f */
[----:B------:R-:W-:Y:S02]  /*15860*/  IMAD.MOV R13, RZ, RZ, -R13 ;  /* 0x000000ffff0d7224 */ /* 0x000fe400078e0a0d */
[C---:B------:R-:W-:Y:S02]  /*15870*/  IMAD R8, R0.reuse, R15, R8 ;  /* 0x0000000f00087224 */ /* 0x040fe400078e0208 */
[C---:B------:R-:W-:Y:S01]  /*15880*/  IMAD R7, R0.reuse, R14, R7 ;  /* 0x0000000e00077224 */ /* 0x040fe200078e0207 */
[----:B----4-:R-:W-:Y:S01]  /*15890*/  IABS R6, R16 ;  /* 0x0000001000067213 */ /* 0x010fe20000000000 */
[C---:B------:R-:W-:Y:S01]  /*158a0*/  IMAD R4, R0.reuse, R13, R4 ;  /* 0x0000000d00047224 */ /* 0x040fe200078e0204 */
[----:B------:R-:W2:Y:S04]  /*158b0*/  LDL R16, [R1+0x464] ;  /* 0x0004640001107983 */ /* 0x000ea80000100800 */
[----:B------:R-:W3:Y:S04]  /*158c0*/  LDL R15, [R1+0x46c] ;  /* 0x00046c00010f7983 */ /* 0x000ee80000100800 */
[----:B------:R-:W4:Y:S04]  /*158d0*/  LDL R14, [R1+0x470] ;  /* 0x00047000010e7983 */ /* 0x000f280000100800 */
[----:B------:R-:W2:Y:S04]  /*158e0*/  LDL R13, [R1+0x474] ;  /* 0x00047400010d7983 */ /* 0x000ea80000100800 */
[----:B------:R-:W3:Y:S01]  /*158f0*/  LDL.LU R12, [R1+0x450] ;  /* 0x00045000010c7983 */ /* 0x000ee20000300800 */
[----:B------:R-:W-:-:S13]  /*15900*/  ISETP.GT.U32.AND P5, PT, R0, R11, PT ;  /* 0x0000000b0000720c */ /* 0x000fda0003fa4070 */
[----:B------:R-:W-:-:S05]  /*15910*/  @!P5 IMAD.IADD R11, R11, 0x1, -R0 ;  /* 0x000000010b0bd824 */ /* 0x000fca00078e0a00 */
[C---:B------:R-:W-:Y:S02]  /*15920*/  ISETP.GT.U32.AND P5, PT, R0.reuse, R11, PT ;  /* 0x0000000b0000720c */ /* 0x040fe40003fa4070 */
[----:B------:R-:W-:-:S11]  /*15930*/  ISETP.GT.U32.AND P4, PT, R0, R9, PT ;  /* 0x000000090000720c */ /* 0x000fd60003f84070 */
[----:B------:R-:W-:Y:S01]  /*15940*/  @!P5 IMAD.IADD R11, R11, 0x1, -R0 ;  /* 0x000000010b0bd824 */ /* 0x000fe200078e0a00 */
[----:B------:R-:W-:-:S03]  /*15950*/  ISETP.GT.U32.AND P5, PT, R0, R10, PT ;  /* 0x0000000a0000720c */ /* 0x000fc60003fa4070 */
[----:B-1----:R-:W-:-:S04]  /*15960*/  IMAD.MOV.U32 R26, RZ, RZ, R11 ;  /* 0x000000ffff1a7224 */ /* 0x002fc800078e000b */
[----:B------:R-:W-:Y:S01]  /*15970*/  @!P0 IMAD.MOV R26, RZ, RZ, -R26 ;  /* 0x000000ffff1a8224 */ /* 0x000fe200078e0a1a */
[----:B------:R-:W-:-:S05]  /*15980*/  ISETP.GT.U32.AND P0, PT, R0, R8, PT ;  /* 0x000000080000720c */ /* 0x000fca0003f04070 */
[----:B------:R-:W-:-:S05]  /*15990*/  @!P5 IMAD.IADD R10, R10, 0x1, -R0 ;  /* 0x000000010a0ad824 */ /* 0x000fca00078e0a00 */
[----:B------:R-:W-:Y:S01]  /*159a0*/  ISETP.GT.U32.AND P5, PT, R0, R10, PT ;  /* 0x0000000a0000720c */ /* 0x000fe20003fa4070 */
[----:B------:R-:W-:Y:S02]  /*159b0*/  @!P4 IMAD.IADD R9, R9, 0x1, -R0 ;  /* 0x000000010909c824 */ /* 0x000fe400078e0a00 */
[----:B------:R-:W-:-:S04]  /*159c0*/  IMAD.HI.U32 R11, R3, R6, RZ ;  /* 0x00000006030b7227 */ /* 0x000fc800078e00ff */
[----:B------:R-:W-:Y:S01]  /*159d0*/  @!P0 IMAD.IADD R8, R8, 0x1, -R0 ;  /* 0x0000000108088824 */ /* 0x000fe200078e0a00 */
[----:B------:R-:W-:Y:S01]  /*159e0*/  ISETP.GT.U32.AND P0, PT, R0, R9, PT ;  /* 0x000000090000720c */ /* 0x000fe20003f04070 */
[----:B------:R-:W-:-:S04]  /*159f0*/  IMAD.MOV R11, RZ, RZ, -R11 ;  /* 0x000000ffff0b7224 */ /* 0x000fc800078e0a0b */
[----:B------:R-:W-:Y:S02]  /*15a00*/  @!P5 IMAD.IADD R10, R10, 0x1, -R0 ;  /* 0x000000010a0ad824 */ /* 0x000fe400078e0a00 */
[----:B------:R-:W-:Y:S02]  /*15a10*/  IMAD R6, R0, R11, R6 ;  /* 0x0000000b00067224 */ /* 0x000fe400078e0206 */
[----:B------:R-:W-:Y:S02]  /*15a20*/  @!P6 IMAD.MOV R20, RZ, RZ, -R20 ;  /* 0x000000ffff14e224 */ /* 0x000fe400078e0a14 */
[----:B------:R-:W-:Y:S01]  /*15a30*/  IMAD.MOV.U32 R11, RZ, RZ, R10 ;  /* 0x000000ffff0b7224 */ /* 0x000fe200078e000a */
[----:B------:R0:W-:Y:S01]  /*15a40*/  STL [R1+0x4e8], R26 ;  /* 0x0004e81a01007387 */ /* 0x0001e20000100800 */
[----:B------:R-:W-:Y:S02]  /*15a50*/  @!P0 IMAD.IADD R9, R9, 0x1, -R0 ;  /* 0x0000000109098824 */ /* 0x000fe400078e0a00 */
[----:B------:R-:W-:Y:S01]  /*15a60*/  @!P2 IMAD.MOV R11, RZ, RZ, -R11 ;  /* 0x000000ffff0ba224 */ /* 0x000fe200078e0a0b */
[----:B0-----:R-:W2:Y:S04]  /*15a70*/  LDL.LU R26, [R1+0x2638] ;  /* 0x00263800011a7983 */ /* 0x001ea80000300800 */
[----:B------:R0:W-:Y:S04]  /*15a80*/  STL [R1+0x4e4], R20 ;  /* 0x0004e41401007387 */ /* 0x0001e80000100800 */
[----:B0-----:R-:W2:Y:S01]  /*15a90*/  LDL.LU R20, [R1+0x2634] ;  /* 0x0026340001147983 */ /* 0x001ea20000300800 */
[----:B---3--:R-:W-:-:S03]  /*15aa0*/  ISETP.GE.AND P5, PT, R12, RZ, PT ;  /* 0x000000ff0c00720c */ /* 0x008fc60003fa6270 */
[----:B------:R-:W3:Y:S04]  /*15ab0*/  LDL.LU R12, [R1+0x458] ;  /* 0x00045800010c7983 */ /* 0x000ee80000300800 */
[----:B------:R0:W-:Y:S04]  /*15ac0*/  STL [R1+0x2630], R2 ;  /* 0x0026300201007387 */ /* 0x0001e80000100800 */
[----:B------:R-:W-:Y:S04]  /*15ad0*/  STL [R1+0x4d8], R11 ;  /* 0x0004d80b01007387 */ /* 0x000fe80000100800 */
[----:B0-----:R-:W2:Y:S04]  /*15ae0*/  LDL.LU R2, [R1+0x460] ;  /* 0x0004600001027983 */ /* 0x001ea80000300800 */
[----:B------:R0:W-:Y:S04]  /*15af0*/  STL [R1+0x262c], R9 ;  /* 0x00262c0901007387 */ /* 0x0001e80000100800 */
[----:B0-----:R-:W2:Y:S01]  /*15b00*/  LDL.LU R9, [R1+0x464] ;  /* 0x0004640001097983 */ /* 0x001ea20000300800 */
[----:B------:R-:W-:-:S02]  /*15b10*/  ISETP.GT.U32.AND P4, PT, R0, R4, PT ;  /* 0x000000040000720c */ /* 0x000fc40003f84070 */
[C---:B------:R-:W-:Y:S02]  /*15b20*/  ISETP.GT.U32.AND P6, PT, R0.reuse, R7, PT ;  /* 0x000000070000720c */ /* 0x040fe40003fc4070 */
[----:B------:R-:W-:-:S09]  /*15b30*/  ISETP.GT.U32.AND P0, PT, R0, R6, PT ;  /* 0x000000060000720c */ /* 0x000fd20003f04070 */
[--C-:B------:R-:W-:Y:S02]  /*15b40*/  @!P4 IMAD.IADD R4, R4, 0x1, -R0.reuse ;  /* 0x000000010404c824 */ /* 0x100fe400078e0a00 */
[--C-:B------:R-:W-:Y:S01]  /*15b50*/  @!P6 IMAD.IADD R7, R7, 0x1, -R0.reuse ;  /* 0x000000010707e824 */ /* 0x100fe200078e0a00 */
[C---:B------:R-:W-:Y:S02]  /*15b60*/  ISETP.GT.U32.AND P6, PT, R0.reuse, R8, PT ;  /* 0x000000080000720c */ /* 0x040fe40003fc4070 */
[----:B------:R-:W-:Y:S02]  /*15b70*/  ISETP.GT.U32.AND P4, PT, R0, R4, PT ;  /* 0x000000040000720c */ /* 0x000fe40003f84070 */
[----:B------:R-:W-:Y:S02]  /*15b80*/  IABS R15, R15 ;  /* 0x0000000f000f7213 */ /* 0x000fe40000000000 */
[----:B----4-:R-:W-:Y:S01]  /*15b90*/  IABS R14, R14 ;  /* 0x0000000e000e7213 */ /* 0x010fe20000000000 */
[----:B------:R-:W-:-:S06]  /*15ba0*/  @!P0 IMAD.IADD R6, R6, 0x1, -R0 ;  /* 0x0000000106068824 */ /* 0x000fcc00078e0a00 */
[--C-:B------:R-:W-:Y:S02]  /*15bb0*/  @!P6 IMAD.IADD R8, R8, 0x1, -R0.reuse ;  /* 0x000000010808e824 */ /* 0x100fe400078e0a00 */
[----:B------:R-:W-:Y:S02]  /*15bc0*/  @!P4 IMAD.IADD R4, R4, 0x1, -R0 ;  /* 0x000000010404c824 */ /* 0x000fe400078e0a00 */
[----:B------:R-:W-:-:S04]  /*15bd0*/  IMAD.HI.U32 R11, R3, R14, RZ ;  /* 0x0000000e030b7227 */ /* 0x000fc800078e00ff */
[----:B------:R-:W-:-:S04]  /*15be0*/  IMAD.MOV R11, RZ, RZ, -R11 ;  /* 0x000000ffff0b7224 */ /* 0x000fc800078e0a0b */
[----:B------:R-:W-:Y:S01]  /*15bf0*/  IMAD R14, R0, R11, R14 ;  /* 0x0000000b000e7224 */ /* 0x000fe200078e020e */
[----:B---3--:R-:W-:Y:S01]  /*15c00*/  ISETP.GE.AND P6, PT, R12, RZ, PT ;  /* 0x000000ff0c00720c */ /* 0x008fe20003fc6270 */
[----:B------:R-:W-:-:S04]  /*15c10*/  IMAD.HI.U32 R12, R3, R15, RZ ;  /* 0x0000000f030c7227 */ /* 0x000fc800078e00ff */
[----:B------:R-:W-:Y:S01]  /*15c20*/  IMAD.MOV R12, RZ, RZ, -R12 ;  /* 0x000000ffff0c7224 */ /* 0x000fe200078e0a0c */
[----:B--2---:R-:W-:Y:S02]  /*15c30*/  ISETP.GE.AND P4, PT, R2, RZ, PT ;  /* 0x000000ff0200720c */ /* 0x004fe40003f86270 */
[----:B------:R-:W2:Y:S01]  /*15c40*/  LDL.LU R2, [R1+0x2630] ;  /* 0x0026300001027983 */ /* 0x000ea20000300800 */
[----:B------:R-:W-:Y:S01]  /*15c50*/  IMAD R15, R0, R12, R15 ;  /* 0x0000000c000f7224 */ /* 0x000fe200078e020f */
[----:B------:R-:W-:Y:S02]  /*15c60*/  ISETP.GE.AND P0, PT, R9, RZ, PT ;  /* 0x000000ff0900720c */ /* 0x000fe40003f06270 */
[----:B------:R-:W3:Y:S04]  /*15c70*/  LDL.LU R9, [R1+0x262c] ;  /* 0x00262c0001097983 */ /* 0x000ee80000300800 */
[----:B------:R-:W4:Y:S04]  /*15c80*/  LDL R12, [R1+0x478] ;  /* 0x00047800010c7983 */ /* 0x000f280000100800 */
[----:B------:R-:W2:Y:S01]  /*15c90*/  LDL R11, [R1+0x47c] ;  /* 0x00047c00010b7983 */ /* 0x000ea20000100800 */
[----:B------:R-:W-:-:S05]  /*15ca0*/  IABS R16, R16 ;  /* 0x0000001000107213 */ /* 0x000fca0000000000 */
[----:B------:R-:W-:Y:S01]  /*15cb0*/  IMAD.HI.U32 R10, R3, R16, RZ ;  /* 0x00000010030a7227 */ /* 0x000fe200078e00ff */
[----:B------:R-:W-:-:S03]  /*15cc0*/  IABS R13, R13 ;  /* 0x0000000d000d7213 */ /* 0x000fc60000000000 */
[----:B------:R-:W-:-:S04]  /*15cd0*/  IMAD.MOV R10, RZ, RZ, -R10 ;  /* 0x000000ffff0a7224 */ /* 0x000fc800078e0a0a */
[C---:B------:R-:W-:Y:S02]  /*15ce0*/  IMAD R16, R0.reuse, R10, R16 ;  /* 0x0000000a00107224 */ /* 0x040fe400078e0210 */
[----:B------:R-:W-:Y:S01]  /*15cf0*/  IMAD.HI.U32 R10, R3, R13, RZ ;  /* 0x0000000d030a7227 */ /* 0x000fe200078e00ff */
[----:B------:R-:W-:-:S03]  /*15d00*/  ISETP.GT.U32.AND P2, PT, R0, R7, PT ;  /* 0x000000070000720c */ /* 0x000fc60003f44070 */
[----:B------:R-:W-:-:S04]  /*15d10*/  IMAD.MOV R10, RZ, RZ, -R10 ;  /* 0x000000ffff0a7224 */ /* 0x000fc800078e0a0a */
[----:B------:R-:W-:Y:S02]  /*15d20*/  IMAD R13, R0, R10, R13 ;  /* 0x0000000a000d7224 */ /* 0x000fe400078e020d */
[----:B------:R-:W-:-:S04]  /*15d30*/  @!P1 IMAD.MOV R8, RZ, RZ, -R8 ;  /* 0x000000ffff089224 */ /* 0x000fc800078e0a08 */
[----:B------:R-:W-:Y:S02]  /*15d40*/  @!P2 IMAD.IADD R7, R7, 0x1, -R0 ;  /* 0x000000010707a824 */ /* 0x000fe400078e0a00 */
[----:B---3--:R-:W-:-:S04]  /*15d50*/  IMAD.MOV.U32 R10, RZ, RZ, R9 ;  /* 0x000000ffff0a7224 */ /* 0x008fc800078e0009 */
[----:B------:R-:W-:Y:S01]  /*15d60*/  @!P3 IMAD.MOV R10, RZ, RZ, -R10 ;  /* 0x000000ffff0ab224 */ /* 0x000fe200078e0a0a */
[----:B----4-:R-:W-:-:S04]  /*15d70*/  IABS R12, R12 ;  /* 0x0000000c000c7213 */ /* 0x010fc80000000000 */
[----:B------:R0:W-:Y:S01]  /*15d80*/  STL [R1+0x4d4], R10 ;  /* 0x0004d40a01007387 */ /* 0x0001e20000100800 */
[----:B--2---:R-:W-:-:S03]  /*15d90*/  IABS R9, R11 ;  /* 0x0000000b00097213 */ /* 0x004fc60000000000 */
[----:B0-----:R-:W2:Y:S04]  /*15da0*/  LDL.LU R10, [R1+0x46c] ;  /* 0x00046c00010a7983 */ /* 0x001ea80000300800 */
[----:B------:R0:W-:Y:S04]  /*15db0*/  STL [R1+0x4cc], R8 ;  /* 0x0004cc0801007387 */ /* 0x0001e80000100800 */
[----:B------:R-:W3:Y:S04]  /*15dc0*/  LDL.LU R11, [R1+0x470] ;  /* 0x00047000010b7983 */ /* 0x000ee80000300800 */
[----:B------:R1:W-:Y:S01]  /*15dd0*/  STL [R1+0x2628], R12 ;  /* 0x0026280c01007387 */ /* 0x0003e20000100800 */
[----:B0-----:R-:W-:-:S02]  /*15de0*/  IMAD.MOV.U32 R8, RZ, RZ, R7 ;  /* 0x000000ffff087224 */ /* 0x001fc400078e0007 */
[----:B------:R-:W-:Y:S02]  /*15df0*/  IMAD.HI.U32 R7, R3, R12, RZ ;  /* 0x0000000c03077227 */ /* 0x000fe400078e00ff */
[----:B-1----:R-:W4:Y:S01]  /*15e00*/  LDL.LU R12, [R1+0x474] ;  /* 0x00047400010c7983 */ /* 0x002f220000300800 */
[C---:B------:R-:W-:Y:S02]  /*15e10*/  ISETP.GT.U32.AND P2, PT, R0.reuse, R16, PT ;  /* 0x000000100000720c */ /* 0x040fe40003f44070 */
[----:B------:R-:W-:-:S11]  /*15e20*/  ISETP.GT.U32.AND P1, PT, R0, R15, PT ;  /* 0x0000000f0000720c */ /* 0x000fd60003f24070 */
[----:B------:R-:W-:-:S05]  /*15e30*/  @!P2 IMAD.IADD R16, R16, 0x1, -R0 ;  /* 0x000000011010a824 */ /* 0x000fca00078e0a00 */
[----:B------:R-:W-:Y:S01]  /*15e40*/  ISETP.GT.U32.AND P3, PT, R0, R16, PT ;  /* 0x000000100000720c */ /* 0x000fe20003f64070 */
[----:B------:R-:W-:Y:S02]  /*15e50*/  @!P5 IMAD.MOV R8, RZ, RZ, -R8 ;  /* 0x000000ffff08d224 */ /* 0x000fe400078e0a08 */
[----:B------:R-:W-:-:S03]  /*15e60*/  @!P6 IMAD.MOV R4, RZ, RZ, -R4 ;  /* 0x000000ffff04e224 */ /* 0x000fc600078e0a04 */
[----:B------:R0:W-:Y:S01]  /*15e70*/  STL [R1+0x4c4], R8 ;  /* 0x0004c40801007387 */ /* 0x0001e20000100800 */
[----:B------:R-:W-:-:S06]  /*15e80*/  @!P1 IMAD.IADD R15, R15, 0x1, -R0 ;  /* 0x000000010f0f9824 */ /* 0x000fcc00078e0a00 */
[----:B------:R-:W-:Y:S01]  /*15e90*/  @!P3 IMAD.IADD R16, R16, 0x1, -R0 ;  /* 0x000000011010b824 */ /* 0x000fe200078e0a00 */
[----:B------:R-:W-:Y:S04]  /*15ea0*/  STL [R1+0x4bc], R4 ;  /* 0x0004bc0401007387 */ /* 0x000fe80000100800 */
[----:B------:R1:W-:Y:S04]  /*15eb0*/  STL [R1+0x2624], R16 ;  /* 0x0026241001007387 */ /* 0x0003e80000100800 */
[----:B0-----:R-:W4:Y:S04]  /*15ec0*/  LDL R8, [R1+0x488] ;  /* 0x0004880001087983 */ /* 0x001f280000100800 */
[----:B-1----:R-:W4:Y:S01]  /*15ed0*/  LDL R16, [R1+0x480] ;  /* 0x0004800001107983 */ /* 0x002f220000100800 */
[----:B--2---:R-:W-:Y:S01]  /*15ee0*/  ISETP.GE.AND P6, PT, R10, RZ, PT ;  /* 0x000000ff0a00720c */ /* 0x004fe20003fc6270 */
[----:B------:R-:W-:-:S02]  /*15ef0*/  IMAD.MOV.U32 R10, RZ, RZ, R17 ;  /* 0x000000ffff0a7224 */ /* 0x000fc400078e0011 */
[----:B------:R-:W2:Y:S01]  /*15f00*/  LDL R17, [R1+0x7a4] ;  /* 0x0007a40001117983 */ /* 0x000ea20000100800 */
[----:B---3--:R-:W-:-:S03]  /*15f10*/  ISETP.GE.AND P3, PT, R11, RZ, PT ;  /* 0x000000ff0b00720c */ /* 0x008fc60003f66270 */
[----:B------:R-:W3:Y:S01]  /*15f20*/  LDL R11, [R1+0x484] ;  /* 0x00048400010b7983 */ /* 0x000ee20000100800 */
[----:B----4-:R-:W-:-:S03]  /*15f30*/  ISETP.GE.AND P1, PT, R12, RZ, PT ;  /* 0x000000ff0c00720c */ /* 0x010fc60003f26270 */
[----:B------:R-:W4:Y:S01]  /*15f40*/  LDL.LU R12, [R1+0x2628] ;  /* 0x00262800010c7983 */ /* 0x000f220000300800 */
[C---:B------:R-:W-:Y:S02]  /*15f50*/  ISETP.GT.U32.AND P2, PT, R0.reuse, R6, PT ;  /* 0x000000060000720c */ /* 0x040fe40003f44070 */
[----:B------:R-:W-:-:S11]  /*15f60*/  ISETP.GT.U32.AND P5, PT, R0, R14, PT ;  /* 0x0000000e0000720c */ /* 0x000fd60003fa4070 */
[--C-:B------:R-:W-:Y:S02]  /*15f70*/  @!P2 IMAD.IADD R6, R6, 0x1, -R0.reuse ;  /* 0x000000010606a824 */ /* 0x100fe400078e0a00 */
[----:B------:R-:W-:Y:S02]  /*15f80*/  @!P5 IMAD.IADD R14, R14, 0x1, -R0 ;  /* 0x000000010e0ed824 */ /* 0x000fe400078e0a00 */
[----:B------:R-:W-:-:S03]  /*15f90*/  @!P4 IMAD.MOV R6, RZ, RZ, -R6 ;  /* 0x000000ffff06c224 */ /* 0x000fc600078e0a06 */
[----:B------:R-:W-:Y:S01]  /*15fa0*/  ISETP.GT.U32.AND P4, PT, R0, R14, PT ;  /* 0x0000000e0000720c */ /* 0x000fe20003f84070 */
[----:B------:R-:W-:Y:S01]  /*15fb0*/  IMAD.MOV R7, RZ, RZ, -R7 ;  /* 0x000000ffff077224 */ /* 0x000fe200078e0a07 */
[----:B------:R-:W-:Y:S11]  /*15fc0*/  STL [R1+0x4b0], R6 ;  /* 0x0004b00601007387 */ /* 0x000ff60000100800 */
[----:B------:R-:W-:-:S02]  /*15fd0*/  @!P4 IMAD.IADD R14, R14, 0x1, -R0 ;  /* 0x000000010e0ec824 */ /* 0x000fc400078e0a00 */
[C---:B----4-:R-:W-:Y:S01]  /*15fe0*/  IMAD R12, R0.reuse, R7, R12 ;  /* 0x00000007000c7224 */ /* 0x050fe200078e020c */
[----:B------:R-:W-:Y:S02]  /*15ff0*/  IABS R7, R16 ;  /* 0x0000001000077213 */ /* 0x000fe40000000000 */
[----:B------:R-:W4:Y:S04]  /*16000*/  LDL.LU R16, [R1+0x47c] ;  /* 0x00047c0001107983 */ /* 0x000f280000300800 */
[----:B------:R0:W-:Y:S04]  /*16010*/  STL [R1+0x2620], R14 ;  /* 0x0026200e01007387 */ /* 0x0001e80000100800 */
[----:B0-----:R-:W4:Y:S01]  /*16020*/  LDL.LU R14, [R1+0x478] ;  /* 0x00047800010e7983 */ /* 0x001f220000300800 */
[----:B------:R-:W-:Y:S01]  /*16030*/  ISETP.GT.U32.AND P2, PT, R0, R13, PT ;  /* 0x0000000d0000720c */ /* 0x000fe20003f44070 */
[----:B------:R-:W-:-:S04]  /*16040*/  IMAD.HI.U32 R4, R3, R9, RZ ;  /* 0x0000000903047227 */ /* 0x000fc800078e00ff */
[----:B------:R-:W-:-:S04]  /*16050*/  IMAD.MOV R4, RZ, RZ, -R4 ;  /* 0x000000ffff047224 */ /* 0x000fc800078e0a04 */
[----:B------:R-:W-:-:S04]  /*16060*/  IMAD R9, R0, R4, R9 ;  /* 0x0000000400097224 */ /* 0x000fc800078e0209 */
[----:B------:R-:W-:Y:S01]  /*16070*/  @!P2 IMAD.IADD R13, R13, 0x1, -R0 ;  /* 0x000000010d0da824 */ /* 0x000fe200078e0a00 */
[C---:B------:R-:W-:Y:S02]  /*16080*/  ISETP.GT.U32.AND P4, PT, R0.reuse, R9, PT ;  /* 0x000000090000720c */ /* 0x040fe40003f84070 */
[----:B---3--:R-:W-:Y:S02]  /*16090*/  IABS R11, R11 ;  /* 0x0000000b000b7213 */ /* 0x008fe40000000000 */
[----:B------:R-:W-:Y:S02]  /*160a0*/  ISETP.GT.U32.AND P2, PT, R0, R13, PT ;  /* 0x0000000d0000720c */ /* 0x000fe40003f44070 */
[----:B------:R-:W-:Y:S02]  /*160b0*/  IABS R4, R8 ;  /* 0x0000000800047213 */ /* 0x000fe40000000000 */
[----:B--2---:R-:W-:Y:S01]  /*160c0*/  IABS R8, R17 ;  /* 0x0000001100087213 */ /* 0x004fe20000000000 */
[----:B------:R-:W-:-:S04]  /*160d0*/  IMAD.HI.U32 R17, R3, R11, RZ ;  /* 0x0000000b03117227 */ /* 0x000fc800078e00ff */
[----:B------:R-:W-:Y:S02]  /*160e0*/  IMAD.MOV R17, RZ, RZ, -R17 ;  /* 0x000000ffff117224 */ /* 0x000fe400078e0a11 */
[--C-:B------:R-:W-:Y:S02]  /*160f0*/  @!P4 IMAD.IADD R9, R9, 0x1, -R0.reuse ;  /* 0x000000010909c824 */ /* 0x100fe400078e0a00 */
[----:B------:R-:W-:Y:S02]  /*16100*/  @!P2 IMAD.IADD R13, R13, 0x1, -R0 ;  /* 0x000000010d0da824 */ /* 0x000fe400078e0a00 */
[----:B------:R-:W-:Y:S01]  /*16110*/  IMAD R11, R0, R17, R11 ;  /* 0x00000011000b7224 */ /* 0x000fe200078e020b */
[----:B----4-:R-:W-:Y:S02]  /*16120*/  ISETP.GE.AND P4, PT, R16, RZ, PT ;  /* 0x000000ff1000720c */ /* 0x010fe40003f86270 */
[----:B------:R-:W2:Y:S04]  /*16130*/  LDL.LU R16, [R1+0x2624] ;  /* 0x0026240001107983 */ /* 0x000ea80000300800 */
[----:B------:R-:W3:Y:S01]  /*16140*/  LDL R17, [R1+0x7b0] ;  /* 0x0007b00001117983 */ /* 0x000ee20000100800 */
[----:B------:R-:W-:Y:S01]  /*16150*/  ISETP.GE.AND P2, PT, R14, RZ, PT ;  /* 0x000000ff0e00720c */ /* 0x000fe20003f46270 */
[----:B------:R-:W-:-:S02]  /*16160*/  IMAD.MOV.U32 R14, RZ, RZ, R10 ;  /* 0x000000ffff0e7224 */ /* 0x000fc400078e000a */
[----:B------:R-:W-:-:S04]  /*16170*/  IMAD.HI.U32 R10, R3, R4, RZ ;  /* 0x00000004030a7227 */ /* 0x000fc800078e00ff */
[----:B------:R-:W-:-:S04]  /*16180*/  IMAD.MOV R10, RZ, RZ, -R10 ;  /* 0x000000ffff0a7224 */ /* 0x000fc800078e0a0a */
[C---:B------:R-:W-:Y:S02]  /*16190*/  IMAD R4, R0.reuse, R10, R4 ;  /* 0x0000000a00047224 */ /* 0x040fe400078e0204 */
[----:B------:R-:W4:Y:S04]  /*161a0*/  LDL R10, [R1+0x7ac] ;  /* 0x0007ac00010a7983 */ /* 0x000f280000100800 */
[----:B------:R0:W-:Y:S04]  /*161b0*/  STL [R1+0x261c], R4 ;  /* 0x00261c0401007387 */ /* 0x0001e80000100800 */
[----:B0-----:R-:W4:Y:S01]  /*161c0*/  LDL.LU R4, [R1+0x7c8] ;  /* 0x0007c80001047983 */ /* 0x001f220000300800 */
[----:B------:R-:W-:Y:S01]  /*161d0*/  IMAD.HI.U32 R6, R3, R7, RZ ;  /* 0x0000000703067227 */ /* 0x000fe200078e00ff */
[----:B------:R-:W-:-:S03]  /*161e0*/  ISETP.GT.U32.AND P5, PT, R0, R15, PT ;  /* 0x0000000f0000720c */ /* 0x000fc60003fa4070 */
[----:B------:R-:W-:-:S04]  /*161f0*/  IMAD.MOV R6, RZ, RZ, -R6 ;  /* 0x000000ffff067224 */ /* 0x000fc800078e0a06 */
[----:B------:R-:W-:Y:S02]  /*16200*/  IMAD R7, R0, R6, R7 ;  /* 0x0000000600077224 */ /* 0x000fe400078e0207 */
[----:B------:R-:W-:-:S04]  /*16210*/  IMAD.HI.U32 R6, R3, R8, RZ ;  /* 0x0000000803067227 */ /* 0x000fc800078e00ff */
[----:B------:R-:W-:Y:S02]  /*16220*/  IMAD.MOV R6, RZ, RZ, -R6 ;  /* 0x000000ffff067224 */ /* 0x000fe400078e0a06 */
[----:B------:R-:W-:Y:S02]  /*16230*/  @!P5 IMAD.IADD R15, R15, 0x1, -R0 ;  /* 0x000000010f0fd824 */ /* 0x000fe400078e0a00 */
[----:B------:R-:W-:Y:S01]  /*16240*/  IMAD R8, R0, R6, R8 ;  /* 0x0000000600087224 */ /* 0x000fe200078e0208 */
[----:B---3--:R-:W-:Y:S01]  /*16250*/  IABS R6, R17 ;  /* 0x0000001100067213 */ /* 0x008fe20000000000 */
[----:B------:R-:W-:Y:S02]  /*16260*/  IMAD.MOV.U32 R17, RZ, RZ, R14 ;  /* 0x000000ffff117224 */ /* 0x000fe400078e000e */
[----:B--2---:R-:W-:Y:S02]  /*16270*/  IMAD.MOV.U32 R14, RZ, RZ, R16 ;  /* 0x000000ffff0e7224 */ /* 0x004fe400078e0010 */
[----:B------:R-:W-:-:S02]  /*16280*/  IMAD.MOV.U32 R16, RZ, RZ, R15 ;  /* 0x000000ffff107224 */ /* 0x000fc400078e000f */
[----:B------:R-:W-:Y:S01]  /*16290*/  @!P0 IMAD.MOV R14, RZ, RZ, -R14 ;  /* 0x000000ffff0e8224 */ /* 0x000fe200078e0a0e */
[----:B------:R-:W2:Y:S01]  /*162a0*/  LDL.LU R15, [R1+0x7ec] ;  /* 0x0007ec00010f7983 */ /* 0x000ea20000300800 */
[----:B------:R-:W-:-:S03]  /*162b0*/  @!P6 IMAD.MOV R16, RZ, RZ, -R16 ;  /* 0x000000ffff10e224 */ /* 0x000fc600078e0a10 */
[----:B------:R0:W-:Y:S04]  /*162c0*/  STL [R1+0x4a8], R14 ;  /* 0x0004a80e01007387 */ /* 0x0001e80000100800 */
[----:B0-----:R-:W3:Y:S04]  /*162d0*/  LDL.LU R14, [R1+0x2620] ;  /* 0x00262000010e7983 */ /* 0x001ee80000300800 */
[----:B------:R4:W-:Y:S02]  /*162e0*/  STL [R1+0x4a4], R16 ;  /* 0x0004a41001007387 */ /* 0x0009e40000100800 */
[----:B----4-:R-:W-:-:S05]  /*162f0*/  IMAD.MOV.U32 R16, RZ, RZ, R4 ;  /* 0x000000ffff107224 */ /* 0x010fca00078e0004 */
[----:B------:R0:W-:Y:S04]  /*16300*/  STL [R1+0x2618], R16 ;  /* 0x0026181001007387 */ /* 0x0001e80000100800 */
[----:B0-----:R-:W4:Y:S01]  /*16310*/  LDL.LU R16, [R1+0x480] ;  /* 0x0004800001107983 */ /* 0x001f220000300800 */
[----:B------:R-:W-:Y:S01]  /*16320*/  ISETP.GT.U32.AND P6, PT, R0, R9, PT ;  /* 0x000000090000720c */ /* 0x000fe20003fc4070 */
[----:B------:R-:W-:Y:S01]  /*16330*/  IMAD.MOV.U32 R4, RZ, RZ, R13 ;  /* 0x000000ffff047224 */ /* 0x000fe200078e000d */
[----:B------:R-:W-:-:S03]  /*16340*/  IABS R10, R10 ;  /* 0x0000000a000a7213 */ /* 0x000fc60000000000 */
[----:B------:R-:W-:Y:S02]  /*16350*/  @!P1 IMAD.MOV R4, RZ, RZ, -R4 ;  /* 0x000000ffff049224 */ /* 0x000fe400078e0a04 */
[----:B------:R-:W-:-:S06]  /*16360*/  IMAD.HI.U32 R13, R3, R6, RZ ;  /* 0x00000006030d7227 */ /* 0x000fcc00078e00ff */
[----:B------:R-:W-:Y:S02]  /*16370*/  @!P6 IMAD.IADD R9, R9, 0x1, -R0 ;  /* 0x000000010909e824 */ /* 0x000fe400078e0a00 */
[----:B---3--:R-:W-:-:S05]  /*16380*/  @!P3 IMAD.MOV R14, RZ, RZ, -R14 ;  /* 0x000000ffff0eb224 */ /* 0x008fca00078e0a0e */
[----:B------:R0:W-:Y:S04]  /*16390*/  STL [R1+0x4a0], R14 ;  /* 0x0004a00e01007387 */ /* 0x0001e80000100800 */
[----:B------:R1:W-:Y:S01]  /*163a0*/  STL [R1+0x2610], R3 ;  /* 0x0026100301007387 */ /* 0x0003e20000100800 */
[----:B0-----:R-:W-:-:S03]  /*163b0*/  IMAD.HI.U32 R14, R3, R10, RZ ;  /* 0x0000000a030e7227 */ /* 0x001fc600078e00ff */
[----:B-1----:R-:W3:Y:S04]  /*163c0*/  LDL.LU R3, [R1+0x488] ;  /* 0x0004880001037983 */ /* 0x002ee80000300800 */
[----:B------:R0:W-:Y:S01]  /*163d0*/  STL [R1+0x49c], R4 ;  /* 0x00049c0401007387 */ /* 0x0001e20000100800 */
[----:B----4-:R-:W-:-:S03]  /*163e0*/  ISETP.GE.AND P6, PT, R16, RZ, PT ;  /* 0x000000ff1000720c */ /* 0x010fc60003fc6270 */
[----:B0-----:R-:W4:Y:S04]  /*163f0*/  LDL.LU R4, [R1+0x261c] ;  /* 0x00261c0001047983 */ /* 0x001f280000300800 */
[----:B------:R-:W4:Y:S01]  /*16400*/  LDL.LU R16, [R1+0x2618] ;  /* 0x0026180001107983 */ /* 0x000f220000300800 */
[C---:B------:R-:W-:Y:S02]  /*16410*/  ISETP.GT.U32.AND P5, PT, R0.reuse, R12, PT ;  /* 0x0000000c0000720c */ /* 0x040fe40003fa4070 */
[----:B------:R-:W-:-:S11]  /*16420*/  ISETP.GT.U32.AND P3, PT, R0, R11, PT ;  /* 0x0000000b0000720c */ /* 0x000fd60003f64070 */
[----:B------:R-:W-:-:S05]  /*16430*/  @!P5 IMAD.IADD R12, R12, 0x1, -R0 ;  /* 0x000000010c0cd824 */ /* 0x000fca00078e0a00 */
[C---:B------:R-:W-:Y:S01]  /*16440*/  ISETP.GT.U32.AND P0, PT, R0.reuse, R12, PT ;  /* 0x0000000c0000720c */ /* 0x040fe20003f04070 */
[----:B------:R-:W-:Y:S02]  /*16450*/  IMAD.MOV R14, RZ, RZ, -R14 ;  /* 0x000000ffff0e7224 */ /* 0x000fe400078e0a0e */
[----:B------:R-:W-:Y:S02]  /*16460*/  IMAD.MOV R13, RZ, RZ, -R13 ;  /* 0x000000ffff0d7224 */ /* 0x000fe400078e0a0d */
[----:B------:R-:W-:Y:S02]  /*16470*/  @!P3 IMAD.IADD R11, R11, 0x1, -R0 ;  /* 0x000000010b0bb824 */ /* 0x000fe400078e0a00 */
[----:B------:R-:W-:Y:S02]  /*16480*/  IMAD R10, R0, R14, R10 ;  /* 0x0000000e000a7224 */ /* 0x000fe400078e020a */
[----:B--2---:R-:W-:-:S04]  /*16490*/  IMAD.MOV.U32 R14, RZ, RZ, R15 ;  /* 0x000000ffff0e7224 */ /* 0x004fc800078e000f */
[----:B------:R-:W-:Y:S02]  /*164a0*/  @!P0 IMAD.IADD R12, R12, 0x1, -R0 ;  /* 0x000000010c0c8824 */ /* 0x000fe400078e0a00 */
[C---:B------:R-:W-:Y:S01]  /*164b0*/  IMAD R6, R0.reuse, R13, R6 ;  /* 0x0000000d00067224 */ /* 0x040fe200078e0206 */
[----:B---3--:R-:W-:Y:S01]  /*164c0*/  ISETP.GE.AND P3, PT, R3, RZ, PT ;  /* 0x000000ff0300720c */ /* 0x008fe20003f66270 */
[----:B------:R-:W-:Y:S01]  /*164d0*/  IMAD.MOV.U32 R3, RZ, RZ, R12 ;  /* 0x000000ffff037224 */ /* 0x000fe200078e000c */
[----:B----4-:R0:W-:Y:S04]  /*164e0*/  STL [R1+0x2614], R16 ;  /* 0x0026141001007387 */ /* 0x0101e80000100800 */
[----:B0-----:R-:W2:Y:S04]  /*164f0*/  LDL.LU R16, [R1+0x484] ;  /* 0x0004840001107983 */ /* 0x001ea80000300800 */
[----:B------:R-:W3:Y:S04]  /*16500*/  LDL.LU R15, [R1+0x7ac] ;  /* 0x0007ac00010f7983 */ /* 0x000ee80000300800 */
[----:B------:R-:W4:Y:S04]  /*16510*/  LDL.LU R12, [R1+0x7b0] ;  /* 0x0007b000010c7983 */ /* 0x000f280000300800 */
[----:B------:R-:W4:Y:S01]  /*16520*/  LDL.LU R13, [R1+0x7cc] ;  /* 0x0007cc00010d7983 */ /* 0x000f220000300800 */
[----:B------:R-:W-:-:S02]  /*16530*/  ISETP.GT.U32.AND P5, PT, R0, R7, PT ;  /* 0x000000070000720c */ /* 0x000fc40003fa4070 */
[----:B------:R-:W-:-:S11]  /*16540*/  ISETP.GT.U32.AND P1, PT, R0, R4, PT ;  /* 0x000000040000720c */ /* 0x000fd60003f24070 */
[----:B------:R-:W-:-:S05]  /*16550*/  @!P5 IMAD.IADD R7, R7, 0x1, -R0 ;  /* 0x000000010707d824 */ /* 0x000fca00078e0a00 */
[----:B------:R-:W-:Y:S01]  /*16560*/  ISETP.GT.U32.AND P5, PT, R0, R7, PT ;  /* 0x000000070000720c */ /* 0x000fe20003fa4070 */
[----:B------:R-:W-:Y:S02]  /*16570*/  @!P1 IMAD.IADD R4, R4, 0x1, -R0 ;  /* 0x0000000104049824 */ /* 0x000fe400078e0a00 */
[----:B------:R-:W-:-:S03]  /*16580*/  @!P2 IMAD.MOV R3, RZ, RZ, -R3 ;  /* 0x000000ffff03a224 */ /* 0x000fc600078e0a03 */
[----:B------:R-:W-:Y:S02]  /*16590*/  ISETP.GT.U32.AND P2, PT, R0, R4, PT ;  /* 0x000000040000720c */ /* 0x000fe40003f44070 */
[----:B------:R0:W-:Y:S05]  /*165a0*/  STL [R1+0x494], R3 ;  /* 0x0004940301007387 */ /* 0x0001ea0000100800 */
[----:B------:R-:W-:-:S04]  /*165b0*/  @!P5 IMAD.IADD R7, R7, 0x1, -R0 ;  /* 0x000000010707d824 */ /* 0x000fc800078e0a00 */
[----:B0-----:R-:W-:-:S04]  /*165c0*/  IMAD.MOV.U32 R3, RZ, RZ, R7 ;  /* 0x000000ffff037224 */ /* 0x001fc800078e0007 */
[----:B------:R-:W-:Y:S02]  /*165d0*/  @!P6 IMAD.MOV R3, RZ, RZ, -R3 ;  /* 0x000000ffff03e224 */ /* 0x000fe400078e0a03 */
[----:B------:R-:W-:Y:S01]  /*165e0*/  @!P2 IMAD.IADD R4, R4, 0x1, -R0 ;  /* 0x000000010404a824 */ /* 0x000fe200078e0a00 */
[----:B--2---:R-:W-:Y:S01]  /*165f0*/  ISETP.GE.AND P5, PT, R16, RZ, PT ;  /* 0x000000ff1000720c */ /* 0x004fe20003fa6270 */
[----:B------:R-:W-:-:S04]  /*16600*/  IMAD.MOV.U32 R16, RZ, RZ, R9 ;  /* 0x000000ffff107224 */ /* 0x000fc800078e0009 */
[----:B------:R-:W-:Y:S01]  /*16610*/  @!P4 IMAD.MOV R16, RZ, RZ, -R16 ;  /* 0x000000ffff10c224 */ /* 0x000fe200078e0a10 */
[----:B---3--:R-:W-:Y:S01]  /*16620*/  ISETP.GE.AND P2, PT, R15, RZ, PT ;  /* 0x000000ff0f00720c */ /* 0x008fe20003f46270 */
[----:B----4-:R0:W-:Y:S04]  /*16630*/  STL [R1+0x260c], R13 ;  /* 0x00260c0d01007387 */ /* 0x0101e80000100800 */
[----:B0-----:R-:W2:Y:S04]  /*16640*/  LDL.LU R13, [R1+0x7b4] ;  /* 0x0007b400010d7983 */ /* 0x001ea80000300800 */
[----:B------:R-:W3:Y:S04]  /*16650*/  LDL.LU R7, [R1+0x7a4] ;  /* 0x0007a40001077983 */ /* 0x000ee80000300800 */
[----:B------:R0:W-:Y:S04]  /*16660*/  STL [R1+0x48c], R16 ;  /* 0x00048c1001007387 */ /* 0x0001e80000100800 */
[----:B0-----:R-:W4:Y:S04]  /*16670*/  LDL.LU R16, [R1+0x2614] ;  /* 0x0026140001107983 */ /* 0x001f280000300800 */
[----:B------:R0:W-:Y:S04]  /*16680*/  STL [R1+0x484], R3 ;  /* 0x0004840301007387 */ /* 0x0001e80000100800 */
[----:B0-----:R-:W3:Y:S04]  /*16690*/  LDL.LU R3, [R1+0x2610] ;  /* 0x0026100001037983 */ /* 0x001ee80000300800 */
[----:B------:R-:W3:Y:S01]  /*166a0*/  LDL.LU R15, [R1+0x7d8] ;  /* 0x0007d800010f7983 */ /* 0x000ee20000300800 */
[----:B------:R-:W-:-:S02]  /*166b0*/  ISETP.GT.U32.AND P0, PT, R0, R8, PT ;  /* 0x000000080000720c */ /* 0x000fc40003f04070 */
[C---:B------:R-:W-:Y:S02]  /*166c0*/  ISETP.GT.U32.AND P1, PT, R0.reuse, R11, PT ;  /* 0x0000000b0000720c */ /* 0x040fe40003f24070 */
[----:B------:R-:W-:-:S09]  /*166d0*/  ISETP.GT.U32.AND P4, PT, R0, R10, PT ;  /* 0x0000000a0000720c */ /* 0x000fd20003f84070 */
[----:B------:R-:W-:-:S05]  /*166e0*/  @!P0 IMAD.IADD R8, R8, 0x1, -R0 ;  /* 0x0000000108088824 */ /* 0x000fca00078e0a00 */
[----:B------:R-:W-:Y:S01]  /*166f0*/  ISETP.GT.U32.AND P0, PT, R0, R8, PT ;  /* 0x000000080000720c */ /* 0x000fe20003f04070 */
[--C-:B------:R-:W-:Y:S02]  /*16700*/  @!P1 IMAD.IADD R11, R11, 0x1, -R0.reuse ;  /* 0x000000010b0b9824 */ /* 0x100fe400078e0a00 */
[----:B------:R-:W-:-:S10]  /*16710*/  @!P4 IMAD.IADD R10, R10, 0x1, -R0 ;  /* 0x000000010a0ac824 */ /* 0x000fd400078e0a00 */
[----:B------:R-:W-:Y:S01]  /*16720*/  @!P0 IMAD.IADD R8, R8, 0x1, -R0 ;  /* 0x0000000108088824 */ /* 0x000fe200078e0a00 */
[----:B------:R-:W-:Y:S02]  /*16730*/  ISETP.GE.AND P0, PT, R12, RZ, PT ;  /* 0x000000ff0c00720c */ /* 0x000fe40003f06270 */
[----:B--2---:R-:W-:Y:S02]  /*16740*/  IABS R9, R13 ;  /* 0x0000000d00097213 */ /* 0x004fe40000000000 */
[----:B------:R-:W-:Y:S02]  /*16750*/  ISETP.GE.AND P4, PT, R13, RZ, PT ;  /* 0x000000ff0d00720c */ /* 0x000fe40003f86270 */
[----:B----4-:R-:W-:Y:S01]  /*16760*/  IABS R12, R16 ;  /* 0x00000010000c7213 */ /* 0x010fe20000000000 */
[----:B---3--:R0:W-:Y:S04]  /*16770*/  STL [R1+0x2608], R15 ;  /* 0x0026080f01007387 */ /* 0x0081e80000100800 */
[----:B------:R-:W2:Y:S01]  /*16780*/  LDL.LU R13, [R1+0x260c] ;  /* 0x00260c00010d7983 */ /* 0x000ea20000300800 */
[----:B0-----:R-:W-:-:S02]  /*16790*/  IMAD.MOV.U32 R15, RZ, RZ, R11 ;  /* 0x000000ffff0f7224 */ /* 0x001fc400078e000b */
[----:B------:R-:W-:Y:S02]  /*167a0*/  IMAD.MOV.U32 R11, RZ, RZ, R16 ;  /* 0x000000ffff0b7224 */ /* 0x000fe400078e0010 */
[----:B------:R-:W3:Y:S01]  /*167b0*/  LDL R16, [R1+0x824] ;  /* 0x0008240001107983 */ /* 0x000ee20000100800 */
[----:B------:R-:W-:Y:S02]  /*167c0*/  ISETP.GT.U32.AND P1, PT, R0, R6, PT ;  /* 0x000000060000720c */ /* 0x000fe40003f24070 */
[----:B------:R-:W-:Y:S01]  /*167d0*/  ISETP.GE.AND P6, PT, R7, RZ, PT ;  /* 0x000000ff0700720c */ /* 0x000fe20003fc6270 */
[----:B------:R-:W-:-:S10]  /*167e0*/  @!P5 IMAD.MOV R15, RZ, RZ, -R15 ;  /* 0x000000ffff0fd224 */ /* 0x000fd400078e0a0f */
[----:B------:R-:W-:Y:S01]  /*167f0*/  @!P1 IMAD.IADD R6, R6, 0x1, -R0 ;  /* 0x0000000106069824 */ /* 0x000fe200078e0a00 */
[----:B------:R-:W-:Y:S01]  /*16800*/  ISETP.GT.U32.AND P1, PT, R0, R10, PT ;  /* 0x0000000a0000720c */ /* 0x000fe20003f24070 */
[----:B------:R0:W-:Y:S01]  /*16810*/  STL [R1+0x47c], R15 ;  /* 0x00047c0f01007387 */ /* 0x0001e20000100800 */
[----:B------:R-:W-:Y:S01]  /*16820*/  @!P6 IMAD.MOV R8, RZ, RZ, -R8 ;  /* 0x000000ffff08e224 */ /* 0x000fe200078e0a08 */
[----:B------:R-:W-:Y:S01]  /*16830*/  ISETP.GE.AND P6, PT, R11, RZ, PT ;  /* 0x000000ff0b00720c */ /* 0x000fe20003fc6270 */
[----:B0-----:R-:W-:-:S09]  /*16840*/  IMAD.MOV.U32 R15, RZ, RZ, R4 ;  /* 0x000000ffff0f7224 */ /* 0x001fd200078e0004 */
[----:B------:R-:W-:Y:S02]  /*16850*/  @!P1 IMAD.IADD R10, R10, 0x1, -R0 ;  /* 0x000000010a0a9824 */ /* 0x000fe400078e0a00 */
[----:B------:R-:W-:Y:S02]  /*16860*/  @!P3 IMAD.MOV R15, RZ, RZ, -R15 ;  /* 0x000000ffff0fb224 */ /* 0x000fe400078e0a0f */
[----:B------:R-:W-:-:S03]  /*16870*/  IMAD.MOV.U32 R11, RZ, RZ, R10 ;  /* 0x000000ffff0b7224 */ /* 0x000fc600078e000a */
[----:B------:R0:W-:Y:S01]  /*16880*/  STL [R1+0x478], R15 ;  /* 0x0004780f01007387 */ /* 0x0001e20000100800 */
[----:B------:R-:W-:-:S03]  /*16890*/  @!P2 IMAD.MOV R11, RZ, RZ, -R11 ;  /* 0x000000ffff0ba224 */ /* 0x000fc600078e0a0b */
[----:B0-----:R-:W4:Y:S04]  /*168a0*/  LDL.LU R15, [R1+0x2608] ;  /* 0x00260800010f7983 */ /* 0x001f280000300800 */
[----:B------:R3:W-:Y:S02]  /*168b0*/  STL [R1+0x46c], R8 ;  /* 0x00046c0801007387 */ /* 0x0007e40000100800 */
[----:B---3--:R-:W-:Y:S02]  /*168c0*/  IABS R8, R16 ;  /* 0x0000001000087213 */ /* 0x008fe40000000000 */
[----:B------:R-:W-:Y:S02]  /*168d0*/  ISETP.GE.AND P2, PT, R16, RZ, PT ;  /* 0x000000ff1000720c */ /* 0x000fe40003f46270 */
[----:B------:R-:W3:Y:S01]  /*168e0*/  LDL.LU R16, [R1+0x808] ;  /* 0x0008080001107983 */ /* 0x000ee20000300800 */
[----:B------:R-:W-:-:S04]  /*168f0*/  IMAD.HI.U32 R7, R3, R9, RZ ;  /* 0x0000000903077227 */ /* 0x000fc800078e00ff */
[----:B------:R-:W-:Y:S01]  /*16900*/  IMAD.MOV R7, RZ, RZ, -R7 ;  /* 0x000000ffff077224 */ /* 0x000fe200078e0a07 */
[----:B------:R-:W-:-:S03]  /*16910*/  ISETP.GT.U32.AND P5, PT, R0, R6, PT ;  /* 0x000000060000720c */ /* 0x000fc60003fa4070 */
[----:B------:R-:W-:Y:S02]  /*16920*/  IMAD R9, R0, R7, R9 ;  /* 0x0000000700097224 */ /* 0x000fe400078e0209 */
[----:B------:R-:W-:-:S03]  /*16930*/  IMAD.HI.U32 R7, R3, R12, RZ ;  /* 0x0000000c03077227 */ /* 0x000fc600078e00ff */
[----:B------:R-:W-:Y:S01]  /*16940*/  ISETP.GT.U32.AND P3, PT, R0, R9, PT ;  /* 0x000000090000720c */ /* 0x000fe20003f64070 */
[----:B------:R-:W-:-:S04]  /*16950*/  IMAD.MOV R7, RZ, RZ, -R7 ;  /* 0x000000ffff077224 */ /* 0x000fc800078e0a07 */
[----:B------:R-:W-:Y:S02]  /*16960*/  IMAD R12, R0, R7, R12 ;  /* 0x00000007000c7224 */ /* 0x000fe400078e020c */
[----:B------:R-:W-:-:S03]  /*16970*/  @!P5 IMAD.IADD R6, R6, 0x1, -R0 ;  /* 0x000000010606d824 */ /* 0x000fc600078e0a00 */
[----:B------:R-:W-:-:S03]  /*16980*/  ISETP.GT.U32.AND P5, PT, R0, R12, PT ;  /* 0x0000000c0000720c */ /* 0x000fc60003fa4070 */
[----:B------:R-:W-:Y:S01]  /*16990*/  @!P3 IMAD.IADD R9, R9, 0x1, -R0 ;  /* 0x000000010909b824 */ /* 0x000fe200078e0a00 */
[----:B--2---:R-:W-:-:S04]  /*169a0*/  IABS R4, R13 ;  /* 0x0000000d00047213 */ /* 0x004fc80000000000 */
[----:B------:R-:W-:Y:S01]  /*169b0*/  ISETP.GT.U32.AND P3, PT, R0, R9, PT ;  /* 0x000000090000720c */ /* 0x000fe20003f64070 */
[----:B------:R-:W-:Y:S01]  /*169c0*/  IMAD.HI.U32 R7, R3, R4, RZ ;  /* 0x0000000403077227 */ /* 0x000fe200078e00ff */
[----:B------:R-:W-:-:S03]  /*169d0*/  ISETP.GE.AND P1, PT, R13, RZ, PT ;  /* 0x000000ff0d00720c */ /* 0x000fc60003f26270 */
[----:B------:R-:W-:Y:S02]  /*169e0*/  @!P5 IMAD.IADD R12, R12, 0x1, -R0 ;  /* 0x000000010c0cd824 */ /* 0x000fe400078e0a00 */
[----:B------:R-:W-:-:S04]  /*169f0*/  IMAD.HI.U32 R13, R3, R8, RZ ;  /* 0x00000008030d7227 */ /* 0x000fc800078e00ff */
[----:B------:R-:W-:Y:S01]  /*16a00*/  IMAD.MOV R7, RZ, RZ, -R7 ;  /* 0x000000ffff077224 */ /* 0x000fe200078e0a07 */
[C---:B------:R-:W-:Y:S01]  /*16a10*/  ISETP.GT.U32.AND P5, PT, R0.reuse, R12, PT ;  /* 0x0000000c0000720c */ /* 0x040fe20003fa4070 */
[----:B------:R-:W-:Y:S02]  /*16a20*/  @!P0 IMAD.MOV R6, RZ, RZ, -R6 ;  /* 0x000000ffff068224 */ /* 0x000fe400078e0a06 */
[----:B------:R-:W-:Y:S02]  /*16a30*/  IMAD.MOV R13, RZ, RZ, -R13 ;  /* 0x000000ffff0d7224 */ /* 0x000fe400078e0a0d */
[C---:B------:R-:W-:Y:S02]  /*16a40*/  IMAD R4, R0.reuse, R7, R4 ;  /* 0x0000000700047224 */ /* 0x040fe400078e0204 */
[----:B------:R-:W-:Y:S02]  /*16a50*/  @!P3 IMAD.IADD R9, R9, 0x1, -R0 ;  /* 0x000000010909b824 */ /* 0x000fe400078e0a00 */
[----:B------:R-:W-:Y:S01]  /*16a60*/  IMAD R8, R0, R13, R8 ;  /* 0x0000000d00087224 */ /* 0x000fe200078e0208 */
[----:B----4-:R-:W-:-:S02]  /*16a70*/  IABS R10, R15 ;  /* 0x0000000f000a7213 */ /* 0x010fc40000000000 */
[----:B------:R-:W-:Y:S01]  /*16a80*/  ISETP.GE.AND P3, PT, R15, RZ, PT ;  /* 0x000000ff0f00720c */ /* 0x000fe20003f66270 */
[----:B------:R-:W-:-:S04]  /*16a90*/  @!P5 IMAD.IADD R12, R12, 0x1, -R0 ;  /* 0x000000010c0cd824 */ /* 0x000fc800078e0a00 */
[----:B------:R-:W-:Y:S01]  /*16aa0*/  @!P6 IMAD.MOV R12, RZ, RZ, -R12 ;  /* 0x000000ffff0ce224 */ /* 0x000fe200078e0a0c */
[----:B---3--:R0:W-:Y:S04]  /*16ab0*/  STL [R1+0x2604], R16 ;  /* 0x0026041001007387 */ /* 0x0081e80000100800 */
[----:B------:R-:W-:Y:S04]  /*16ac0*/  STL [R1+0x464], R11 ;  /* 0x0004640b01007387 */ /* 0x000fe80000100800 */
[----:B------:R-:W2:Y:S01]  /*16ad0*/  LDL R7, [R1+0x7f8] ;  /* 0x0007f80001077983 */ /* 0x000ea20000100800 */
[----:B0-----:R-:W-:-:S03]  /*16ae0*/  IMAD.MOV.U32 R16, RZ, RZ, R14 ;  /* 0x000000ffff107224 */ /* 0x001fc600078e000e */
[----:B------:R0:W-:Y:S01]  /*16af0*/  STL [R1+0x45c], R6 ;  /* 0x00045c0601007387 */ /* 0x0001e20000100800 */
[----:B------:R-:W-:-:S03]  /*16b00*/  IMAD.MOV.U32 R13, RZ, RZ, R16 ;  /* 0x000000ffff0d7224 */ /* 0x000fc600078e0010 */
[----:B------:R-:W3:Y:S04]  /*16b10*/  LDL.LU R15, [R1+0x80c] ;  /* 0x00080c00010f7983 */ /* 0x000ee80000300800 */
[----:B------:R-:W4:Y:S01]  /*16b20*/  LDL.LU R14, [R1+0x810] ;  /* 0x00081000010e7983 */ /* 0x000f220000300800 */
[----:B0-----:R-:W-:Y:S01]  /*16b30*/  IABS R6, R16 ;  /* 0x0000001000067213 */ /* 0x001fe20000000000 */
[----:B------:R-:W-:-:S04]  /*16b40*/  IMAD.MOV.U32 R16, RZ, RZ, R9 ;  /* 0x000000ffff107224 */ /* 0x000fc800078e0009 */
[----:B------:R-:W-:-:S05]  /*16b50*/  @!P4 IMAD.MOV R16, RZ, RZ, -R16 ;  /* 0x000000ffff10c224 */ /* 0x000fca00078e0a10 */
[----:B------:R0:W-:Y:S01]  /*16b60*/  STL [R1+0x454], R16 ;  /* 0x0004541001007387 */ /* 0x0001e20000100800 */
[----:B------:R-:W-:-:S03]  /*16b70*/  ISETP.GE.AND P6, PT, R13, RZ, PT ;  /* 0x000000ff0d00720c */ /* 0x000fc60003fc6270 */
[----:B0-----:R-:W2:Y:S04]  /*16b80*/  LDL.LU R16, [R1+0x2604] ;  /* 0x0026040001107983 */ /* 0x001ea80000300800 */
[----:B------:R2:W-:Y:S04]  /*16b90*/  STL [R1+0x450], R12 ;  /* 0x0004500c01007387 */ /* 0x0005e80000100800 */
[----:B------:R-:W3:Y:S01]  /*16ba0*/  LDL.LU R13, [R1+0x7f8] ;  /* 0x0007f800010d7983 */ /* 0x000ee20000300800 */
        /* <DEDUP_REMOVED lines=14> */
[--C-:B------:R-:W-:Y:S02]  /*16c90*/  @!P0 IMAD.IADD R4, R4, 0x1, -R0.reuse ;  /* 0x0000000104048824 */ /* 0x100fe400078e0a00 */
[----:B------:R-:W-:Y:S02]  /*16ca0*/  @!P5 IMAD.IADD R8, R8, 0x1, -R0 ;  /* 0x000000010808d824 */ /* 0x000fe400078e0a00 */
[----:B------:R-:W-:Y:S02]  /*16cb0*/  IMAD R6, R0, R11, R6 ;  /* 0x0000000b00067224 */ /* 0x000fe400078e0206 */
[----:B------:R-:W-:-:S04]  /*16cc0*/  IMAD.MOV.U32 R11, RZ, RZ, R4 ;  /* 0x000000ffff0b7224 */ /* 0x000fc800078e0004 */
[----:B------:R-:W-:Y:S02]  /*16cd0*/  @!P1 IMAD.MOV R11, RZ, RZ, -R11 ;  /* 0x000000ffff0b9224 */ /* 0x000fe400078e0a0b */
[----:B------:R-:W-:Y:S01]  /*16ce0*/  @!P4 IMAD.IADD R10, R10, 0x1, -R0 ;  /* 0x000000010a0ac824 */ /* 0x000fe200078e0a00 */
[----:B--2---:R-:W-:Y:S01]  /*16cf0*/  IABS R12, R16 ;  /* 0x00000010000c7213 */ /* 0x004fe20000000000 */
[----:B------:R0:W-:Y:S02]  /*16d00*/  STL [R1+0x2600], R16 ;  /* 0x0026001001007387 */ /* 0x0001e40000100800 */
[----:B0-----:R-:W-:Y:S01]  /*16d10*/  IMAD.MOV.U32 R16, RZ, RZ, R8 ;  /* 0x000000ffff107224 */ /* 0x001fe200078e0008 */
[----:B---3--:R-:W-:-:S03]  /*16d20*/  ISETP.GE.AND P5, PT, R13, RZ, PT ;  /* 0x000000ff0d00720c */ /* 0x008fc60003fa6270 */
[----:B------:R-:W-:Y:S01]  /*16d30*/  @!P2 IMAD.MOV R16, RZ, RZ, -R16 ;  /* 0x000000ffff10a224 */ /* 0x000fe200078e0a10 */
[----:B------:R-:W-:Y:S01]  /*16d40*/  STL [R1+0x44c], R11 ;  /* 0x00044c0b01007387 */ /* 0x000fe20000100800 */
[----:B------:R-:W-:-:S03]  /*16d50*/  IMAD.MOV.U32 R13, RZ, RZ, R10 ;  /* 0x000000ffff0d7224 */ /* 0x000fc600078e000a */
[----:B------:R-:W2:Y:S04]  /*16d60*/  LDL.LU R10, [R1+0x820] ;  /* 0x00082000010a7983 */ /* 0x000ea80000300800 */
[----:B------:R0:W-:Y:S04]  /*16d70*/  STL [R1+0x448], R16 ;  /* 0x0004481001007387 */ /* 0x0001e80000100800 */
[----:B0-----:R-:W3:Y:S01]  /*16d80*/  LDL.LU R16, [R1+0x2600] ;  /* 0x0026000001107983 */ /* 0x001ee20000300800 */
[----:B------:R-:W-:-:S13]  /*16d90*/  ISETP.GT.U32.AND P0, PT, R0, R6, PT ;  /* 0x000000060000720c */ /* 0x000fda0003f04070 */
[----:B------:R-:W-:-:S05]  /*16da0*/  @!P0 IMAD.IADD R6, R6, 0x1, -R0 ;  /* 0x0000000106068824 */ /* 0x000fca00078e0a00 */
[----:B------:R-:W-:Y:S01]  /*16db0*/  ISETP.GT.U32.AND P0, PT, R0, R6, PT ;  /* 0x000000060000720c */ /* 0x000fe20003f04070 */
[----:B------:R-:W-:Y:S01]  /*16dc0*/  @!P3 IMAD.MOV R13, RZ, RZ, -R13 ;  /* 0x000000ffff0db224 */ /* 0x000fe200078e0a0d */
[----:B------:R-:W-:Y:S02]  /*16dd0*/  IABS R4, R15 ;  /* 0x0000000f00047213 */ /* 0x000fe40000000000 */
[----:B------:R-:W-:Y:S02]  /*16de0*/  ISETP.GE.AND P3, PT, R15, RZ, PT ;  /* 0x000000ff0f00720c */ /* 0x000fe40003f66270 */
[----:B----4-:R-:W-:-:S07]  /*16df0*/  IABS R11, R14 ;  /* 0x0000000e000b7213 */ /* 0x010fce0000000000 */
[----:B------:R-:W-:Y:S01]  /*16e00*/  @!P0 IMAD.IADD R6, R6, 0x1, -R0 ;  /* 0x0000000106068824 */ /* 0x000fe200078e0a00 */
[----:B------:R-:W-:Y:S02]  /*16e10*/  ISETP.GE.AND P0, PT, R14, RZ, PT ;  /* 0x000000ff0e00720c */ /* 0x000fe40003f06270 */
[----:B------:R-:W-:-:S05]  /*16e20*/  IABS R7, R7 ;  /* 0x0000000700077213 */ /* 0x000fca0000000000 */
[----:B------:R-:W-:-:S04]  /*16e30*/  IMAD.HI.U32 R9, R3, R7, RZ ;  /* 0x0000000703097227 */ /* 0x000fc800078e00ff */
[----:B------:R-:W-:Y:S01]  /*16e40*/  IMAD.MOV R9, RZ, RZ, -R9 ;  /* 0x000000ffff097224 */ /* 0x000fe200078e0a09 */
[----:B---3--:R-:W-:Y:S02]  /*16e50*/  ISETP.GE.AND P2, PT, R16, RZ, PT ;  /* 0x000000ff1000720c */ /* 0x008fe40003f46270 */
[----:B------:R-:W3:Y:S04]  /*16e60*/  LDL.LU R16, [R1+0x844] ;  /* 0x0008440001107983 */ /* 0x000ee80000300800 */
[----:B------:R-:W4:Y:S04]  /*16e70*/  LDL.LU R15, [R1+0x880] ;  /* 0x00088000010f7983 */ /* 0x000f280000300800 */
[----:B------:R0:W-:Y:S04]  /*16e80*/  STL [R1+0x440], R13 ;  /* 0x0004400d01007387 */ /* 0x0001e80000100800 */
[----:B------:R-:W3:Y:S01]  /*16e90*/  LDL R14, [R1+0x838] ;  /* 0x00083800010e7983 */ /* 0x000ee20000100800 */
[----:B------:R-:W-:-:S02]  /*16ea0*/  IMAD R7, R0, R9, R7 ;  /* 0x0000000900077224 */ /* 0x000fc400078e0207 */
[----:B------:R-:W-:-:S03]  /*16eb0*/  IMAD.HI.U32 R9, R3, R12, RZ ;  /* 0x0000000c03097227 */ /* 0x000fc600078e00ff */
[----:B------:R-:W-:Y:S01]  /*16ec0*/  ISETP.GT.U32.AND P1, PT, R0, R7, PT ;  /* 0x000000070000720c */ /* 0x000fe20003f24070 */
[----:B------:R-:W-:-:S04]  /*16ed0*/  IMAD.MOV R9, RZ, RZ, -R9 ;  /* 0x000000ffff097224 */ /* 0x000fc800078e0a09 */
[----:B------:R-:W-:-:S05]  /*16ee0*/  IMAD R12, R0, R9, R12 ;  /* 0x00000009000c7224 */ /* 0x000fca00078e020c */
[----:B------:R-:W-:-:S03]  /*16ef0*/  ISETP.GT.U32.AND P4, PT, R0, R12, PT ;  /* 0x0000000c0000720c */ /* 0x000fc60003f84070 */
[----:B------:R-:W-:Y:S02]  /*16f00*/  @!P1 IMAD.IADD R7, R7, 0x1, -R0 ;  /* 0x0000000107079824 */ /* 0x000fe400078e0a00 */
[----:B------:R-:W-:-:S03]  /*16f10*/  IMAD.HI.U32 R8, R3, R11, RZ ;  /* 0x0000000b03087227 */ /* 0x000fc600078e00ff */
[----:B------:R-:W-:Y:S01]  /*16f20*/  ISETP.GT.U32.AND P1, PT, R0, R7, PT ;  /* 0x000000070000720c */ /* 0x000fe20003f24070 */
[----:B------:R-:W-:-:S04]  /*16f30*/  IMAD.HI.U32 R9, R3, R4, RZ ;  /* 0x0000000403097227 */ /* 0x000fc800078e00ff */
[----:B------:R-:W-:Y:S02]  /*16f40*/  IMAD.MOV R8, RZ, RZ, -R8 ;  /* 0x000000ffff087224 */ /* 0x000fe400078e0a08 */
[----:B------:R-:W-:Y:S02]  /*16f50*/  @!P4 IMAD.IADD R12, R12, 0x1, -R0 ;  /* 0x000000010c0cc824 */ /* 0x000fe400078e0a00 */
[----:B------:R-:W-:Y:S02]  /*16f60*/  IMAD.MOV R9, RZ, RZ, -R9 ;  /* 0x000000ffff097224 */ /* 0x000fe400078e0a09 */
[C---:B------:R-:W-:Y:S01]  /*16f70*/  IMAD R11, R0.reuse, R8, R11 ;  /* 0x00000008000b7224 */ /* 0x040fe200078e020b */
[----:B--2---:R-:W-:Y:S02]  /*16f80*/  IABS R8, R10 ;  /* 0x0000000a00087213 */ /* 0x004fe40000000000 */
[C---:B------:R-:W-:Y:S01]  /*16f90*/  ISETP.GT.U32.AND P4, PT, R0.reuse, R12, PT ;  /* 0x0000000c0000720c */ /* 0x040fe20003f84070 */
[----:B------:R-:W-:-:S02]  /*16fa0*/  IMAD R4, R0, R9, R4 ;  /* 0x0000000900047224 */ /* 0x000fc400078e0204 */
[----:B------:R-:W-:Y:S02]  /*16fb0*/  @!P1 IMAD.IADD R7, R7, 0x1, -R0 ;  /* 0x0000000107079824 */ /* 0x000fe400078e0a00 */
[----:B------:R-:W-:Y:S02]  /*16fc0*/  IMAD.MOV.U32 R9, RZ, RZ, R6 ;  /* 0x000000ffff097224 */ /* 0x000fe400078e0006 */
[----:B------:R-:W-:Y:S02]  /*16fd0*/  IMAD.MOV.U32 R6, RZ, RZ, R8 ;  /* 0x000000ffff067224 */ /* 0x000fe400078e0008 */
[----:B0-----:R-:W-:Y:S02]  /*16fe0*/  IMAD.MOV.U32 R13, RZ, RZ, R7 ;  /* 0x000000ffff0d7224 */ /* 0x001fe400078e0007 */
[----:B------:R-:W-:-:S04]  /*16ff0*/  IMAD.HI.U32 R7, R3, R6, RZ ;  /* 0x0000000603077227 */ /* 0x000fc800078e00ff */
[----:B------:R-:W-:Y:S02]  /*17000*/  IMAD.MOV R7, RZ, RZ, -R7 ;  /* 0x000000ffff077224 */ /* 0x000fe400078e0a07 */
[----:B------:R-:W-:Y:S02]  /*17010*/  @!P4 IMAD.IADD R12, R12, 0x1, -R0 ;  /* 0x000000010c0cc824 */ /* 0x000fe400078e0a00 */
[----:B------:R-:W-:Y:S02]  /*17020*/  @!P6 IMAD.MOV R9, RZ, RZ, -R9 ;  /* 0x000000ffff09e224 */ /* 0x000fe400078e0a09 */
[----:B------:R-:W-:Y:S02]  /*17030*/  IMAD R6, R0, R7, R6 ;  /* 0x0000000700067224 */ /* 0x000fe400078e0206 */
[----:B------:R-:W-:Y:S01]  /*17040*/  @!P5 IMAD.MOV R13, RZ, RZ, -R13 ;  /* 0x000000ffff0dd224 */ /* 0x000fe200078e0a0d */
[----:B------:R-:W-:Y:S04]  /*17050*/  STL [R1+0x434], R9 ;  /* 0x0004340901007387 */ /* 0x000fe80000100800 */
[----:B------:R0:W-:Y:S04]  /*17060*/  STL [R1+0x430], R13 ;  /* 0x0004300d01007387 */ /* 0x0001e80000100800 */
[----:B0-----:R-:W2:Y:S01]  /*17070*/  LDL R13, [R1+0x864] ;  /* 0x00086400010d7983 */ /* 0x001ea20000100800 */
[----:B---3--:R-:W-:Y:S01]  /*17080*/  IABS R8, R14 ;  /* 0x0000000e00087213 */ /* 0x008fe20000000000 */
[----:B------:R-:W-:-:S02]  /*17090*/  IMAD.MOV.U32 R14, RZ, RZ, R12 ;  /* 0x000000ffff0e7224 */ /* 0x000fc400078e000c */
[----:B------:R-:W3:Y:S02]  /*170a0*/  LDL R12, [R1+0x860] ;  /* 0x00086000010c7983 */ /* 0x000ee40000100800 */
[----:B------:R-:W-:-:S04]  /*170b0*/  IMAD.HI.U32 R7, R3, R8, RZ ;  /* 0x0000000803077227 */ /* 0x000fc800078e00ff */
[----:B------:R-:W-:Y:S02]  /*170c0*/  @!P2 IMAD.MOV R14, RZ, RZ, -R14 ;  /* 0x000000ffff0ea224 */ /* 0x000fe400078e0a0e */
[----:B------:R-:W-:-:S03]  /*170d0*/  IMAD.MOV R7, RZ, RZ, -R7 ;  /* 0x000000ffff077224 */ /* 0x000fc600078e0a07 */
[----:B------:R0:W-:Y:S01]  /*170e0*/  STL [R1+0x424], R14 ;  /* 0x0004240e01007387 */ /* 0x0001e20000100800 */
[----:B------:R-:W-:-:S03]  /*170f0*/  IMAD R8, R0, R7, R8 ;  /* 0x0000000700087224 */ /* 0x000fc600078e0208 */
[----:B0-----:R-:W3:Y:S04]  /*17100*/  LDL.LU R14, [R1+0x868] ;  /* 0x00086800010e7983 */ /* 0x001ee80000300800 */
[----:B------:R-:W3:Y:S01]  /*17110*/  LDL R7, [R1+0x838] ;  /* 0x0008380001077983 */ /* 0x000ee20000100800 */
[C---:B------:R-:W-:Y:S02]  /*17120*/  ISETP.GT.U32.AND P1, PT, R0.reuse, R4, PT ;  /* 0x000000040000720c */ /* 0x040fe40003f24070 */
[----:B------:R-:W-:Y:S02]  /*17130*/  ISETP.GT.U32.AND P5, PT, R0, R11, PT ;  /* 0x0000000b0000720c */ /* 0x000fe40003fa4070 */
[----:B------:R-:W-:Y:S02]  /*17140*/  ISETP.GE.AND P6, PT, R10, RZ, PT ;  /* 0x000000ff0a00720c */ /* 0x000fe40003fc6270 */
[----:B----4-:R-:W-:-:S07]  /*17150*/  IABS R10, R15 ;  /* 0x0000000f000a7213 */ /* 0x010fce0000000000 */
[----:B------:R-:W-:Y:S02]  /*17160*/  @!P1 IMAD.IADD R4, R4, 0x1, -R0 ;  /* 0x0000000104049824 */ /* 0x000fe400078e0a00 */
[----:B------:R-:W-:-:S03]  /*17170*/  IMAD.HI.U32 R9, R3, R10, RZ ;  /* 0x0000000a03097227 */ /* 0x000fc600078e00ff */
[C---:B------:R-:W-:Y:S01]  /*17180*/  ISETP.GT.U32.AND P1, PT, R0.reuse, R4, PT ;  /* 0x000000040000720c */ /* 0x040fe20003f24070 */
[----:B------:R-:W-:Y:S02]  /*17190*/  IMAD.MOV R9, RZ, RZ, -R9 ;  /* 0x000000ffff097224 */ /* 0x000fe400078e0a09 */
[----:B------:R-:W-:Y:S02]  /*171a0*/  @!P5 IMAD.IADD R11, R11, 0x1, -R0 ;  /* 0x000000010b0bd824 */ /* 0x000fe400078e0a00 */
[----:B------:R-:W-:-:S03]  /*171b0*/  IMAD R10, R0, R9, R10 ;  /* 0x00000009000a7224 */ /* 0x000fc600078e020a */
[----:B------:R-:W-:-:S05]  /*171c0*/  ISETP.GT.U32.AND P5, PT, R0, R11, PT ;  /* 0x0000000b0000720c */ /* 0x000fca0003fa4070 */
[----:B------:R-:W-:Y:S01]  /*171d0*/  @!P1 IMAD.IADD R4, R4, 0x1, -R0 ;  /* 0x0000000104049824 */ /* 0x000fe200078e0a00 */
[----:B------:R-:W-:-:S03]  /*171e0*/  ISETP.GT.U32.AND P1, PT, R0, R10, PT ;  /* 0x0000000a0000720c */ /* 0x000fc60003f24070 */
[----:B------:R-:W-:Y:S01]  /*171f0*/  @!P3 IMAD.MOV R4, RZ, RZ, -R4 ;  /* 0x000000ffff04b224 */ /* 0x000fe200078e0a04 */
[----:B------:R-:W-:-:S03]  /*17200*/  ISETP.GE.AND P4, PT, R15, RZ, PT ;  /* 0x000000ff0f00720c */ /* 0x000fc60003f86270 */
[--C-:B------:R-:W-:Y:S01]  /*17210*/  @!P5 IMAD.IADD R11, R11, 0x1, -R0.reuse ;  /* 0x000000010b0bd824 */ /* 0x100fe200078e0a00 */
[----:B------:R-:W-:Y:S01]  /*17220*/  IABS R15, R16 ;  /* 0x00000010000f7213 */ /* 0x000fe20000000000 */
[----:B------:R0:W-:Y:S04]  /*17230*/  STL [R1+0x420], R4 ;  /* 0x0004200401007387 */ /* 0x0001e80000100800 */
[----:B------:R-:W-:Y:S01]  /*17240*/  @!P1 IMAD.IADD R10, R10, 0x1, -R0 ;  /* 0x000000010a0a9824 */ /* 0x000fe200078e0a00 */
[----:B--2---:R-:W-:Y:S02]  /*17250*/  IABS R13, R13 ;  /* 0x0000000d000d7213 */ /* 0x004fe40000000000 */
[----:B------:R-:W-:Y:S01]  /*17260*/  ISETP.GE.AND P1, PT, R16, RZ, PT ;  /* 0x000000ff1000720c */ /* 0x000fe20003f26270 */
[----:B------:R-:W-:Y:S01]  /*17270*/  IMAD.MOV.U32 R16, RZ, RZ, R11 ;  /* 0x000000ffff107224 */ /* 0x000fe200078e000b */
[----:B------:R-:W-:Y:S03]  /*17280*/  STL [R1+0x25fc], R3 ;  /* 0x0025fc0301007387 */ /* 0x000fe60000100800 */
[----:B------:R-:W-:Y:S01]  /*17290*/  @!P0 IMAD.MOV R16, RZ, RZ, -R16 ;  /* 0x000000ffff108224 */ /* 0x000fe200078e0a10 */
[----:B---3--:R-:W-:-:S05]  /*172a0*/  IABS R9, R12 ;  /* 0x0000000c00097213 */ /* 0x008fca0000000000 */
[----:B0-----:R-:W-:-:S04]  /*172b0*/  IMAD.HI.U32 R4, R3, R9, RZ ;  /* 0x0000000903047227 */ /* 0x001fc800078e00ff */
[----:B------:R-:W-:Y:S01]  /*172c0*/  IMAD.MOV R11, RZ, RZ, -R4 ;  /* 0x000000ffff0b7224 */ /* 0x000fe200078e0a04 */
[----:B------:R-:W-:Y:S01]  /*172d0*/  ISETP.GE.AND P3, PT, R7, RZ, PT ;  /* 0x000000ff0700720c */ /* 0x000fe20003f66270 */
[----:B------:R-:W-:-:S04]  /*172e0*/  IMAD.HI.U32 R7, R3, R13, RZ ;  /* 0x0000000d03077227 */ /* 0x000fc800078e00ff */
[----:B------:R-:W-:Y:S02]  /*172f0*/  IMAD.MOV R4, RZ, RZ, -R7 ;  /* 0x000000ffff047224 */ /* 0x000fe400078e0a07 */
[----:B------:R-:W2:Y:S04]  /*17300*/  LDL R7, [R1+0x87c] ;  /* 0x00087c0001077983 */ /* 0x000ea80000100800 */
[----:B------:R0:W-:Y:S04]  /*17310*/  STL [R1+0x41c], R16 ;  /* 0x00041c1001007387 */ /* 0x0001e80000100800 */
[----:B0-----:R-:W3:Y:S01]  /*17320*/  LDL.LU R16, [R1+0x894] ;  /* 0x0008940001107983 */ /* 0x001ee20000300800 */
[----:B------:R-:W-:-:S13]  /*17330*/  ISETP.GT.U32.AND P2, PT, R0, R6, PT ;  /* 0x000000060000720c */ /* 0x000fda0003f44070 */
[----:B------:R-:W-:-:S05]  /*17340*/  @!P2 IMAD.IADD R6, R6, 0x1, -R0 ;  /* 0x000000010606a824 */ /* 0x000fca00078e0a00 */
[----:B------:R-:W-:Y:S01]  /*17350*/  ISETP.GT.U32.AND P2, PT, R0, R6, PT ;  /* 0x000000060000720c */ /* 0x000fe20003f44070 */
[----:B------:R-:W-:Y:S01]  /*17360*/  IMAD.HI.U32 R12, R3, R15, RZ ;  /* 0x0000000f030c7227 */ /* 0x000fe200078e00ff */
[----:B---3--:R0:W-:Y:S04]  /*17370*/  STL [R1+0x25f8], R16 ;  /* 0x0025f81001007387 */ /* 0x0081e80000100800 */
[----:B0-----:R-:W3:Y:S07]  /*17380*/  LDL.LU R16, [R1+0x864] ;  /* 0x0008640001107983 */ /* 0x001eee0000300800 */
[----:B------:R-:W-:-:S02]  /*17390*/  @!P2 IMAD.IADD R6, R6, 0x1, -R0 ;  /* 0x000000010606a824 */ /* 0x000fc400078e0a00 */
[----:B------:R-:W-:Y:S02]  /*173a0*/  IMAD.MOV R12, RZ, RZ, -R12 ;  /* 0x000000ffff0c7224 */ /* 0x000fe400078e0a0c */
[----:B------:R-:W-:Y:S02]  /*173b0*/  IMAD.MOV.U32 R3, RZ, RZ, R6 ;  /* 0x000000ffff037224 */ /* 0x000fe400078e0006 */
[C---:B------:R-:W-:Y:S02]  /*173c0*/  IMAD R15, R0.reuse, R12, R15 ;  /* 0x0000000c000f7224 */ /* 0x040fe400078e020f */
[----:B------:R-:W-:Y:S02]  /*173d0*/  @!P6 IMAD.MOV R3, RZ, RZ, -R3 ;  /* 0x000000ffff03e224 */ /* 0x000fe400078e0a03 */
[C---:B------:R-:W-:Y:S01]  /*173e0*/  IMAD R9, R0.reuse, R11, R9 ;  /* 0x0000000b00097224 */ /* 0x040fe200078e0209 */
[C---:B------:R-:W-:Y:S01]  /*173f0*/  ISETP.GT.U32.AND P2, PT, R0.reuse, R15, PT ;  /* 0x0000000f0000720c */ /* 0x040fe20003f44070 */
[----:B------:R-:W4:Y:S04]  /*17400*/  LDL R11, [R1+0x884] ;  /* 0x00088400010b7983 */ /* 0x000f280000100800 */
[----:B------:R-:W2:Y:S04]  /*17410*/  LDL.LU R6, [R1+0x860] ;  /* 0x0008600001067983 */ /* 0x000ea80000300800 */
[----:B------:R0:W-:Y:S04]  /*17420*/  STL [R1+0x414], R3 ;  /* 0x0004140301007387 */ /* 0x0001e80000100800 */
[----:B0-----:R-:W4:Y:S01]  /*17430*/  LDL.LU R3, [R1+0x25fc] ;  /* 0x0025fc0001037983 */ /* 0x001f220000300800 */
[----:B------:R-:W-:Y:S01]  /*17440*/  @!P2 IMAD.IADD R15, R15, 0x1, -R0 ;  /* 0x000000010f0fa824 */ /* 0x000fe200078e0a00 */
[----:B------:R-:W-:-:S02]  /*17450*/  ISETP.GT.U32.AND P5, PT, R0, R8, PT ;  /* 0x000000080000720c */ /* 0x000fc40003fa4070 */
[----:B---3--:R-:W-:Y:S02]  /*17460*/  ISETP.GE.AND P2, PT, R16, RZ, PT ;  /* 0x000000ff1000720c */ /* 0x008fe40003f46270 */
[----:B------:R-:W3:Y:S09]  /*17470*/  LDL.LU R16, [R1+0x25f8] ;  /* 0x0025f80001107983 */ /* 0x000ef20000300800 */
[----:B------:R-:W-:Y:S01]  /*17480*/  @!P5 IMAD.IADD R8, R8, 0x1, -R0 ;  /* 0x000000010808d824 */ /* 0x000fe200078e0a00 */
[----:B------:R-:W-:-:S04]  /*17490*/  ISETP.GT.U32.AND P5, PT, R0, R10, PT ;  /* 0x0000000a0000720c */ /* 0x000fc80003fa4070 */
[C---:B------:R-:W-:Y:S01]  /*174a0*/  ISETP.GT.U32.AND P0, PT, R0.reuse, R8, PT ;  /* 0x000000080000720c */ /* 0x040fe20003f04070 */
[----:B------:R-:W-:Y:S01]  /*174b0*/  IMAD R13, R0, R4, R13 ;  /* 0x00000004000d7224 */ /* 0x000fe200078e020d */
[----:B------:R-:W-:-:S07]  /*174c0*/  IABS R12, R14 ;  /* 0x0000000e000c7213 */ /* 0x000fce0000000000 */
[----:B------:R-:W-:Y:S01]  /*174d0*/  @!P5 IMAD.IADD R10, R10, 0x1, -R0 ;  /* 0x000000010a0ad824 */ /* 0x000fe200078e0a00 */
[----:B------:R-:W-:-:S03]  /*174e0*/  ISETP.GT.U32.AND P5, PT, R0, R13, PT ;  /* 0x0000000d0000720c */ /* 0x000fc60003fa4070 */
[----:B------:R-:W-:Y:S01]  /*174f0*/  @!P0 IMAD.IADD R8, R8, 0x1, -R0 ;  /* 0x0000000108088824 */ /* 0x000fe200078e0a00 */
[----:B--2---:R-:W-:Y:S01]  /*17500*/  ISETP.GE.AND P0, PT, R6, RZ, PT ;  /* 0x000000ff0600720c */ /* 0x004fe20003f06270 */
[----:B------:R-:W-:Y:S02]  /*17510*/  @!P4 IMAD.MOV R10, RZ, RZ, -R10 ;  /* 0x000000ffff0ac224 */ /* 0x000fe400078e0a0a */
[----:B------:R-:W-:Y:S02]  /*17520*/  @!P3 IMAD.MOV R8, RZ, RZ, -R8 ;  /* 0x000000ffff08b224 */ /* 0x000fe400078e0a08 */
[----:B----4-:R-:W-:Y:S01]  /*17530*/  IMAD.HI.U32 R6, R3, R12, RZ ;  /* 0x0000000c03067227 */ /* 0x010fe200078e00ff */
[----:B------:R0:W-:Y:S03]  /*17540*/  STL [R1+0x40c], R10 ;  /* 0x00040c0a01007387 */ /* 0x0001e60000100800 */
[----:B------:R-:W-:Y:S01]  /*17550*/  IMAD.MOV R6, RZ, RZ, -R6 ;  /* 0x000000ffff067224 */ /* 0x000fe200078e0a06 */
[----:B------:R3:W-:Y:S01]  /*17560*/  STL [R1+0x408], R8 ;  /* 0x0004080801007387 */ /* 0x0007e20000100800 */
[----:B------:R-:W-:Y:S01]  /*17570*/  @!P5 IMAD.IADD R13, R13, 0x1, -R0 ;  /* 0x000000010d0dd824 */ /* 0x000fe200078e0a00 */
[----:B------:R-:W-:Y:S01]  /*17580*/  ISETP.GE.AND P5, PT, R14, RZ, PT ;  /* 0x000000ff0e00720c */ /* 0x000fe20003fa6270 */
[----:B------:R-:W-:Y:S01]  /*17590*/  IMAD R12, R0, R6, R12 ;  /* 0x00000006000c7224 */ /* 0x000fe200078e020c */
[----:B0-----:R-:W2:Y:S04]  /*175a0*/  LDL.LU R10, [R1+0x87c] ;  /* 0x00087c00010a7983 */ /* 0x001ea80000300800 */
[----:B------:R-:W4:Y:S04]  /*175b0*/  LDL R14, [R1+0x8a4] ;  /* 0x0008a400010e7983 */ /* 0x000f280000100800 */
[----:B------:R-:W2:Y:S01]  /*175c0*/  LDL R6, [R1+0x8a0] ;  /* 0x0008a00001067983 */ /* 0x000ea20000100800 */
[----:B---3--:R-:W-:-:S03]  /*175d0*/  IABS R8, R16 ;  /* 0x0000001000087213 */ /* 0x008fc60000000000 */
[----:B------:R0:W-:Y:S04]  /*175e0*/  STL [R1+0x25f0], R16 ;  /* 0x0025f01001007387 */ /* 0x0001e80000100800 */
[----:B0-----:R-:W3:Y:S01]  /*175f0*/  LDL.LU R16, [R1+0x884] ;  /* 0x0008840001107983 */ /* 0x001ee20000300800 */
[----:B------:R-:W-:-:S13]  /*17600*/  ISETP.GT.U32.AND P6, PT, R0, R9, PT ;  /* 0x000000090000720c */ /* 0x000fda0003fc4070 */
[----:B------:R-:W-:Y:S01]  /*17610*/  @!P6 IMAD.IADD R9, R9, 0x1, -R0 ;  /* 0x000000010909e824 */ /* 0x000fe200078e0a00 */
[----:B------:R-:W-:-:S13]  /*17620*/  ISETP.GT.U32.AND P6, PT, R0, R15, PT ;  /* 0x0000000f0000720c */ /* 0x000fda0003fc4070 */
[----:B------:R-:W-:Y:S01]  /*17630*/  @!P6 IMAD.IADD R15, R15, 0x1, -R0 ;  /* 0x000000010f0fe824 */ /* 0x000fe200078e0a00 */
[----:B---3--:R0:W-:Y:S03]  /*17640*/  STL [R1+0x25f4], R16 ;  /* 0x0025f41001007387 */ /* 0x0081e60000100800 */
[----:B0-----:R-:W-:Y:S02]  /*17650*/  IMAD.MOV.U32 R16, RZ, RZ, R15 ;  /* 0x000000ffff107224 */ /* 0x001fe400078e000f */
[----:B------:R-:W3:Y:S02]  /*17660*/  LDL R15, [R1+0x8b4] ;  /* 0x0008b400010f7983 */ /* 0x000ee40000100800 */
[----:B------:R-:W-:-:S05]  /*17670*/  @!P1 IMAD.MOV R16, RZ, RZ, -R16 ;  /* 0x000000ffff109224 */ /* 0x000fca00078e0a10 */
[----:B------:R0:W-:Y:S04]  /*17680*/  STL [R1+0x404], R16 ;  /* 0x0004041001007387 */ /* 0x0001e80000100800 */
[----:B0-----:R-:W4:Y:S01]  /*17690*/  LDL.LU R16, [R1+0x25f4] ;  /* 0x0025f40001107983 */ /* 0x001f220000300800 */
[----:B------:R-:W-:Y:S02]  /*176a0*/  IABS R7, R7 ;  /* 0x0000000700077213 */ /* 0x000fe40000000000 */
[----:B------:R-:W-:-:S03]  /*176b0*/  ISETP.GT.U32.AND P4, PT, R0, R9, PT ;  /* 0x000000090000720c */ /* 0x000fc60003f84070 */
[----:B------:R-:W-:-:S04]  /*176c0*/  IMAD.HI.U32 R4, R3, R7, RZ ;  /* 0x0000000703047227 */ /* 0x000fc800078e00ff */
[----:B------:R-:W-:Y:S01]  /*176d0*/  IMAD.MOV R4, RZ, RZ, -R4 ;  /* 0x000000ffff047224 */ /* 0x000fe200078e0a04 */
[----:B------:R-:W-:-:S03]  /*176e0*/  ISETP.GT.U32.AND P6, PT, R0, R12, PT ;  /* 0x0000000c0000720c */ /* 0x000fc60003fc4070 */
[C---:B------:R-:W-:Y:S01]  /*176f0*/  IMAD R7, R0.reuse, R4, R7 ;  /* 0x0000000400077224 */ /* 0x040fe200078e0207 */
[C---:B------:R-:W-:Y:S01]  /*17700*/  ISETP.GT.U32.AND P3, PT, R0.reuse, R13, PT ;  /* 0x0000000d0000720c */ /* 0x040fe20003f64070 */
[----:B------:R-:W-:Y:S01]  /*17710*/  @!P4 IMAD.IADD R9, R9, 0x1, -R0 ;  /* 0x000000010909c824 */ /* 0x000fe200078e0a00 */
[----:B------:R-:W-:Y:S02]  /*17720*/  IABS R11, R11 ;  /* 0x0000000b000b7213 */ /* 0x000fe40000000000 */
[----:B------:R-:W-:-:S03]  /*17730*/  ISETP.GT.U32.AND P4, PT, R0, R7, PT ;  /* 0x000000070000720c */ /* 0x000fc60003f84070 */
[----:B------:R-:W-:Y:S01]  /*17740*/  IMAD.HI.U32 R4, R3, R11, RZ ;  /* 0x0000000b03047227 */ /* 0x000fe200078e00ff */
[----:B----4-:R-:W-:Y:S02]  /*17750*/  ISETP.GE.AND P1, PT, R16, RZ, PT ;  /* 0x000000ff1000720c */ /* 0x010fe40003f26270 */
[----:B------:R-:W4:Y:S01]  /*17760*/  LDL.LU R16, [R1+0x25f0] ;  /* 0x0025f00001107983 */ /* 0x000f220000300800 */
[----:B------:R-:W-:Y:S01]  /*17770*/  @!P6 IMAD.IADD R12, R12, 0x1, -R0 ;  /* 0x000000010c0ce824 */ /* 0x000fe200078e0a00 */
[----:B--2---:R-:W-:Y:S01]  /*17780*/  IABS R6, R6 ;  /* 0x0000000600067213 */ /* 0x004fe20000000000 */
[----:B------:R-:W-:Y:S02]  /*17790*/  IMAD.MOV R4, RZ, RZ, -R4 ;  /* 0x000000ffff047224 */ /* 0x000fe400078e0a04 */
[----:B------:R-:W-:Y:S01]  /*177a0*/  @!P3 IMAD.IADD R13, R13, 0x1, -R0 ;  /* 0x000000010d0db824 */ /* 0x000fe200078e0a00 */
[----:B------:R-:W-:Y:S01]  /*177b0*/  ISETP.GE.AND P3, PT, R10, RZ, PT ;  /* 0x000000ff0a00720c */ /* 0x000fe20003f66270 */
[----:B------:R-:W-:-:S04]  /*177c0*/  IMAD.HI.U32 R10, R3, R8, RZ ;  /* 0x00000008030a7227 */ /* 0x000fc800078e00ff */
[----:B------:R-:W-:Y:S01]  /*177d0*/  @!P4 IMAD.IADD R7, R7, 0x1, -R0 ;  /* 0x000000010707c824 */ /* 0x000fe200078e0a00 */
[C---:B------:R-:W-:Y:S01]  /*177e0*/  ISETP.GT.U32.AND P4, PT, R0.reuse, R12, PT ;  /* 0x0000000c0000720c */ /* 0x040fe20003f84070 */
[----:B------:R-:W-:Y:S01]  /*177f0*/  IMAD R11, R0, R4, R11 ;  /* 0x00000004000b7224 */ /* 0x000fe200078e020b */
[----:B------:R-:W-:Y:S01]  /*17800*/  IABS R4, R14 ;  /* 0x0000000e00047213 */ /* 0x000fe20000000000 */
[----:B------:R-:W-:-:S04]  /*17810*/  IMAD.HI.U32 R14, R3, R6, RZ ;  /* 0x00000006030e7227 */ /* 0x000fc800078e00ff */
[----:B------:R-:W-:Y:S02]  /*17820*/  IMAD.MOV R10, RZ, RZ, -R10 ;  /* 0x000000ffff0a7224 */ /* 0x000fe400078e0a0a */
[----:B------:R-:W-:Y:S02]  /*17830*/  IMAD.MOV R14, RZ, RZ, -R14 ;  /* 0x000000ffff0e7224 */ /* 0x000fe400078e0a0e */
[C---:B------:R-:W-:Y:S01]  /*17840*/  IMAD R8, R0.reuse, R10, R8 ;  /* 0x0000000a00087224 */ /* 0x040fe200078e0208 */
[----:B---3--:R-:W-:Y:S01]  /*17850*/  IABS R10, R15 ;  /* 0x0000000f000a7213 */ /* 0x008fe20000000000 */
[----:B------:R-:W-:Y:S02]  /*17860*/  IMAD.MOV.U32 R15, RZ, RZ, R9 ;  /* 0x000000ffff0f7224 */ /* 0x000fe400078e0009 */
[----:B------:R-:W-:Y:S02]  /*17870*/  IMAD R6, R0, R14, R6 ;  /* 0x0000000e00067224 */ /* 0x000fe400078e0206 */
[----:B------:R-:W-:-:S02]  /*17880*/  @!P0 IMAD.MOV R15, RZ, RZ, -R15 ;  /* 0x000000ffff0f8224 */ /* 0x000fc400078e0a0f */
[----:B------:R-:W-:Y:S01]  /*17890*/  @!P4 IMAD.IADD R12, R12, 0x1, -R0 ;  /* 0x000000010c0cc824 */ /* 0x000fe200078e0a00 */
[----:B------:R0:W-:Y:S01]  /*178a0*/  STL [R1+0x25ec], R6 ;  /* 0x0025ec0601007387 */ /* 0x0001e20000100800 */
[----:B------:R-:W-:-:S03]  /*178b0*/  @!P2 IMAD.MOV R13, RZ, RZ, -R13 ;  /* 0x000000ffff0da224 */ /* 0x000fc600078e0a0d */
[----:B------:R1:W-:Y:S04]  /*178c0*/  STL [R1+0x25e8], R5 ;  /* 0x0025e80501007387 */ /* 0x0003e80000100800 */
[----:B------:R-:W-:Y:S01]  /*178d0*/  STL [R1+0x3fc], R15 ;  /* 0x0003fc0f01007387 */ /* 0x000fe20000100800 */
[----:B0-----:R-:W-:-:S03]  /*178e0*/  IMAD.MOV.U32 R6, RZ, RZ, R12 ;  /* 0x000000ffff067224 */ /* 0x001fc600078e000c */
[----:B-1----:R-:W2:Y:S04]  /*178f0*/  LDL.LU R5, [R1+0x8a0] ;  /* 0x0008a00001057983 */ /* 0x002ea80000300800 */
[----:B------:R-:W3:Y:S04]  /*17900*/  LDL.LU R12, [R1+0x8a4] ;  /* 0x0008a400010c7983 */ /* 0x000ee80000300800 */
[----:B------:R0:W-:Y:S04]  /*17910*/  STL [R1+0x3f0], R13 ;  /* 0x0003f00d01007387 */ /* 0x0001e80000100800 */
[----:B------:R-:W2:Y:S01]  /*17920*/  LDL R14, [R1+0x8d0] ;  /* 0x0008d000010e7983 */ /* 0x000ea20000100800 */
[----:B----4-:R-:W-:-:S03]  /*17930*/  ISETP.GE.AND P2, PT, R16, RZ, PT ;  /* 0x000000ff1000720c */ /* 0x010fc60003f46270 */
[----:B0-----:R-:W4:Y:S04]  /*17940*/  LDL R13, [R1+0x8b8] ;  /* 0x0008b800010d7983 */ /* 0x001f280000100800 */
[----:B------:R-:W4:Y:S01]  /*17950*/  LDL R16, [R1+0x8dc] ;  /* 0x0008dc0001107983 */ /* 0x000f220000100800 */
[C---:B------:R-:W-:Y:S02]  /*17960*/  ISETP.GT.U32.AND P6, PT, R0.reuse, R11, PT ;  /* 0x0000000b0000720c */ /* 0x040fe40003fc4070 */
[C---:B------:R-:W-:Y:S01]  /*17970*/  ISETP.GT.U32.AND P4, PT, R0.reuse, R8, PT ;  /* 0x000000080000720c */ /* 0x040fe20003f84070 */
[----:B------:R-:W-:Y:S01]  /*17980*/  IMAD.HI.U32 R9, R3, R4, RZ ;  /* 0x0000000403097227 */ /* 0x000fe200078e00ff */
[----:B------:R-:W4:Y:S09]  /*17990*/  LDL R15, [R1+0x8c0] ;  /* 0x0008c000010f7983 */ /* 0x000f320000100800 */
[----:B------:R-:W-:Y:S01]  /*179a0*/  @!P6 IMAD.IADD R11, R11, 0x1, -R0 ;  /* 0x000000010b0be824 */ /* 0x000fe200078e0a00 */
[----:B------:R-:W-:Y:S01]  /*179b0*/  ISETP.GT.U32.AND P6, PT, R0, R7, PT ;  /* 0x000000070000720c */ /* 0x000fe20003fc4070 */
[----:B------:R-:W-:-:S02]  /*179c0*/  IMAD.MOV R9, RZ, RZ, -R9 ;  /* 0x000000ffff097224 */ /* 0x000fc400078e0a09 */
[----:B------:R-:W-:Y:S02]  /*179d0*/  @!P4 IMAD.IADD R8, R8, 0x1, -R0 ;  /* 0x000000010808c824 */ /* 0x000fe400078e0a00 */
[----:B------:R-:W-:Y:S02]  /*179e0*/  IMAD R4, R0, R9, R4 ;  /* 0x0000000900047224 */ /* 0x000fe400078e0204 */
[----:B------:R-:W-:-:S06]  /*179f0*/  IMAD.HI.U32 R9, R3, R10, RZ ;  /* 0x0000000a03097227 */ /* 0x000fcc00078e00ff */
[----:B------:R-:W-:Y:S02]  /*17a00*/  @!P6 IMAD.IADD R7, R7, 0x1, -R0 ;  /* 0x000000010707e824 */ /* 0x000fe400078e0a00 */
[----:B------:R-:W-:Y:S02]  /*17a10*/  @!P5 IMAD.MOV R6, RZ, RZ, -R6 ;  /* 0x000000ffff06d224 */ /* 0x000fe400078e0a06 */
[----:B------:R-:W-:-:S03]  /*17a20*/  IMAD.MOV R9, RZ, RZ, -R9 ;  /* 0x000000ffff097224 */ /* 0x000fc600078e0a09 */
[----:B------:R0:W-:Y:S01]  /*17a30*/  STL [R1+0x3e8], R6 ;  /* 0x0003e80601007387 */ /* 0x0001e20000100800 */
[----:B------:R-:W-:Y:S01]  /*17a40*/  IMAD R10, R0, R9, R10 ;  /* 0x00000009000a7224 */ /* 0x000fe200078e020a */
[----:B---3--:R-:W-:Y:S02]  /*17a50*/  ISETP.GE.AND P4, PT, R12, RZ, PT ;  /* 0x000000ff0c00720c */ /* 0x008fe40003f86270 */
[----:B0-----:R-:W3:Y:S01]  /*17a60*/  LDL.LU R6, [R1+0x25ec] ;  /* 0x0025ec0001067983 */ /* 0x001ee20000300800 */
[----:B--2---:R-:W-:-:S03]  /*17a70*/  ISETP.GE.AND P6, PT, R5, RZ, PT ;  /* 0x000000ff0500720c */ /* 0x004fc60003fc6270 */
[----:B------:R-:W2:Y:S01]  /*17a80*/  LDL.LU R5, [R1+0x25e8] ;  /* 0x0025e80001057983 */ /* 0x000ea20000300800 */
[----:B----4-:R-:W-:Y:S01]  /*17a90*/  IABS R12, R16 ;  /* 0x00000010000c7213 */ /* 0x010fe20000000000 */
[----:B------:R-:W-:Y:S01]  /*17aa0*/  IMAD.MOV.U32 R16, RZ, RZ, R7 ;  /* 0x000000ffff107224 */ /* 0x000fe200078e0007 */
[----:B------:R-:W-:-:S03]  /*17ab0*/  IABS R9, R13 ;  /* 0x0000000d00097213 */ /* 0x000fc60000000000 */
[----:B------:R-:W-:Y:S01]  /*17ac0*/  @!P3 IMAD.MOV R16, RZ, RZ, -R16 ;  /* 0x000000ffff10b224 */ /* 0x000fe200078e0a10 */
[----:B------:R-:W-:Y:S02]  /*17ad0*/  IABS R13, R14 ;  /* 0x0000000e000d7213 */ /* 0x000fe40000000000 */
[----:B------:R-:W4:Y:S04]  /*17ae0*/  LDL.LU R14, [R1+0x8b4] ;  /* 0x0008b400010e7983 */ /* 0x000f280000300800 */
[----:B------:R0:W-:Y:S04]  /*17af0*/  STL [R1+0x3e4], R16 ;  /* 0x0003e41001007387 */ /* 0x0001e80000100800 */
[----:B0-----:R-:W3:Y:S01]  /*17b00*/  LDL.LU R16, [R1+0x8e8] ;  /* 0x0008e80001107983 */ /* 0x001ee20000300800 */
[----:B------:R-:W-:Y:S01]  /*17b10*/  ISETP.GT.U32.AND P0, PT, R0, R11, PT ;  /* 0x0000000b0000720c */ /* 0x000fe20003f04070 */
[----:B------:R-:W-:-:S12]  /*17b20*/  IMAD.HI.U32 R7, R3, R9, RZ ;  /* 0x0000000903077227 */ /* 0x000fd800078e00ff */
[----:B------:R-:W-:Y:S01]  /*17b30*/  @!P0 IMAD.IADD R11, R11, 0x1, -R0 ;  /* 0x000000010b0b8824 */ /* 0x000fe200078e0a00 */
[----:B---3--:R0:W-:Y:S04]  /*17b40*/  STL [R1+0x25e4], R16 ;  /* 0x0025e41001007387 */ /* 0x0081e80000100800 */
[----:B0-----:R-:W3:Y:S01]  /*17b50*/  LDL.LU R16, [R1+0x8c0] ;  /* 0x0008c00001107983 */ /* 0x001ee20000300800 */
[----:B------:R-:W-:Y:S01]  /*17b60*/  @!P1 IMAD.MOV R11, RZ, RZ, -R11 ;  /* 0x000000ffff0b9224 */ /* 0x000fe200078e0a0b */
[----:B------:R-:W-:Y:S01]  /*17b70*/  ISETP.GT.U32.AND P1, PT, R0, R10, PT ;  /* 0x0000000a0000720c */ /* 0x000fe20003f24070 */
[----:B------:R-:W-:-:S03]  /*17b80*/  IMAD.MOV R7, RZ, RZ, -R7 ;  /* 0x000000ffff077224 */ /* 0x000fc600078e0a07 */
[----:B------:R0:W-:Y:S01]  /*17b90*/  STL [R1+0x3dc], R11 ;  /* 0x0003dc0b01007387 */ /* 0x0001e20000100800 */
[----:B------:R-:W-:-:S03]  /*17ba0*/  IMAD R9, R0, R7, R9 ;  /* 0x0000000700097224 */ /* 0x000fc600078e0209 */
[----:B------:R-:W2:Y:S05]  /*17bb0*/  LDL.LU R7, [R1+0x8b8] ;  /* 0x0008b80001077983 */ /* 0x000eaa0000300800 */
[----:B------:R-:W-:Y:S01]  /*17bc0*/  @!P1 IMAD.IADD R10, R10, 0x1, -R0 ;  /* 0x000000010a0a9824 */ /* 0x000fe200078e0a00 */
[----:B------:R-:W-:-:S13]  /*17bd0*/  ISETP.GT.U32.AND P5, PT, R0, R6, PT ;  /* 0x000000060000720c */ /* 0x000fda0003fa4070 */
[----:B------:R-:W-:-:S05]  /*17be0*/  @!P5 IMAD.IADD R6, R6, 0x1, -R0 ;  /* 0x000000010606d824 */ /* 0x000fca00078e0a00 */
[C---:B------:R-:W-:Y:S02]  /*17bf0*/  ISETP.GT.U32.AND P3, PT, R0.reuse, R6, PT ;  /* 0x000000060000720c */ /* 0x040fe40003f64070 */
[C---:B------:R-:W-:Y:S02]  /*17c00*/  ISETP.GT.U32.AND P5, PT, R0.reuse, R8, PT ;  /* 0x000000080000720c */ /* 0x040fe40003fa4070 */
[----:B------:R-:W-:Y:S02]  /*17c10*/  ISETP.GT.U32.AND P0, PT, R0, R4, PT ;  /* 0x000000040000720c */ /* 0x000fe40003f04070 */
[----:B---3--:R-:W-:Y:S02]  /*17c20*/  ISETP.GE.AND P1, PT, R16, RZ, PT ;  /* 0x000000ff1000720c */ /* 0x008fe40003f26270 */
[----:B------:R-:W3:Y:S05]  /*17c30*/  LDL.LU R16, [R1+0x25e4] ;  /* 0x0025e40001107983 */ /* 0x000eea0000300800 */
[----:B------:R-:W-:Y:S01]  /*17c40*/  @!P3 IMAD.IADD R6, R6, 0x1, -R0 ;  /* 0x000000010606b824 */ /* 0x000fe200078e0a00 */
[----:B------:R-:W-:-:S02]  /*17c50*/  ISETP.GT.U32.AND P3, PT, R0, R9, PT ;  /* 0x000000090000720c */ /* 0x000fc40003f64070 */
[----:B------:R-:W-:Y:S01]  /*17c60*/  IABS R15, R15 ;  /* 0x0000000f000f7213 */ /* 0x000fe20000000000 */
[----:B------:R-:W-:Y:S01]  /*17c70*/  @!P5 IMAD.IADD R8, R8, 0x1, -R0 ;  /* 0x000000010808d824 */ /* 0x000fe200078e0a00 */
[----:B----4-:R-:W-:Y:S01]  /*17c80*/  ISETP.GE.AND P5, PT, R14, RZ, PT ;  /* 0x000000ff0e00720c */ /* 0x010fe20003fa6270 */
[----:B0-----:R-:W-:-:S04]  /*17c90*/  IMAD.HI.U32 R11, R3, R13, RZ ;  /* 0x0000000d030b7227 */ /* 0x001fc800078e00ff */
[----:B------:R-:W-:-:S04]  /*17ca0*/  IMAD.HI.U32 R14, R3, R15, RZ ;  /* 0x0000000f030e7227 */ /* 0x000fc800078e00ff */
[----:B------:R-:W-:Y:S02]  /*17cb0*/  @!P0 IMAD.IADD R4, R4, 0x1, -R0 ;  /* 0x0000000104048824 */ /* 0x000fe400078e0a00 */
[----:B------:R-:W-:Y:S02]  /*17cc0*/  IMAD.MOV R11, RZ, RZ, -R11 ;  /* 0x000000ffff0b7224 */ /* 0x000fe400078e0a0b */
[----:B------:R-:W-:Y:S01]  /*17cd0*/  IMAD.MOV R14, RZ, RZ, -R14 ;  /* 0x000000ffff0e7224 */ /* 0x000fe200078e0a0e */
[C---:B------:R-:W-:Y:S01]  /*17ce0*/  ISETP.GT.U32.AND P0, PT, R0.reuse, R4, PT ;  /* 0x000000040000720c */ /* 0x040fe20003f04070 */
[C---:B------:R-:W-:Y:S02]  /*17cf0*/  IMAD R13, R0.reuse, R11, R13 ;  /* 0x0000000b000d7224 */ /* 0x040fe400078e020d */
[----:B------:R-:W-:Y:S02]  /*17d00*/  @!P3 IMAD.IADD R9, R9, 0x1, -R0 ;  /* 0x000000010909b824 */ /* 0x000fe400078e0a00 */
[----:B------:R-:W-:-:S02]  /*17d10*/  IMAD R15, R0, R14, R15 ;  /* 0x0000000e000f7224 */ /* 0x000fc400078e020f */
[----:B------:R-:W-:Y:S02]  /*17d20*/  IMAD.MOV.U32 R11, RZ, RZ, R8 ;  /* 0x000000ffff0b7224 */ /* 0x000fe400078e0008 */
[----:B------:R-:W-:Y:S01]  /*17d30*/  IMAD.MOV.U32 R14, RZ, RZ, R6 ;  /* 0x000000ffff0e7224 */ /* 0x000fe200078e0006 */
[----:B------:R-:W-:Y:S01]  /*17d40*/  ISETP.GT.U32.AND P3, PT, R0, R9, PT ;  /* 0x000000090000720c */ /* 0x000fe20003f64070 */
[----:B------:R-:W-:Y:S01]  /*17d50*/  @!P2 IMAD.MOV R11, RZ, RZ, -R11 ;  /* 0x000000ffff0ba224 */ /* 0x000fe200078e0a0b */
[----:B------:R-:W4:Y:S01]  /*17d60*/  LDL R8, [R1+0x904] ;  /* 0x0009040001087983 */ /* 0x000f220000100800 */
[----:B------:R-:W-:-:S03]  /*17d70*/  @!P6 IMAD.MOV R14, RZ, RZ, -R14 ;  /* 0x000000ffff0ee224 */ /* 0x000fc600078e0a0e */
[----:B------:R-:W4:Y:S01]  /*17d80*/  LDL R6, [R1+0x8f0] ;  /* 0x0008f00001067983 */ /* 0x000f220000100800 */
[----:B------:R-:W-:-:S03]  /*17d90*/  @!P0 IMAD.IADD R4, R4, 0x1, -R0 ;  /* 0x0000000104048824 */ /* 0x000fc600078e0a00 */
[----:B------:R-:W-:Y:S04]  /*17da0*/  STL [R1+0x3d4], R11 ;  /* 0x0003d40b01007387 */ /* 0x000fe80000100800 */
[----:B------:R0:W-:Y:S01]  /*17db0*/  STL [R1+0x3d0], R14 ;  /* 0x0003d00e01007387 */ /* 0x0001e20000100800 */
[----:B------:R-:W-:Y:S02]  /*17dc0*/  @!P4 IMAD.MOV R4, RZ, RZ, -R4 ;  /* 0x000000ffff04c224 */ /* 0x000fe400078e0a04 */
[----:B------:R-:W-:Y:S01]  /*17dd0*/  @!P3 IMAD.IADD R9, R9, 0x1, -R0 ;  /* 0x000000010909b824 */ /* 0x000fe200078e0a00 */
[----:B0-----:R-:W4:Y:S04]  /*17de0*/  LDL.LU R14, [R1+0x8d0] ;  /* 0x0008d000010e7983 */ /* 0x001f280000300800 */
[----:B---3--:R-:W-:Y:S04]  /*17df0*/  STL [R1+0x25e0], R16 ;  /* 0x0025e01001007387 */ /* 0x008fe80000100800 */
[----:B------:R-:W-:Y:S04]  /*17e00*/  STL [R1+0x3c8], R4 ;  /* 0x0003c80401007387 */ /* 0x000fe80000100800 */
[----:B------:R0:W-:Y:S04]  /*17e10*/  STL [R1+0x25dc], R9 ;  /* 0x0025dc0901007387 */ /* 0x0001e80000100800 */
[----:B0-----:R-:W3:Y:S01]  /*17e20*/  LDL R9, [R1+0x90c] ;  /* 0x00090c0001097983 */ /* 0x001ee20000100800 */
[----:B------:R-:W-:-:S02]  /*17e30*/  ISETP.GT.U32.AND P2, PT, R0, R10, PT ;  /* 0x0000000a0000720c */ /* 0x000fc40003f44070 */
[----:B--2---:R-:W-:Y:S01]  /*17e40*/  ISETP.GE.AND P0, PT, R7, RZ, PT ;  /* 0x000000ff0700720c */ /* 0x004fe20003f06270 */
[----:B------:R-:W-:Y:S01]  /*17e50*/  IMAD.HI.U32 R7, R3, R12, RZ ;  /* 0x0000000c03077227 */ /* 0x000fe200078e00ff */
[----:B------:R-:W-:-:S03]  /*17e60*/  IABS R11, R16 ;  /* 0x00000010000b7213 */ /* 0x000fc60000000000 */
[----:B------:R-:W-:-:S06]  /*17e70*/  IMAD.MOV R7, RZ, RZ, -R7 ;  /* 0x000000ffff077224 */ /* 0x000fcc00078e0a07 */
[----:B------:R-:W-:Y:S02]  /*17e80*/  @!P2 IMAD.IADD R10, R10, 0x1, -R0 ;  /* 0x000000010a0aa824 */ /* 0x000fe400078e0a00 */
[----:B------:R-:W-:Y:S02]  /*17e90*/  IMAD R12, R0, R7, R12 ;  /* 0x00000007000c7224 */ /* 0x000fe400078e020c */
[----:B------:R-:W-:Y:S01]  /*17ea0*/  IMAD.MOV.U32 R16, RZ, RZ, R10 ;  /* 0x000000ffff107224 */ /* 0x000fe200078e000a */
[----:B----4-:R-:W-:Y:S01]  /*17eb0*/  IABS R7, R6 ;  /* 0x0000000600077213 */ /* 0x010fe20000000000 */
[----:B------:R-:W-:-:S04]  /*17ec0*/  IMAD.HI.U32 R6, R3, R11, RZ ;  /* 0x0000000b03067227 */ /* 0x000fc800078e00ff */
[----:B------:R-:W-:Y:S02]  /*17ed0*/  @!P5 IMAD.MOV R16, RZ, RZ, -R16 ;  /* 0x000000ffff10d224 */ /* 0x000fe400078e0a10 */
[----:B------:R-:W-:Y:S01]  /*17ee0*/  IMAD.MOV R6, RZ, RZ, -R6 ;  /* 0x000000ffff067224 */ /* 0x000fe200078e0a06 */
[----:B------:R-:W-:Y:S02]  /*17ef0*/  ISETP.GE.AND P3, PT, R14, RZ, PT ;  /* 0x000000ff0e00720c */ /* 0x000fe40003f66270 */
[----:B------:R-:W2:Y:S04]  /*17f00*/  LDL R14, [R1+0x910] ;  /* 0x00091000010e7983 */ /* 0x000ea80000100800 */
[----:B------:R-:W4:Y:S01]  /*17f10*/  LDL.LU R10, [R1+0x8dc] ;  /* 0x0008dc00010a7983 */ /* 0x000f220000300800 */
[----:B------:R-:W-:-:S03]  /*17f20*/  IMAD R11, R0, R6, R11 ;  /* 0x00000006000b7224 */ /* 0x000fc600078e020b */
[----:B------:R0:W-:Y:S04]  /*17f30*/  STL [R1+0x3bc], R16 ;  /* 0x0003bc1001007387 */ /* 0x0001e80000100800 */
[----:B0-----:R-:W2:Y:S01]  /*17f40*/  LDL.LU R16, [R1+0x25e0] ;  /* 0x0025e00001107983 */ /* 0x001ea20000300800 */
[----:B---3--:R-:W-:-:S03]  /*17f50*/  IABS R6, R9 ;  /* 0x0000000900067213 */ /* 0x008fc60000000000 */
[----:B------:R-:W3:Y:S01]  /*17f60*/  LDL.LU R9, [R1+0x8f0] ;  /* 0x0008f00001097983 */ /* 0x000ee20000300800 */
[----:B------:R-:W-:Y:S01]  /*17f70*/  ISETP.GT.U32.AND P4, PT, R0, R13, PT ;  /* 0x0000000d0000720c */ /* 0x000fe20003f84070 */
[----:B------:R-:W-:-:S12]  /*17f80*/  IMAD.HI.U32 R4, R3, R7, RZ ;  /* 0x0000000703047227 */ /* 0x000fd800078e00ff */
[----:B------:R-:W-:-:S05]  /*17f90*/  @!P4 IMAD.IADD R13, R13, 0x1, -R0 ;  /* 0x000000010d0dc824 */ /* 0x000fca00078e0a00 */
[----:B------:R-:W-:Y:S01]  /*17fa0*/  ISETP.GT.U32.AND P4, PT, R0, R13, PT ;  /* 0x0000000d0000720c */ /* 0x000fe20003f84070 */
[----:B------:R-:W-:-:S04]  /*17fb0*/  IMAD.MOV R4, RZ, RZ, -R4 ;  /* 0x000000ffff047224 */ /* 0x000fc800078e0a04 */
[----:B------:R-:W-:Y:S01]  /*17fc0*/  IMAD R7, R0, R4, R7 ;  /* 0x0000000400077224 */ /* 0x000fe200078e0207 */
[----:B------:R-:W-:-:S07]  /*17fd0*/  IABS R8, R8 ;  /* 0x0000000800087213 */ /* 0x000fce0000000000 */
[----:B------:R-:W-:Y:S01]  /*17fe0*/  @!P4 IMAD.IADD R13, R13, 0x1, -R0 ;  /* 0x000000010d0dc824 */ /* 0x000fe200078e0a00 */
[----:B------:R-:W-:Y:S02]  /*17ff0*/  ISETP.GT.U32.AND P4, PT, R0, R7, PT ;  /* 0x000000070000720c */ /* 0x000fe40003f84070 */
[----:B----4-:R-:W-:Y:S01]  /*18000*/  ISETP.GE.AND P5, PT, R10, RZ, PT ;  /* 0x000000ff0a00720c */ /* 0x010fe20003fa6270 */
[----:B------:R-:W-:-:S04]  /*18010*/  IMAD.HI.U32 R10, R3, R8, RZ ;  /* 0x00000008030a7227 */ /* 0x000fc800078e00ff */
[----:B------:R-:W-:Y:S01]  /*18020*/  IMAD.MOV R10, RZ, RZ, -R10 ;  /* 0x000000ffff0a7224 */ /* 0x000fe200078e0a0a */
[----:B------:R0:W-:Y:S05]  /*18030*/  STL [R1+0x25d8], R13 ;  /* 0x0025d80d01007387 */ /* 0x0001ea0000100800 */
[----:B------:R-:W-:Y:S02]  /*18040*/  @!P4 IMAD.IADD R7, R7, 0x1, -R0 ;  /* 0x000000010707c824 */ /* 0x000fe400078e0a00 */
[----:B------:R-:W-:Y:S02]  /*18050*/  IMAD R8, R0, R10, R8 ;  /* 0x0000000a00087224 */ /* 0x000fe400078e0208 */
[----:B------:R-:W4:Y:S04]  /*18060*/  LDL R10, [R1+0x91c] ;  /* 0x00091c00010a7983 */ /* 0x000f280000100800 */
[----:B0-----:R-:W4:Y:S01]  /*18070*/  LDL R13, [R1+0x930] ;  /* 0x00093000010d7983 */ /* 0x001f220000100800 */
[----:B---3--:R-:W-:-:S03]  /*18080*/  ISETP.GE.AND P4, PT, R9, RZ, PT ;  /* 0x000000ff0900720c */ /* 0x008fc60003f86270 */
[----:B------:R-:W3:Y:S01]  /*18090*/  LDL.LU R9, [R1+0x25dc] ;  /* 0x0025dc0001097983 */ /* 0x000ee20000300800 */
[C---:B------:R-:W-:Y:S02]  /*180a0*/  ISETP.GT.U32.AND P2, PT, R0.reuse, R12, PT ;  /* 0x0000000c0000720c */ /* 0x040fe40003f44070 */
[----:B------:R-:W-:-:S11]  /*180b0*/  ISETP.GT.U32.AND P6, PT, R0, R15, PT ;  /* 0x0000000f0000720c */ /* 0x000fd60003fc4070 */
[----:B------:R-:W-:-:S05]  /*180c0*/  @!P2 IMAD.IADD R12, R12, 0x1, -R0 ;  /* 0x000000010c0ca824 */ /* 0x000fca00078e0a00 */
[----:B------:R-:W-:Y:S01]  /*180d0*/  ISETP.GT.U32.AND P2, PT, R0, R12, PT ;  /* 0x0000000c0000720c */ /* 0x000fe20003f44070 */
[----:B------:R-:W-:Y:S01]  /*180e0*/  @!P6 IMAD.IADD R15, R15, 0x1, -R0 ;  /* 0x000000010f0fe824 */ /* 0x000fe200078e0a00 */
[----:B--2---:R-:W-:-:S04]  /*180f0*/  IABS R4, R14 ;  /* 0x0000000e00047213 */ /* 0x004fc80000000000 */
[----:B------:R-:W-:Y:S01]  /*18100*/  ISETP.GT.U32.AND P6, PT, R0, R15, PT ;  /* 0x0000000f0000720c */ /* 0x000fe20003fc4070 */
[----:B------:R-:W-:-:S06]  /*18110*/  IMAD.HI.U32 R14, R3, R4, RZ ;  /* 0x00000004030e7227 */ /* 0x000fcc00078e00ff */
[----:B------:R-:W-:Y:S01]  /*18120*/  @!P2 IMAD.IADD R12, R12, 0x1, -R0 ;  /* 0x000000010c0ca824 */ /* 0x000fe200078e0a00 */
[----:B------:R-:W-:Y:S01]  /*18130*/  ISETP.GE.AND P2, PT, R16, RZ, PT ;  /* 0x000000ff1000720c */ /* 0x000fe20003f46270 */
[----:B------:R-:W-:-:S04]  /*18140*/  IMAD.HI.U32 R16, R3, R6, RZ ;  /* 0x0000000603107227 */ /* 0x000fc800078e00ff */
[----:B------:R-:W-:Y:S02]  /*18150*/  IMAD.MOV R16, RZ, RZ, -R16 ;  /* 0x000000ffff107224 */ /* 0x000fe400078e0a10 */
[----:B------:R-:W-:Y:S02]  /*18160*/  IMAD.MOV R14, RZ, RZ, -R14 ;  /* 0x000000ffff0e7224 */ /* 0x000fe400078e0a0e */
[C---:B------:R-:W-:Y:S02]  /*18170*/  IMAD R6, R0.reuse, R16, R6 ;  /* 0x0000001000067224 */ /* 0x040fe400078e0206 */
[----:B------:R-:W-:Y:S01]  /*18180*/  IMAD R4, R0, R14, R4 ;  /* 0x0000000e00047224 */ /* 0x000fe200078e0204 */
[----:B------:R-:W2:Y:S01]  /*18190*/  LDL.LU R16, [R1+0xa34] ;  /* 0x000a340001107983 */ /* 0x000ea20000300800 */
[----:B------:R-:W-:-:S03]  /*181a0*/  @!P6 IMAD.IADD R15, R15, 0x1, -R0 ;  /* 0x000000010f0fe824 */ /* 0x000fc600078e0a00 */
[----:B------:R0:W-:Y:S01]  /*181b0*/  STL [R1+0x25d4], R6 ;  /* 0x0025d40601007387 */ /* 0x0001e20000100800 */
[----:B----4-:R-:W-:-:S03]  /*181c0*/  IABS R14, R13 ;  /* 0x0000000d000e7213 */ /* 0x010fc60000000000 */
[----:B0-----:R-:W4:Y:S04]  /*181d0*/  LDL.LU R6, [R1+0x9b8] ;  /* 0x0009b80001067983 */ /* 0x001f280000300800 */
[----:B------:R0:W-:Y:S02]  /*181e0*/  STL [R1+0x25d0], R4 ;  /* 0x0025d00401007387 */ /* 0x0001e40000100800 */
[----:B0-----:R-:W-:Y:S02]  /*181f0*/  IMAD.MOV.U32 R4, RZ, RZ, R15 ;  /* 0x000000ffff047224 */ /* 0x001fe400078e000f */
[----:B---3--:R-:W-:-:S04]  /*18200*/  IMAD.MOV.U32 R13, RZ, RZ, R9 ;  /* 0x000000ffff0d7224 */ /* 0x008fc800078e0009 */
[----:B------:R-:W-:Y:S01]  /*18210*/  IMAD.MOV.U32 R15, RZ, RZ, R13 ;  /* 0x000000ffff0f7224 */ /* 0x000fe200078e000d */
[----:B------:R0:W-:Y:S04]  /*18220*/  STL [R1+0x3b8], R13 ;  /* 0x0003b80d01007387 */ /* 0x0001e80000100800 */
[----:B0-----:R-:W3:Y:S01]  /*18230*/  LDL.LU R13, [R1+0x25d8] ;  /* 0x0025d800010d7983 */ /* 0x001ee20000300800 */
[----:B------:R-:W-:Y:S02]  /*18240*/  @!P0 IMAD.MOV R15, RZ, RZ, -R15 ;  /* 0x000000ffff0f8224 */ /* 0x000fe400078e0a0f */
[----:B------:R-:W-:-:S03]  /*18250*/  @!P1 IMAD.MOV R4, RZ, RZ, -R4 ;  /* 0x000000ffff049224 */ /* 0x000fc600078e0a04 */
[----:B------:R4:W-:Y:S02]  /*18260*/  @!P0 STL [R1+0x3b8], R15 ;  /* 0x0003b80f01008387 */ /* 0x0009e40000100800 */
[----:B----4-:R-:W-:Y:S02]  /*18270*/  IMAD.MOV.U32 R15, RZ, RZ, R6 ;  /* 0x000000ffff0f7224 */ /* 0x010fe400078e0006 */
[----:B---3--:R-:W-:Y:S02]  /*18280*/  IMAD.MOV.U32 R6, RZ, RZ, R13 ;  /* 0x000000ffff067224 */ /* 0x008fe400078e000d */
[----:B------:R-:W3:Y:S04]  /*18290*/  LDL.LU R13, [R1+0x904] ;  /* 0x00090400010d7983 */ /* 0x000ee80000300800 */
[----:B------:R0:W-:Y:S02]  /*182a0*/  STL [R1+0x3ac], R4 ;  /* 0x0003ac0401007387 */ /* 0x0001e40000100800 */
[----:B0-----:R-:W-:-:S02]  /*182b0*/  IMAD.MOV.U32 R4, RZ, RZ, R12 ;  /* 0x000000ffff047224 */ /* 0x001fc400078e000c */
[----:B------:R-:W4:Y:S01]  /*182c0*/  LDL.LU R12, [R1+0x934] ;  /* 0x00093400010c7983 */ /* 0x000f220000300800 */
[----:B------:R-:W-:-:S13]  /*182d0*/  ISETP.GT.U32.AND P6, PT, R0, R11, PT ;  /* 0x0000000b0000720c */ /* 0x000fda0003fc4070 */
[--C-:B------:R-:W-:Y:S01]  /*182e0*/  @!P6 IMAD.IADD R11, R11, 0x1, -R0.reuse ;  /* 0x000000010b0be824 */ /* 0x100fe200078e0a00 */
[----:B------:R-:W-:Y:S01]  /*182f0*/  ISETP.GT.U32.AND P6, PT, R0, R8, PT ;  /* 0x000000080000720c */ /* 0x000fe20003fc4070 */
[----:B----4-:R0:W-:Y:S04]  /*18300*/  STL [R1+0x25cc], R12 ;  /* 0x0025cc0c01007387 */ /* 0x0101e80000100800 */
[----:B0-----:R-:W4:Y:S08]  /*18310*/  LDL.LU R12, [R1+0x90c] ;  /* 0x00090c00010c7983 */ /* 0x001f300000300800 */
[----:B------:R-:W-:Y:S01]  /*18320*/  @!P6 IMAD.IADD R8, R8, 0x1, -R0 ;  /* 0x000000010808e824 */ /* 0x000fe200078e0a00 */
[C---:B------:R-:W-:Y:S01]  /*18330*/  ISETP.GT.U32.AND P0, PT, R0.reuse, R11, PT ;  /* 0x0000000b0000720c */ /* 0x040fe20003f04070 */
[----:B------:R-:W-:Y:S01]  /*18340*/  @!P3 IMAD.MOV R6, RZ, RZ, -R6 ;  /* 0x000000ffff06b224 */ /* 0x000fe200078e0a06 */
[C---:B------:R-:W-:Y:S01]  /*18350*/  ISETP.GT.U32.AND P1, PT, R0.reuse, R7, PT ;  /* 0x000000070000720c */ /* 0x040fe20003f24070 */
[----:B------:R-:W-:Y:S01]  /*18360*/  @!P5 IMAD.MOV R4, RZ, RZ, -R4 ;  /* 0x000000ffff04d224 */ /* 0x000fe200078e0a04 */
[----:B------:R-:W-:-:S02]  /*18370*/  ISETP.GT.U32.AND P6, PT, R0, R8, PT ;  /* 0x000000080000720c */ /* 0x000fc40003fc4070 */
[----:B------:R0:W-:Y:S04]  /*18380*/  STL [R1+0x3a8], R6 ;  /* 0x0003a80601007387 */ /* 0x0001e80000100800 */
[----:B0-----:R-:W2:Y:S04]  /*18390*/  LDL.LU R6, [R1+0x25d4] ;  /* 0x0025d40001067983 */ /* 0x001ea80000300800 */
[----:B------:R0:W-:Y:S01]  /*183a0*/  STL [R1+0x3a4], R4 ;  /* 0x0003a40401007387 */ /* 0x0001e20000100800 */
[--C-:B------:R-:W-:Y:S02]  /*183b0*/  @!P0 IMAD.IADD R11, R11, 0x1, -R0.reuse ;  /* 0x000000010b0b8824 */ /* 0x100fe400078e0a00 */
[--C-:B------:R-:W-:Y:S01]  /*183c0*/  @!P1 IMAD.IADD R7, R7, 0x1, -R0.reuse ;  /* 0x0000000107079824 */ /* 0x100fe200078e0a00 */
[----:B0-----:R-:W2:Y:S01]  /*183d0*/  LDL.LU R4, [R1+0x25d0] ;  /* 0x0025d00001047983 */ /* 0x001ea20000300800 */
[----:B------:R-:W-:Y:S01]  /*183e0*/  @!P6 IMAD.IADD R8, R8, 0x1, -R0 ;  /* 0x000000010808e824 */ /* 0x000fe200078e0a00 */
[----:B---3--:R-:W-:-:S02]  /*183f0*/  ISETP.GE.AND P5, PT, R13, RZ, PT ;  /* 0x000000ff0d00720c */ /* 0x008fc40003fa6270 */
[----:B------:R-:W3:Y:S01]  /*18400*/  LDL.LU R13, [R1+0x910] ;  /* 0x00091000010d7983 */ /* 0x000ee20000300800 */
[----:B----4-:R-:W-:Y:S01]  /*18410*/  ISETP.GE.AND P1, PT, R12, RZ, PT ;  /* 0x000000ff0c00720c */ /* 0x010fe20003f26270 */
[----:B------:R-:W-:Y:S02]  /*18420*/  IMAD.MOV.U32 R12, RZ, RZ, R11 ;  /* 0x000000ffff0c7224 */ /* 0x000fe400078e000b */
[----:B------:R-:W4:Y:S02]  /*18430*/  LDL R11, [R1+0x944] ;  /* 0x00094400010b7983 */ /* 0x000f240000100800 */
[----:B------:R-:W-:Y:S02]  /*18440*/  @!P2 IMAD.MOV R12, RZ, RZ, -R12 ;  /* 0x000000ffff0ca224 */ /* 0x000fe400078e0a0c */
[----:B------:R0:W-:Y:S04]  /*18450*/  STL [R1+0x25c8], R8 ;  /* 0x0025c80801007387 */ /* 0x0001e80000100800 */
[----:B0-----:R-:W4:Y:S04]  /*18460*/  LDL.LU R8, [R1+0x91c] ;  /* 0x00091c0001087983 */ /* 0x001f280000300800 */
[----:B------:R0:W-:Y:S04]  /*18470*/  STL [R1+0x3a0], R12 ;  /* 0x0003a00c01007387 */ /* 0x0001e80000100800 */
[----:B0-----:R-:W4:Y:S01]  /*18480*/  LDL.LU R12, [R1+0x25cc] ;  /* 0x0025cc00010c7983 */ /* 0x001f220000300800 */
[----:B------:R-:W-:-:S02]  /*18490*/  IABS R10, R10 ;  /* 0x0000000a000a7213 */ /* 0x000fc40000000000 */
[----:B--2---:R-:W-:-:S03]  /*184a0*/  ISETP.GT.U32.AND P0, PT, R0, R4, PT ;  /* 0x000000040000720c */ /* 0x004fc60003f04070 */
[----:B------:R-:W-:-:S04]  /*184b0*/  IMAD.HI.U32 R9, R3, R10, RZ ;  /* 0x0000000a03097227 */ /* 0x000fc800078e00ff */
[----:B------:R-:W-:-:S04]  /*184c0*/  IMAD.MOV R9, RZ, RZ, -R9 ;  /* 0x000000ffff097224 */ /* 0x000fc800078e0a09 */
[----:B------:R-:W-:Y:S02]  /*184d0*/  IMAD R10, R0, R9, R10 ;  /* 0x00000009000a7224 */ /* 0x000fe400078e020a */
[----:B------:R-:W-:-:S04]  /*184e0*/  IMAD.HI.U32 R9, R3, R14, RZ ;  /* 0x0000000e03097227 */ /* 0x000fc800078e00ff */
[----:B------:R-:W-:Y:S01]  /*184f0*/  @!P0 IMAD.IADD R4, R4, 0x1, -R0 ;  /* 0x0000000104048824 */ /* 0x000fe200078e0a00 */
[----:B---3--:R-:W-:Y:S01]  /*18500*/  ISETP.GE.AND P2, PT, R13, RZ, PT ;  /* 0x000000ff0d00720c */ /* 0x008fe20003f46270 */
[----:B------:R-:W-:-:S04]  /*18510*/  IMAD.MOV R9, RZ, RZ, -R9 ;  /* 0x000000ffff097224 */ /* 0x000fc800078e0a09 */
[----:B------:R-:W-:Y:S02]  /*18520*/  IMAD R14, R0, R9, R14 ;  /* 0x00000009000e7224 */ /* 0x000fe400078e020e */
[----:B------:R-:W2:Y:S01]  /*18530*/  LDL.LU R9, [R1+0x930] ;  /* 0x0009300001097983 */ /* 0x000ea20000300800 */
[----:B----4-:R-:W-:Y:S01]  /*18540*/  ISETP.GE.AND P0, PT, R8, RZ, PT ;  /* 0x000000ff0800720c */ /* 0x010fe20003f06270 */
[----:B------:R-:W-:-:S04]  /*18550*/  IMAD.MOV.U32 R8, RZ, RZ, R7 ;  /* 0x000000ffff087224 */ /* 0x000fc800078e0007 */
[----:B------:R-:W-:Y:S01]  /*18560*/  @!P4 IMAD.MOV R8, RZ, RZ, -R8 ;  /* 0x000000ffff08c224 */ /* 0x000fe200078e0a08 */
[----:B------:R-:W-:-:S05]  /*18570*/  IABS R13, R12 ;  /* 0x0000000c000d7213 */ /* 0x000fca0000000000 */
[----:B------:R-:W-:Y:S04]  /*18580*/  STL [R1+0x25c4], R13 ;  /* 0x0025c40d01007387 */ /* 0x000fe80000100800 */
[----:B------:R0:W-:Y:S04]  /*18590*/  STL [R1+0x39c], R8 ;  /* 0x00039c0801007387 */ /* 0x0001e80000100800 */
[----:B0-----:R-:W3:Y:S01]  /*185a0*/  LDL.LU R8, [R1+0x25c8] ;  /* 0x0025c80001087983 */ /* 0x001ee20000300800 */
[----:B------:R-:W-:Y:S01]  /*185b0*/  ISETP.GT.U32.AND P6, PT, R0, R10, PT ;  /* 0x0000000a0000720c */ /* 0x000fe20003fc4070 */
[----:B------:R-:W-:-:S12]  /*185c0*/  IMAD.HI.U32 R7, R3, R13, RZ ;  /* 0x0000000d03077227 */ /* 0x000fd800078e00ff */
[----:B------:R-:W-:-:S05]  /*185d0*/  @!P6 IMAD.IADD R10, R10, 0x1, -R0 ;  /* 0x000000010a0ae824 */ /* 0x000fca00078e0a00 */
[C---:B------:R-:W-:Y:S01]  /*185e0*/  ISETP.GT.U32.AND P6, PT, R0.reuse, R10, PT ;  /* 0x0000000a0000720c */ /* 0x040fe20003fc4070 */
[----:B------:R0:W-:Y:S04]  /*185f0*/  STL [R1+0x25c0], R10 ;  /* 0x0025c00a01007387 */ /* 0x0001e80000100800 */
[----:B0-----:R-:W4:Y:S01]  /*18600*/  LDL.LU R10, [R1+0x944] ;  /* 0x00094400010a7983 */ /* 0x001f220000300800 */
[----:B------:R-:W-:Y:S01]  /*18610*/  ISETP.GT.U32.AND P3, PT, R0, R6, PT ;  /* 0x000000060000720c */ /* 0x000fe20003f64070 */
[----:B---3--:R-:W-:-:S04]  /*18620*/  IMAD.MOV.U32 R13, RZ, RZ, R8 ;  /* 0x000000ffff0d7224 */ /* 0x008fc800078e0008 */
[----:B------:R-:W-:-:S05]  /*18630*/  @!P5 IMAD.MOV R13, RZ, RZ, -R13 ;  /* 0x000000ffff0dd224 */ /* 0x000fca00078e0a0d */
[----:B------:R0:W-:Y:S04]  /*18640*/  STL [R1+0x398], R13 ;  /* 0x0003980d01007387 */ /* 0x0001e80000100800 */
[----:B0-----:R-:W3:Y:S01]  /*18650*/  LDL.LU R13, [R1+0x25c4] ;  /* 0x0025c400010d7983 */ /* 0x001ee20000300800 */
[----:B------:R-:W-:-:S05]  /*18660*/  @!P3 IMAD.IADD R6, R6, 0x1, -R0 ;  /* 0x000000010606b824 */ /* 0x000fca00078e0a00 */
[C---:B------:R-:W-:Y:S02]  /*18670*/  ISETP.GT.U32.AND P3, PT, R0.reuse, R6, PT ;  /* 0x000000060000720c */ /* 0x040fe40003f64070 */
[----:B------:R-:W-:Y:S01]  /*18680*/  ISETP.GT.U32.AND P4, PT, R0, R4, PT ;  /* 0x000000040000720c */ /* 0x000fe20003f84070 */
[----:B------:R-:W-:-:S10]  /*18690*/  IMAD.MOV R7, RZ, RZ, -R7 ;  /* 0x000000ffff077224 */ /* 0x000fd400078e0a07 */
[----:B------:R-:W-:-:S04]  /*186a0*/  @!P3 IMAD.IADD R6, R6, 0x1, -R0 ;  /* 0x000000010606b824 */ /* 0x000fc800078e0a00 */
[----:B------:R-:W-:Y:S01]  /*186b0*/  IMAD.MOV.U32 R8, RZ, RZ, R6 ;  /* 0x000000ffff087224 */ /* 0x000fe200078e0006 */
[----:B--2---:R-:W-:Y:S01]  /*186c0*/  ISETP.GE.AND P5, PT, R9, RZ, PT ;  /* 0x000000ff0900720c */ /* 0x004fe20003fa6270 */
[----:B------:R-:W-:Y:S01]  /*186d0*/  @!P4 IMAD.IADD R4, R4, 0x1, -R0 ;  /* 0x000000010404c824 */ /* 0x000fe200078e0a00 */
[----:B------:R-:W2:Y:S01]  /*186e0*/  LDL.LU R9, [R1+0x990] ;  /* 0x0009900001097983 */ /* 0x000ea20000300800 */
[----:B------:R-:W-:Y:S01]  /*186f0*/  @!P1 IMAD.MOV R8, RZ, RZ, -R8 ;  /* 0x000000ffff089224 */ /* 0x000fe200078e0a08 */
[----:B------:R-:W-:Y:S02]  /*18700*/  ISETP.GE.AND P1, PT, R12, RZ, PT ;  /* 0x000000ff0c00720c */ /* 0x000fe40003f26270 */
[----:B----4-:R-:W-:Y:S02]  /*18710*/  ISETP.GE.AND P4, PT, R10, RZ, PT ;  /* 0x000000ff0a00720c */ /* 0x010fe40003f86270 */
[----:B------:R0:W-:Y:S04]  /*18720*/  STL [R1+0x394], R8 ;  /* 0x0003940801007387 */ /* 0x0001e80000100800 */
[----:B------:R-:W4:Y:S04]  /*18730*/  LDL R12, [R1+0x96c] ;  /* 0x00096c00010c7983 */ /* 0x000f280000100800 */
[----:B0-----:R-:W2:Y:S01]  /*18740*/  LDL R8, [R1+0x968] ;  /* 0x0009680001087983 */ /* 0x001ea20000100800 */
[----:B---3--:R-:W-:-:S03]  /*18750*/  IMAD R13, R0, R7, R13 ;  /* 0x00000007000d7224 */ /* 0x008fc600078e020d */
[----:B------:R-:W3:Y:S04]  /*18760*/  LDL R7, [R1+0x960] ;  /* 0x0009600001077983 */ /* 0x000ee80000100800 */
[----:B------:R-:W4:Y:S01]  /*18770*/  LDL.LU R10, [R1+0x25c0] ;  /* 0x0025c000010a7983 */ /* 0x000f220000300800 */
[----:B------:R-:W-:-:S05]  /*18780*/  IABS R11, R11 ;  /* 0x0000000b000b7213 */ /* 0x000fca0000000000 */
[----:B------:R-:W-:-:S04]  /*18790*/  IMAD.HI.U32 R6, R3, R11, RZ ;  /* 0x0000000b03067227 */ /* 0x000fc800078e00ff */
[----:B------:R-:W-:-:S04]  /*187a0*/  IMAD.MOV R6, RZ, RZ, -R6 ;  /* 0x000000ffff067224 */ /* 0x000fc800078e0a06 */
[----:B------:R-:W-:-:S05]  /*187b0*/  IMAD R11, R0, R6, R11 ;  /* 0x00000006000b7224 */ /* 0x000fca00078e020b */
[----:B------:R0:W-:Y:S02]  /*187c0*/  STL [R1+0x25bc], R11 ;  /* 0x0025bc0b01007387 */ /* 0x0001e40000100800 */
[----:B0-----:R-:W-:-:S04]  /*187d0*/  IMAD.MOV.U32 R11, RZ, RZ, R4 ;  /* 0x000000ffff0b7224 */ /* 0x001fc800078e0004 */
[----:B------:R-:W-:-:S05]  /*187e0*/  @!P2 IMAD.MOV R11, RZ, RZ, -R11 ;  /* 0x000000ffff0ba224 */ /* 0x000fca00078e0a0b */
[----:B------:R0:W-:Y:S01]  /*187f0*/  STL [R1+0x384], R11 ;  /* 0x0003840b01007387 */ /* 0x0001e20000100800 */
[----:B----4-:R-:W-:Y:S01]  /*18800*/  @!P6 IMAD.IADD R10, R10, 0x1, -R0 ;  /* 0x000000010a0ae824 */ /* 0x010fe200078e0a00 */
[----:B------:R-:W-:-:S03]  /*18810*/  ISETP.GT.U32.AND P6, PT, R0, R13, PT ;  /* 0x0000000d0000720c */ /* 0x000fc60003fc4070 */
[----:B0-----:R-:W-:Y:S02]  /*18820*/  IMAD.MOV.U32 R11, RZ, RZ, R10 ;  /* 0x000000ffff0b7224 */ /* 0x001fe400078e000a */
[----:B------:R-:W4:Y:S08]  /*18830*/  LDL R10, [R1+0x978] ;  /* 0x00097800010a7983 */ /* 0x000f300000100800 */
[----:B------:R-:W-:-:S05]  /*18840*/  @!P6 IMAD.IADD R13, R13, 0x1, -R0 ;  /* 0x000000010d0de824 */ /* 0x000fca00078e0a00 */
[----:B------:R-:W-:Y:S01]  /*18850*/  ISETP.GT.U32.AND P2, PT, R0, R13, PT ;  /* 0x0000000d0000720c */ /* 0x000fe20003f44070 */
[----:B------:R-:W-:-:S05]  /*18860*/  @!P0 IMAD.MOV R11, RZ, RZ, -R11 ;  /* 0x000000ffff0b8224 */ /* 0x000fca00078e0a0b */
[----:B------:R0:W-:Y:S07]  /*18870*/  STL [R1+0x374], R11 ;  /* 0x0003740b01007387 */ /* 0x0001ee0000100800 */
[----:B------:R-:W-:Y:S01]  /*18880*/  @!P2 IMAD.IADD R13, R13, 0x1, -R0 ;  /* 0x000000010d0da824 */ /* 0x000fe200078e0a00 */
[----:B0-----:R-:W3:Y:S04]  /*18890*/  LDL.LU R11, [R1+0x25bc] ;  /* 0x0025bc00010b7983 */ /* 0x001ee80000300800 */
[----:B------:R0:W-:Y:S04]  /*188a0*/  STL [R1+0x25b8], R15 ;  /* 0x0025b80f01007387 */ /* 0x0001e80000100800 */
[----:B0-----:R-:W3:Y:S04]  /*188b0*/  LDL.LU R15, [R1+0x960] ;  /* 0x00096000010f7983 */ /* 0x001ee80000300800 */
[----:B------:R0:W-:Y:S04]  /*188c0*/  STL [R1+0x25b4], R13 ;  /* 0x0025b40d01007387 */ /* 0x0001e80000100800 */
[----:B0-----:R-:W3:Y:S01]  /*188d0*/  LDL R13, [R1+0x97c] ;  /* 0x00097c00010d7983 */ /* 0x001ee20000100800 */
[----:B------:R-:W-:-:S02]  /*188e0*/  ISETP.GT.U32.AND P3, PT, R0, R14, PT ;  /* 0x0000000e0000720c */ /* 0x000fc40003f64070 */
[----:B--2---:R-:W-:-:S11]  /*188f0*/  IABS R6, R8 ;  /* 0x0000000800067213 */ /* 0x004fd60000000000 */
[----:B------:R-:W-:Y:S01]  /*18900*/  @!P3 IMAD.IADD R14, R14, 0x1, -R0 ;  /* 0x000000010e0eb824 */ /* 0x000fe200078e0a00 */
[----:B------:R-:W-:Y:S02]  /*18910*/  ISETP.GE.AND P3, PT, R9, RZ, PT ;  /* 0x000000ff0900720c */ /* 0x000fe40003f66270 */
[----:B------:R-:W-:Y:S02]  /*18920*/  IABS R9, R9 ;  /* 0x0000000900097213 */ /* 0x000fe40000000000 */
[----:B------:R-:W-:-:S03]  /*18930*/  ISETP.GT.U32.AND P6, PT, R0, R14, PT ;  /* 0x0000000e0000720c */ /* 0x000fc60003fc4070 */
[----:B------:R-:W-:-:S04]  /*18940*/  IMAD.HI.U32 R8, R3, R9, RZ ;  /* 0x0000000903087227 */ /* 0x000fc800078e00ff */
[----:B------:R-:W-:-:S04]  /*18950*/  IMAD.MOV R8, RZ, RZ, -R8 ;  /* 0x000000ffff087224 */ /* 0x000fc800078e0a08 */
[----:B------:R-:W-:Y:S02]  /*18960*/  IMAD R9, R0, R8, R9 ;  /* 0x0000000800097224 */ /* 0x000fe400078e0209 */
[----:B------:R-:W-:Y:S01]  /*18970*/  @!P6 IMAD.IADD R14, R14, 0x1, -R0 ;  /* 0x000000010e0ee824 */ /* 0x000fe200078e0a00 */
[----:B----4-:R-:W-:Y:S01]  /*18980*/  IABS R8, R10 ;  /* 0x0000000a00087213 */ /* 0x010fe20000000000 */
[----:B------:R-:W-:-:S04]  /*18990*/  IMAD.HI.U32 R10, R3, R6, RZ ;  /* 0x00000006030a7227 */ /* 0x000fc800078e00ff */
[----:B------:R-:W-:-:S04]  /*189a0*/  IMAD.MOV R10, RZ, RZ, -R10 ;  /* 0x000000ffff0a7224 */ /* 0x000fc800078e0a0a */
[C---:B------:R-:W-:Y:S01]  /*189b0*/  IMAD R6, R0.reuse, R10, R6 ;  /* 0x0000000a00067224 */ /* 0x040fe200078e0206 */
[----:B---3--:R-:W-:-:S13]  /*189c0*/  ISETP.GT.U32.AND P0, PT, R0, R11, PT ;  /* 0x0000000b0000720c */ /* 0x008fda0003f04070 */
[----:B------:R-:W-:Y:S01]  /*189d0*/  @!P0 IMAD.IADD R11, R11, 0x1, -R0 ;  /* 0x000000010b0b8824 */ /* 0x000fe200078e0a00 */
[----:B------:R-:W-:Y:S02]  /*189e0*/  ISETP.GE.AND P0, PT, R15, RZ, PT ;  /* 0x000000ff0f00720c */ /* 0x000fe40003f06270 */
[----:B------:R-:W2:Y:S01]  /*189f0*/  LDL.LU R15, [R1+0x25b8] ;  /* 0x0025b800010f7983 */ /* 0x000ea20000300800 */
[----:B------:R-:W-:Y:S01]  /*18a00*/  IABS R10, R13 ;  /* 0x0000000d000a7213 */ /* 0x000fe20000000000 */
[----:B------:R-:W-:Y:S02]  /*18a10*/  IMAD.MOV.U32 R13, RZ, RZ, R14 ;  /* 0x000000ffff0d7224 */ /* 0x000fe400078e000e */
[----:B------:R-:W3:Y:S02]  /*18a20*/  LDL R14, [R1+0x980] ;  /* 0x00098000010e7983 */ /* 0x000ee40000100800 */
[----:B------:R-:W-:-:S05]  /*18a30*/  @!P5 IMAD.MOV R13, RZ, RZ, -R13 ;  /* 0x000000ffff0dd224 */ /* 0x000fca00078e0a0d */
[----:B------:R0:W-:Y:S04]  /*18a40*/  STL [R1+0x370], R13 ;  /* 0x0003700d01007387 */ /* 0x0001e80000100800 */
[----:B0-----:R-:W4:Y:S01]  /*18a50*/  LDL.LU R13, [R1+0x25b4] ;  /* 0x0025b400010d7983 */ /* 0x001f220000300800 */
[----:B------:R-:W-:-:S05]  /*18a60*/  IABS R7, R7 ;  /* 0x0000000700077213 */ /* 0x000fca0000000000 */
[----:B------:R-:W-:-:S04]  /*18a70*/  IMAD.HI.U32 R4, R3, R7, RZ ;  /* 0x0000000703047227 */ /* 0x000fc800078e00ff */
[----:B------:R-:W-:-:S04]  /*18a80*/  IMAD.MOV R4, RZ, RZ, -R4 ;  /* 0x000000ffff047224 */ /* 0x000fc800078e0a04 */
[----:B------:R-:W-:-:S05]  /*18a90*/  IMAD R7, R0, R4, R7 ;  /* 0x0000000400077224 */ /* 0x000fca00078e0207 */
[----:B------:R-:W-:Y:S02]  /*18aa0*/  ISETP.GT.U32.AND P2, PT, R0, R7, PT ;  /* 0x000000070000720c */ /* 0x000fe40003f44070 */
[----:B------:R-:W-:-:S05]  /*18ab0*/  IABS R12, R12 ;  /* 0x0000000c000c7213 */ /* 0x000fca0000000000 */
[----:B------:R-:W-:-:S06]  /*18ac0*/  IMAD.HI.U32 R4, R3, R12, RZ ;  /* 0x0000000c03047227 */ /* 0x000fcc00078e00ff */
[----:B------:R-:W-:Y:S02]  /*18ad0*/  @!P2 IMAD.IADD R7, R7, 0x1, -R0 ;  /* 0x000000010707a824 */ /* 0x000fe400078e0a00 */
[----:B------:R-:W-:-:S03]  /*18ae0*/  IMAD.MOV R4, RZ, RZ, -R4 ;  /* 0x000000ffff047224 */ /* 0x000fc600078e0a04 */
[C---:B------:R-:W-:Y:S01]  /*18af0*/  ISETP.GT.U32.AND P2, PT, R0.reuse, R7, PT ;  /* 0x000000070000720c */ /* 0x040fe20003f44070 */
[----:B------:R-:W-:Y:S02]  /*18b00*/  IMAD R12, R0, R4, R12 ;  /* 0x00000004000c7224 */ /* 0x000fe400078e020c */
[----:B------:R-:W-:-:S04]  /*18b10*/  IMAD.HI.U32 R4, R3, R8, RZ ;  /* 0x0000000803047227 */ /* 0x000fc800078e00ff */
[----:B------:R-:W-:-:S04]  /*18b20*/  IMAD.MOV R4, RZ, RZ, -R4 ;  /* 0x000000ffff047224 */ /* 0x000fc800078e0a04 */
[----:B------:R-:W-:Y:S02]  /*18b30*/  IMAD R8, R0, R4, R8 ;  /* 0x0000000400087224 */ /* 0x000fe400078e0208 */
[----:B------:R-:W-:Y:S01]  /*18b40*/  @!P2 IMAD.IADD R7, R7, 0x1, -R0 ;  /* 0x000000010707a824 */ /* 0x000fe200078e0a00 */
[----:B--2---:R0:W-:Y:S01]  /*18b50*/  STL [R1+0x25ac], R15 ;  /* 0x0025ac0f01007387 */ /* 0x0041e20000100800 */
[----:B----4-:R-:W-:-:S05]  /*18b60*/  @!P1 IMAD.MOV R13, RZ, RZ, -R13 ;  /* 0x000000ffff0d9224 */ /* 0x010fca00078e0a0d */
[----:B------:R-:W-:Y:S04]  /*18b70*/  STL [R1+0x36c], R13 ;  /* 0x00036c0d01007387 */ /* 0x000fe80000100800 */
[----:B------:R-:W2:Y:S04]  /*18b80*/  LDL.LU R4, [R1+0x968] ;  /* 0x0009680001047983 */ /* 0x000ea80000300800 */
[----:B0-----:R-:W4:Y:S04]  /*18b90*/  LDL R15, [R1+0x984] ;  /* 0x00098400010f7983 */ /* 0x001f280000100800 */
[----:B------:R0:W-:Y:S04]  /*18ba0*/  STL [R1+0x25b0], R7 ;  /* 0x0025b00701007387 */ /* 0x0001e80000100800 */
[----:B0-----:R-:W3:Y:S01]  /*18bb0*/  LDL.LU R7, [R1+0x96c] ;  /* 0x00096c0001077983 */ /* 0x001ee20000300800 */
[----:B------:R-:W-:-:S02]  /*18bc0*/  ISETP.GT.U32.AND P6, PT, R0, R9, PT ;  /* 0x000000090000720c */ /* 0x000fc40003fc4070 */
[----:B------:R-:W-:-:S11]  /*18bd0*/  ISETP.GT.U32.AND P1, PT, R0, R6, PT ;  /* 0x000000060000720c */ /* 0x000fd60003f24070 */
[----:B------:R-:W-:Y:S01]  /*18be0*/  @!P6 IMAD.IADD R9, R9, 0x1, -R0 ;  /* 0x000000010909e824 */ /* 0x000fe200078e0a00 */
[----:B------:R-:W-:-:S04]  /*18bf0*/  ISETP.GT.U32.AND P6, PT, R0, R11, PT ;  /* 0x0000000b0000720c */ /* 0x000fc80003fc4070 */
[----:B------:R-:W-:Y:S01]  /*18c00*/  ISETP.GT.U32.AND P5, PT, R0, R9, PT ;  /* 0x000000090000720c */ /* 0x000fe20003fa4070 */
[----:B------:R-:W-:-:S04]  /*18c10*/  IMAD.HI.U32 R13, R3, R10, RZ ;  /* 0x0000000a030d7227 */ /* 0x000fc800078e00ff */
[----:B------:R-:W-:-:S04]  /*18c20*/  @!P1 IMAD.IADD R6, R6, 0x1, -R0 ;  /* 0x0000000106069824 */ /* 0x000fc800078e0a00 */
[--C-:B------:R-:W-:Y:S02]  /*18c30*/  @!P6 IMAD.IADD R11, R11, 0x1, -R0.reuse ;  /* 0x000000010b0be824 */ /* 0x100fe400078e0a00 */
[----:B------:R-:W-:Y:S02]  /*18c40*/  IMAD.MOV R13, RZ, RZ, -R13 ;  /* 0x000000ffff0d7224 */ /* 0x000fe400078e0a0d */
[----:B------:R-:W-:Y:S02]  /*18c50*/  @!P5 IMAD.IADD R9, R9, 0x1, -R0 ;  /* 0x000000010909d824 */ /* 0x000fe400078e0a00 */
[----:B------:R-:W-:Y:S01]  /*18c60*/  IMAD R10, R0, R13, R10 ;  /* 0x0000000d000a7224 */ /* 0x000fe200078e020a */
[----:B----4-:R-:W-:Y:S01]  /*18c70*/  IABS R13, R15 ;  /* 0x0000000f000d7213 */ /* 0x010fe20000000000 */
[----:B------:R-:W-:Y:S01]  /*18c80*/  IMAD.MOV.U32 R15, RZ, RZ, R9 ;  /* 0x000000ffff0f7224 */ /* 0x000fe200078e0009 */
[----:B---3--:R-:W-:Y:S01]  /*18c90*/  ISETP.GE.AND P1, PT, R7, RZ, PT ;  /* 0x000000ff0700720c */ /* 0x008fe20003f26270 */
[----:B------:R-:W-:-:S02]  /*18ca0*/  IMAD.MOV.U32 R7, RZ, RZ, R11 ;  /* 0x000000ffff077224 */ /* 0x000fc400078e000b */
[----:B------:R-:W3:Y:S02]  /*18cb0*/  LDL.LU R11, [R1+0x97c] ;  /* 0x00097c00010b7983 */ /* 0x000ee40000300800 */
[----:B------:R-:W-:Y:S02]  /*18cc0*/  @!P4 IMAD.MOV R7, RZ, RZ, -R7 ;  /* 0x000000ffff07c224 */ /* 0x000fe400078e0a07 */
[----:B------:R-:W4:Y:S04]  /*18cd0*/  LDL.LU R9, [R1+0x978] ;  /* 0x0009780001097983 */ /* 0x000f280000300800 */
[----:B------:R0:W-:Y:S04]  /*18ce0*/  STL [R1+0x35c], R7 ;  /* 0x00035c0701007387 */ /* 0x0001e80000100800 */
[----:B0-----:R-:W2:Y:S01]  /*18cf0*/  LDL.LU R7, [R1+0x25b0] ;  /* 0x0025b00001077983 */ /* 0x001ea20000300800 */
[----:B------:R-:W-:Y:S01]  /*18d00*/  ISETP.GT.U32.AND P5, PT, R0, R8, PT ;  /* 0x000000080000720c */ /* 0x000fe20003fa4070 */
[----:B------:R-:W-:-:S12]  /*18d10*/  @!P3 IMAD.MOV R15, RZ, RZ, -R15 ;  /* 0x000000ffff0fb224 */ /* 0x000fd800078e0a0f */
[----:B------:R-:W-:-:S05]  /*18d20*/  @!P5 IMAD.IADD R8, R8, 0x1, -R0 ;  /* 0x000000010808d824 */ /* 0x000fca00078e0a00 */
[----:B------:R-:W-:Y:S01]  /*18d30*/  ISETP.GT.U32.AND P4, PT, R0, R8, PT ;  /* 0x000000080000720c */ /* 0x000fe20003f84070 */
[----:B------:R0:W-:Y:S04]  /*18d40*/  STL [R1+0x358], R15 ;  /* 0x0003580f01007387 */ /* 0x0001e80000100800 */
[----:B0-----:R-:W3:Y:S08]  /*18d50*/  LDL.LU R15, [R1+0x25ac] ;  /* 0x0025ac00010f7983 */ /* 0x001ef00000300800 */
[----:B------:R-:W-:Y:S01]  /*18d60*/  @!P4 IMAD.IADD R8, R8, 0x1, -R0 ;  /* 0x000000010808c824 */ /* 0x000fe200078e0a00 */
[----:B------:R0:W-:Y:S04]  /*18d70*/  STL [R1+0x25a8], R28 ;  /* 0x0025a81c01007387 */ /* 0x0001e80000100800 */
[----:B0-----:R-:W3:Y:S01]  /*18d80*/  LDL.LU R28, [R1+0x980] ;  /* 0x00098000011c7983 */ /* 0x001ee20000300800 */
[----:B----4-:R-:W-:-:S03]  /*18d90*/  ISETP.GE.AND P3, PT, R9, RZ, PT ;  /* 0x000000ff0900720c */ /* 0x010fc60003f66270 */
[----:B------:R-:W4:Y:S01]  /*18da0*/  LDL R9, [R1+0x9bc] ;  /* 0x0009bc0001097983 */ /* 0x000f220000100800 */
[----:B--2---:R-:W-:-:S05]  /*18db0*/  @!P0 IMAD.MOV R7, RZ, RZ, -R7 ;  /* 0x000000ffff078224 */ /* 0x004fca00078e0a07 */
[----:B------:R0:W-:Y:S04]  /*18dc0*/  STL [R1+0x354], R7 ;  /* 0x0003540701007387 */ /* 0x0001e80000100800 */
[----:B0-----:R-:W2:Y:S04]  /*18dd0*/  LDL R7, [R1+0x9d0] ;  /* 0x0009d00001077983 */ /* 0x001ea80000100800 */
[----:B------:R0:W-:Y:S04]  /*18de0*/  STL [R1+0x25a4], R8 ;  /* 0x0025a40801007387 */ /* 0x0001e80000100800 */
[----:B0-----:R-:W2:Y:S01]  /*18df0*/  LDL.LU R8, [R1+0x984] ;  /* 0x0009840001087983 */ /* 0x001ea20000300800 */
[----:B------:R-:W-:-:S02]  /*18e00*/  ISETP.GT.U32.AND P6, PT, R0, R12, PT ;  /* 0x0000000c0000720c */ /* 0x000fc40003fc4070 */
[----:B------:R-:W-:Y:S02]  /*18e10*/  ISETP.GT.U32.AND P0, PT, R0, R10, PT ;  /* 0x0000000a0000720c */ /* 0x000fe40003f04070 */
[----:B------:R-:W-:-:S09]  /*18e20*/  ISETP.GE.AND P2, PT, R4, RZ, PT ;  /* 0x000000ff0400720c */ /* 0x000fd20003f46270 */
[--C-:B------:R-:W-:Y:S01]  /*18e30*/  @!P6 IMAD.IADD R12, R12, 0x1, -R0.reuse ;  /* 0x000000010c0ce824 */ /* 0x100fe200078e0a00 */
[----:B------:R-:W-:Y:S01]  /*18e40*/  ISETP.GT.U32.AND P6, PT, R0, R6, PT ;  /* 0x000000060000720c */ /* 0x000fe20003fc4070 */
[--C-:B------:R-:W-:Y:S01]  /*18e50*/  @!P0 IMAD.IADD R10, R10, 0x1, -R0.reuse ;  /* 0x000000010a0a8824 */ /* 0x100fe200078e0a00 */
[----:B---3--:R-:W-:Y:S02]  /*18e60*/  ISETP.GE.AND P4, PT, R28, RZ, PT ;  /* 0x000000ff1c00720c */ /* 0x008fe40003f86270 */
[----:B------:R-:W3:Y:S09]  /*18e70*/  LDL.LU R28, [R1+0x25a8] ;  /* 0x0025a800011c7983 */ /* 0x000ef20000300800 */
[----:B------:R-:W-:Y:S01]  /*18e80*/  @!P6 IMAD.IADD R6, R6, 0x1, -R0 ;  /* 0x000000010606e824 */ /* 0x000fe200078e0a00 */
[----:B----4-:R-:W-:-:S05]  /*18e90*/  IABS R9, R9 ;  /* 0x0000000900097213 */ /* 0x010fca0000000000 */
[----:B------:R-:W-:Y:S01]  /*18ea0*/  STL [R1+0x25a0], R9 ;  /* 0x0025a00901007387 */ /* 0x000fe20000100800 */
[----:B--2---:R-:W-:Y:S01]  /*18eb0*/  ISETP.GE.AND P0, PT, R8, RZ, PT ;  /* 0x000000ff0800720c */ /* 0x004fe20003f06270 */
[----:B------:R-:W-:-:S04]  /*18ec0*/  IMAD.MOV.U32 R8, RZ, RZ, R6 ;  /* 0x000000ffff087224 */ /* 0x000fc800078e0006 */
[----:B------:R-:W-:-:S05]  /*18ed0*/  @!P2 IMAD.MOV R8, RZ, RZ, -R8 ;  /* 0x000000ffff08a224 */ /* 0x000fca00078e0a08 */
[----:B------:R0:W-:Y:S04]  /*18ee0*/  STL [R1+0x350], R8 ;  /* 0x0003500801007387 */ /* 0x0001e80000100800 */
[----:B0-----:R-:W2:Y:S01]  /*18ef0*/  LDL.LU R8, [R1+0x25a4] ;  /* 0x0025a40001087983 */ /* 0x001ea20000300800 */
[----:B------:R-:W-:Y:S01]  /*18f00*/  ISETP.GT.U32.AND P5, PT, R0, R12, PT ;  /* 0x0000000c0000720c */ /* 0x000fe20003fa4070 */
[----:B------:R-:W-:Y:S02]  /*18f10*/  IMAD.HI.U32 R6, R3, R9, RZ ;  /* 0x0000000903067227 */ /* 0x000fe400078e00ff */
[----:B---3--:R0:W-:Y:S02]  /*18f20*/  STL [R1+0x259c], R28 ;  /* 0x00259c1c01007387 */ /* 0x0081e40000100800 */
[----:B------:R-:W-:-:S08]  /*18f30*/  IMAD.MOV.U32 R9, RZ, RZ, R15 ;  /* 0x000000ffff097224 */ /* 0x000fd000078e000f */
[----:B------:R-:W-:-:S04]  /*18f40*/  @!P5 IMAD.IADD R12, R12, 0x1, -R0 ;  /* 0x000000010c0cd824 */ /* 0x000fc800078e0a00 */
[----:B------:R-:W-:Y:S01]  /*18f50*/  @!P1 IMAD.MOV R12, RZ, RZ, -R12 ;  /* 0x000000ffff0c9224 */ /* 0x000fe200078e0a0c */
[----:B------:R-:W-:Y:S02]  /*18f60*/  ISETP.GE.AND P6, PT, R11, RZ, PT ;  /* 0x000000ff0b00720c */ /* 0x000fe40003fc6270 */
[----:B------:R-:W-:Y:S02]  /*18f70*/  IABS R11, R15 ;  /* 0x0000000f000b7213 */ /* 0x000fe40000000000 */
[----:B------:R1:W-:Y:S04]  /*18f80*/  STL [R1+0x34c], R12 ;  /* 0x00034c0c01007387 */ /* 0x0003e80000100800 */
[----:B0-----:R-:W3:Y:S01]  /*18f90*/  LDL.LU R28, [R1+0x9bc] ;  /* 0x0009bc00011c7983 */ /* 0x001ee20000300800 */
[----:B------:R-:W-:-:S05]  /*18fa0*/  IABS R14, R14 ;  /* 0x0000000e000e7213 */ /* 0x000fca0000000000 */
[----:B------:R-:W-:-:S04]  /*18fb0*/  IMAD.HI.U32 R4, R3, R14, RZ ;  /* 0x0000000e03047227 */ /* 0x000fc800078e00ff */
[----:B--2---:R-:W-:Y:S01]  /*18fc0*/  @!P3 IMAD.MOV R8, RZ, RZ, -R8 ;  /* 0x000000ffff08b224 */ /* 0x004fe200078e0a08 */
[----:B------:R-:W-:-:S04]  /*18fd0*/  ISETP.GE.AND P3, PT, R9, RZ, PT ;  /* 0x000000ff0900720c */ /* 0x000fc80003f66270 */
[----:B------:R0:W-:Y:S04]  /*18fe0*/  STL [R1+0x348], R8 ;  /* 0x0003480801007387 */ /* 0x0001e80000100800 */
[----:B-1----:R-:W2:Y:S04]  /*18ff0*/  LDL R12, [R1+0x9dc] ;  /* 0x0009dc00010c7983 */ /* 0x002ea80000100800 */
[----:B------:R-:W4:Y:S04]  /*19000*/  LDL R15, [R1+0x9e0] ;  /* 0x0009e000010f7983 */ /* 0x000f280000100800 */
[----:B0-----:R-:W2:Y:S04]  /*19010*/  LDL R8, [R1+0x9d8] ;  /* 0x0009d80001087983 */ /* 0x001ea80000100800 */
[----:B------:R-:W4:Y:S01]  /*19020*/  LDL.LU R9, [R1+0x25a0] ;  /* 0x0025a00001097983 */ /* 0x000f220000300800 */
[----:B------:R-:W-:-:S04]  /*19030*/  IMAD.MOV R4, RZ, RZ, -R4 ;  /* 0x000000ffff047224 */ /* 0x000fc800078e0a04 */
[----:B------:R-:W-:Y:S02]  /*19040*/  IMAD R14, R0, R4, R14 ;  /* 0x00000004000e7224 */ /* 0x000fe400078e020e */
[----:B------:R-:W-:-:S03]  /*19050*/  IMAD.HI.U32 R4, R3, R13, RZ ;  /* 0x0000000d03047227 */ /* 0x000fc600078e00ff */
[----:B------:R-:W-:Y:S01]  /*19060*/  ISETP.GT.U32.AND P5, PT, R0, R14, PT ;  /* 0x0000000e0000720c */ /* 0x000fe20003fa4070 */
[----:B------:R-:W-:-:S04]  /*19070*/  IMAD.MOV R4, RZ, RZ, -R4 ;  /* 0x000000ffff047224 */ /* 0x000fc800078e0a04 */
[----:B------:R-:W-:Y:S02]  /*19080*/  IMAD R13, R0, R4, R13 ;  /* 0x00000004000d7224 */ /* 0x000fe400078e020d */
[----:B------:R-:W-:Y:S01]  /*19090*/  IMAD.HI.U32 R4, R3, R11, RZ ;  /* 0x0000000b03047227 */ /* 0x000fe200078e00ff */
[----:B------:R-:W-:-:S05]  /*190a0*/  IABS R7, R7 ;  /* 0x0000000700077213 */ /* 0x000fca0000000000 */
[----:B------:R-:W-:Y:S02]  /*190b0*/  @!P5 IMAD.IADD R14, R14, 0x1, -R0 ;  /* 0x000000010e0ed824 */ /* 0x000fe400078e0a00 */
[----:B------:R-:W-:Y:S01]  /*190c0*/  IMAD.MOV R4, RZ, RZ, -R4 ;  /* 0x000000ffff047224 */ /* 0x000fe200078e0a04 */
[C---:B------:R-:W-:Y:S02]  /*190d0*/  ISETP.GT.U32.AND P2, PT, R0.reuse, R10, PT ;  /* 0x0000000a0000720c */ /* 0x040fe40003f44070 */
[C---:B------:R-:W-:Y:S01]  /*190e0*/  ISETP.GT.U32.AND P1, PT, R0.reuse, R14, PT ;  /* 0x0000000e0000720c */ /* 0x040fe20003f24070 */
[----:B------:R-:W-:Y:S02]  /*190f0*/  IMAD R11, R0, R4, R11 ;  /* 0x00000004000b7224 */ /* 0x000fe400078e020b */
[----:B------:R-:W-:-:S04]  /*19100*/  IMAD.HI.U32 R4, R3, R7, RZ ;  /* 0x0000000703047227 */ /* 0x000fc800078e00ff */
[----:B------:R-:W-:Y:S02]  /*19110*/  IMAD.MOV R4, RZ, RZ, -R4 ;  /* 0x000000ffff047224 */ /* 0x000fe400078e0a04 */
[----:B------:R-:W-:Y:S02]  /*19120*/  IMAD.MOV R6, RZ, RZ, -R6 ;  /* 0x000000ffff067224 */ /* 0x000fe400078e0a06 */
[----:B------:R-:W-:Y:S02]  /*19130*/  IMAD R7, R0, R4, R7 ;  /* 0x0000000400077224 */ /* 0x000fe400078e0207 */
[--C-:B------:R-:W-:Y:S02]  /*19140*/  @!P2 IMAD.IADD R10, R10, 0x1, -R0.reuse ;  /* 0x000000010a0aa824 */ /* 0x100fe400078e0a00 */
[----:B------:R-:W-:Y:S01]  /*19150*/  @!P1 IMAD.IADD R14, R14, 0x1, -R0 ;  /* 0x000000010e0e9824 */ /* 0x000fe200078e0a00 */
[----:B---3--:R-:W-:Y:S01]  /*19160*/  ISETP.GE.AND P1, PT, R28, RZ, PT ;  /* 0x000000ff1c00720c */ /* 0x008fe20003f26270 */
[----:B----4-:R-:W-:-:S02]  /*19170*/  IMAD R9, R0, R6, R9 ;  /* 0x0000000600097224 */ /* 0x010fc400078e0209 */
[----:B------:R-:W3:Y:S04]  /*19180*/  LDL R6, [R1+0x9d4] ;  /* 0x0009d40001067983 */ /* 0x000ee80000100800 */
[----:B------:R-:W4:Y:S04]  /*19190*/  LDL.LU R28, [R1+0x259c] ;  /* 0x00259c00011c7983 */ /* 0x000f280000300800 */
[----:B------:R0:W-:Y:S02]  /*191a0*/  STL [R1+0x2598], R7 ;  /* 0x0025980701007387 */ /* 0x0001e40000100800 */
[----:B0-----:R-:W-:-:S04]  /*191b0*/  IMAD.MOV.U32 R7, RZ, RZ, R10 ;  /* 0x000000ffff077224 */ /* 0x001fc800078e000a */
[----:B------:R-:W-:-:S05]  /*191c0*/  @!P6 IMAD.MOV R7, RZ, RZ, -R7 ;  /* 0x000000ffff07e224 */ /* 0x000fca00078e0a07 */
[----:B------:R0:W-:Y:S02]  /*191d0*/  STL [R1+0x340], R7 ;  /* 0x0003400701007387 */ /* 0x0001e40000100800 */
[----:B0-----:R-:W-:Y:S02]  /*191e0*/  IMAD.MOV.U32 R7, RZ, RZ, R14 ;  /* 0x000000ffff077224 */ /* 0x001fe400078e000e */
[----:B------:R-:W2:Y:S02]  /*191f0*/  LDL.LU R14, [R1+0x9d0] ;  /* 0x0009d000010e7983 */ /* 0x000ea40000300800 */
[----:B------:R-:W-:-:S05]  /*19200*/  @!P4 IMAD.MOV R7, RZ, RZ, -R7 ;  /* 0x000000ffff07c224 */ /* 0x000fca00078e0a07 */
[----:B------:R0:W-:Y:S04]  /*19210*/  STL [R1+0x338], R7 ;  /* 0x0003380701007387 */ /* 0x0001e80000100800 */
[----:B0-----:R-:W4:Y:S04]  /*19220*/  LDL.LU R7, [R1+0x2598] ;  /* 0x0025980001077983 */ /* 0x001f280000300800 */
[----:B------:R-:W-:Y:S04]  /*19230*/  STL [R1+0x258c], R26 ;  /* 0x00258c1a01007387 */ /* 0x000fe80000100800 */
[----:B------:R0:W-:Y:S04]  /*19240*/  STL [R1+0x2590], R21 ;  /* 0x0025901501007387 */ /* 0x0001e80000100800 */
[----:B0-----:R-:W3:Y:S01]  /*19250*/  LDL.LU R21, [R1+0x9d4] ;  /* 0x0009d40001157983 */ /* 0x001ee20000300800 */
[----:B------:R-:W-:-:S02]  /*19260*/  ISETP.GT.U32.AND P5, PT, R0, R13, PT ;  /* 0x0000000d0000720c */ /* 0x000fc40003fa4070 */
[----:B------:R-:W-:-:S11]  /*19270*/  ISETP.GT.U32.AND P2, PT, R0, R11, PT ;  /* 0x0000000b0000720c */ /* 0x000fd60003f44070 */
[--C-:B------:R-:W-:Y:S02]  /*19280*/  @!P5 IMAD.IADD R13, R13, 0x1, -R0.reuse ;  /* 0x000000010d0dd824 */ /* 0x100fe400078e0a00 */
[----:B------:R-:W-:-:S03]  /*19290*/  @!P2 IMAD.IADD R11, R11, 0x1, -R0 ;  /* 0x000000010b0ba824 */ /* 0x000fc600078e0a00 */
[----:B------:R-:W-:-:S13]  /*192a0*/  ISETP.GT.U32.AND P2, PT, R0, R13, PT ;  /* 0x0000000d0000720c */ /* 0x000fda0003f44070 */
[----:B------:R-:W-:Y:S01]  /*192b0*/  @!P2 IMAD.IADD R13, R13, 0x1, -R0 ;  /* 0x000000010d0da824 */ /* 0x000fe200078e0a00 */
[----:B--2---:R-:W-:Y:S01]  /*192c0*/  ISETP.GE.AND P2, PT, R14, RZ, PT ;  /* 0x000000ff0e00720c */ /* 0x004fe20003f46270 */
[----:B---3--:R0:W-:Y:S04]  /*192d0*/  STL [R1+0x2594], R21 ;  /* 0x0025941501007387 */ /* 0x0081e80000100800 */
[----:B------:R-:W2:Y:S04]  /*192e0*/  LDL R14, [R1+0x9e8] ;  /* 0x0009e800010e7983 */ /* 0x000ea80000100800 */
[----:B------:R-:W3:Y:S01]  /*192f0*/  LDL R26, [R1+0x9d8] ;  /* 0x0009d800011a7983 */ /* 0x000ee20000100800 */
[----:B0-----:R-:W-:-:S03]  /*19300*/  IMAD.MOV.U32 R21, RZ, RZ, R13 ;  /* 0x000000ffff157224 */ /* 0x001fc600078e000d */
[----:B------:R-:W2:Y:S01]  /*19310*/  LDL.LU R13, [R1+0xa00] ;  /* 0x000a0000010d7983 */ /* 0x000ea20000300800 */
[----:B------:R-:W-:-:S05]  /*19320*/  @!P0 IMAD.MOV R21, RZ, RZ, -R21 ;  /* 0x000000ffff158224 */ /* 0x000fca00078e0a15 */
[----:B------:R0:W-:Y:S04]  /*19330*/  STL [R1+0x334], R21 ;  /* 0x0003341501007387 */ /* 0x0001e80000100800 */
[----:B0-----:R-:W2:Y:S01]  /*19340*/  LDL.LU R21, [R1+0x2594] ;  /* 0x0025940001157983 */ /* 0x001ea20000300800 */
[----:B------:R-:W-:Y:S02]  /*19350*/  ISETP.GT.U32.AND P5, PT, R0, R9, PT ;  /* 0x000000090000720c */ /* 0x000fe40003fa4070 */
[----:B------:R-:W-:Y:S02]  /*19360*/  IABS R6, R6 ;  /* 0x0000000600067213 */ /* 0x000fe40000000000 */
[----:B------:R-:W-:Y:S02]  /*19370*/  IABS R4, R8 ;  /* 0x0000000800047213 */ /* 0x000fe40000000000 */
[----:B------:R-:W-:Y:S01]  /*19380*/  IABS R8, R12 ;  /* 0x0000000c00087213 */ /* 0x000fe20000000000 */
[----:B------:R-:W-:-:S06]  /*19390*/  IMAD.HI.U32 R12, R3, R6, RZ ;  /* 0x00000006030c7227 */ /* 0x000fcc00078e00ff */
[----:B------:R-:W-:Y:S01]  /*193a0*/  @!P5 IMAD.IADD R9, R9, 0x1, -R0 ;  /* 0x000000010909d824 */ /* 0x000fe200078e0a00 */
[----:B------:R-:W-:Y:S01]  /*193b0*/  ISETP.GT.U32.AND P5, PT, R0, R11, PT ;  /* 0x0000000b0000720c */ /* 0x000fe20003fa4070 */
[----:B------:R-:W-:-:S04]  /*193c0*/  IMAD.MOV R12, RZ, RZ, -R12 ;  /* 0x000000ffff0c7224 */ /* 0x000fc800078e0a0c */
[C---:B------:R-:W-:Y:S01]  /*193d0*/  IMAD R6, R0.reuse, R12, R6 ;  /* 0x0000000c00067224 */ /* 0x040fe200078e0206 */
[----:B----4-:R-:W-:-:S07]  /*193e0*/  ISETP.GT.U32.AND P4, PT, R0, R7, PT ;  /* 0x000000070000720c */ /* 0x010fce0003f84070 */
[----:B------:R-:W-:Y:S01]  /*193f0*/  @!P5 IMAD.IADD R11, R11, 0x1, -R0 ;  /* 0x000000010b0bd824 */ /* 0x000fe200078e0a00 */
[----:B------:R-:W-:Y:S01]  /*19400*/  ISETP.GT.U32.AND P5, PT, R0, R6, PT ;  /* 0x000000060000720c */ /* 0x000fe20003fa4070 */
[----:B------:R-:W-:-:S04]  /*19410*/  IMAD.HI.U32 R12, R3, R8, RZ ;  /* 0x00000008030c7227 */ /* 0x000fc800078e00ff */
[----:B------:R-:W-:Y:S02]  /*19420*/  IMAD.MOV R12, RZ, RZ, -R12 ;  /* 0x000000ffff0c7224 */ /* 0x000fe400078e0a0c */
[----:B------:R-:W-:Y:S02]  /*19430*/  @!P4 IMAD.IADD R7, R7, 0x1, -R0 ;  /* 0x000000010707c824 */ /* 0x000fe400078e0a00 */
[----:B------:R-:W-:-:S04]  /*19440*/  IMAD R8, R0, R12, R8 ;  /* 0x0000000c00087224 */ /* 0x000fc800078e0208 */
[----:B------:R-:W-:Y:S01]  /*19450*/  @!P5 IMAD.IADD R6, R6, 0x1, -R0 ;  /* 0x000000010606d824 */ /* 0x000fe200078e0a00 */
[----:B---3--:R-:W-:Y:S02]  /*19460*/  ISETP.GE.AND P5, PT, R26, RZ, PT ;  /* 0x000000ff1a00720c */ /* 0x008fe40003fa6270 */
[----:B--2---:R-:W-:Y:S02]  /*19470*/  ISETP.GE.AND P4, PT, R21, RZ, PT ;  /* 0x000000ff1500720c */ /* 0x004fe40003f86270 */
[----:B------:R-:W2:Y:S04]  /*19480*/  LDL.LU R21, [R1+0x2590] ;  /* 0x0025900001157983 */ /* 0x000ea80000300800 */
[----:B------:R-:W3:Y:S04]  /*19490*/  LDL.LU R26, [R1+0x258c] ;  /* 0x00258c00011a7983 */ /* 0x000ee80000300800 */
[----:B------:R-:W4:Y:S04]  /*194a0*/  LDL.LU R12, [R1+0x9f8] ;  /* 0x0009f800010c7983 */ /* 0x000f280000300800 */
[----:B------:R0:W-:Y:S02]  /*194b0*/  STL [R1+0x328], R11 ;  /* 0x0003280b01007387 */ /* 0x0001e40000100800 */
[----:B0-----:R-:W-:-:S02]  /*194c0*/  IMAD.MOV.U32 R11, RZ, RZ, R13 ;  /* 0x000000ffff0b7224 */ /* 0x001fc400078e000d */
[----:B------:R-:W2:Y:S04]  /*194d0*/  LDL.LU R13, [R1+0x9dc] ;  /* 0x0009dc00010d7983 */ /* 0x000ea80000300800 */
[----:B------:R0:W-:Y:S04]  /*194e0*/  STL [R1+0x2588], R11 ;  /* 0x0025880b01007387 */ /* 0x0001e80000100800 */
[----:B0-----:R-:W3:Y:S01]  /*194f0*/  LDL R11, [R1+0x328] ;  /* 0x00032800010b7983 */ /* 0x001ee20000100800 */
[----:B------:R-:W-:Y:S01]  /*19500*/  IMAD.HI.U32 R10, R3, R4, RZ ;  /* 0x00000004030a7227 */ /* 0x000fe200078e00ff */
[----:B------:R-:W-:-:S02]  /*19510*/  IABS R15, R15 ;  /* 0x0000000f000f7213 */ /* 0x000fc40000000000 */
[C---:B------:R-:W-:Y:S01]  /*19520*/  ISETP.GT.U32.AND P6, PT, R0.reuse, R9, PT ;  /* 0x000000090000720c */ /* 0x040fe20003fc4070 */
[----:B------:R-:W-:Y:S01]  /*19530*/  IMAD.MOV R10, RZ, RZ, -R10 ;  /* 0x000000ffff0a7224 */ /* 0x000fe200078e0a0a */
[----:B------:R-:W-:-:S03]  /*19540*/  ISETP.GT.U32.AND P0, PT, R0, R7, PT ;  /* 0x000000070000720c */ /* 0x000fc60003f04070 */
[----:B------:R-:W-:Y:S02]  /*19550*/  IMAD R4, R0, R10, R4 ;  /* 0x0000000a00047224 */ /* 0x000fe400078e0204 */
[----:B------:R-:W-:Y:S01]  /*19560*/  IMAD.HI.U32 R10, R3, R15, RZ ;  /* 0x0000000f030a7227 */ /* 0x000fe200078e00ff */
[----:B------:R-:W-:-:S03]  /*19570*/  IABS R14, R14 ;  /* 0x0000000e000e7213 */ /* 0x000fc60000000000 */
[----:B------:R-:W-:Y:S02]  /*19580*/  IMAD.MOV R10, RZ, RZ, -R10 ;  /* 0x000000ffff0a7224 */ /* 0x000fe400078e0a0a */
[----:B------:R-:W-:Y:S02]  /*19590*/  @!P6 IMAD.IADD R9, R9, 0x1, -R0 ;  /* 0x000000010909e824 */ /* 0x000fe400078e0a00 */
[----:B------:R-:W-:Y:S02]  /*195a0*/  IMAD R15, R0, R10, R15 ;  /* 0x0000000a000f7224 */ /* 0x000fe400078e020f */
[----:B------:R-:W-:-:S04]  /*195b0*/  IMAD.HI.U32 R10, R3, R14, RZ ;  /* 0x0000000e030a7227 */ /* 0x000fc800078e00ff */
[----:B------:R-:W-:Y:S02]  /*195c0*/  @!P0 IMAD.IADD R7, R7, 0x1, -R0 ;  /* 0x0000000107078824 */ /* 0x000fe400078e0a00 */
[----:B------:R-:W-:Y:S02]  /*195d0*/  @!P1 IMAD.MOV R9, RZ, RZ, -R9 ;  /* 0x000000ffff099224 */ /* 0x000fe400078e0a09 */
[----:B------:R-:W-:-:S04]  /*195e0*/  IMAD.MOV R10, RZ, RZ, -R10 ;  /* 0x000000ffff0a7224 */ /* 0x000fc800078e0a0a */
[----:B------:R-:W-:Y:S02]  /*195f0*/  IMAD R14, R0, R10, R14 ;  /* 0x0000000a000e7224 */ /* 0x000fe400078e020e */
[----:B---3--:R-:W-:-:S05]  /*19600*/  @!P3 IMAD.MOV R11, RZ, RZ, -R11 ;  /* 0x000000ffff0bb224 */ /* 0x008fca00078e0a0b */
[----:B------:R0:W-:Y:S02]  /*19610*/  @!P3 STL [R1+0x328], R11 ;  /* 0x0003280b0100b387 */ /* 0x0001e40000100800 */
[----:B0-----:R-:W-:Y:S02]  /*19620*/  IMAD.MOV.U32 R11, RZ, RZ, R7 ;  /* 0x000000ffff0b7224 */ /* 0x001fe400078e0007 */
[----:B------:R-:W3:Y:S04]  /*19630*/  LDL.LU R7, [R1+0x9e0] ;  /* 0x0009e00001077983 */ /* 0x000ee80000300800 */
[----:B------:R0:W-:Y:S01]  /*19640*/  STL [R1+0x324], R9 ;  /* 0x0003240901007387 */ /* 0x0001e20000100800 */
[----:B------:R-:W-:-:S03]  /*19650*/  @!P2 IMAD.MOV R11, RZ, RZ, -R11 ;  /* 0x000000ffff0ba224 */ /* 0x000fc600078e0a0b */
[----:B0-----:R-:W3:Y:S04]  /*19660*/  LDL R9, [R1+0xa04] ;  /* 0x000a040001097983 */ /* 0x001ee80000100800 */
[----:B------:R-:W3:Y:S04]  /*19670*/  LDL.LU R10, [R1+0x9e8] ;  /* 0x0009e800010a7983 */ /* 0x000ee80000300800 */
[----:B------:R0:W-:Y:S04]  /*19680*/  STL [R1+0x314], R11 ;  /* 0x0003140b01007387 */ /* 0x0001e80000100800 */
[----:B0-----:R-:W3:Y:S01]  /*19690*/  LDL.LU R11, [R1+0x2588] ;  /* 0x00258800010b7983 */ /* 0x001ee20000300800 */
[----:B------:R-:W-:-:S02]  /*196a0*/  ISETP.GT.U32.AND P6, PT, R0, R4, PT ;  /* 0x000000040000720c */ /* 0x000fc40003fc4070 */
[C---:B------:R-:W-:Y:S02]  /*196b0*/  ISETP.GT.U32.AND P0, PT, R0.reuse, R8, PT ;  /* 0x000000080000720c */ /* 0x040fe40003f04070 */
[----:B------:R-:W-:-:S09]  /*196c0*/  ISETP.GT.U32.AND P2, PT, R0, R15, PT ;  /* 0x0000000f0000720c */ /* 0x000fd20003f44070 */
[----:B------:R-:W-:Y:S01]  /*196d0*/  @!P6 IMAD.IADD R4, R4, 0x1, -R0 ;  /* 0x000000010404e824 */ /* 0x000fe200078e0a00 */
[----:B------:R-:W-:-:S04]  /*196e0*/  ISETP.GT.U32.AND P6, PT, R0, R6, PT ;  /* 0x000000060000720c */ /* 0x000fc80003fc4070 */
[----:B------:R-:W-:Y:S01]  /*196f0*/  ISETP.GT.U32.AND P3, PT, R0, R4, PT ;  /* 0x000000040000720c */ /* 0x000fe20003f64070 */
[----:B------:R-:W-:Y:S01]  /*19700*/  @!P0 IMAD.IADD R8, R8, 0x1, -R0 ;  /* 0x0000000108088824 */ /* 0x000fe200078e0a00 */
[----:B--2---:R-:W-:Y:S02]  /*19710*/  ISETP.GE.AND P1, PT, R13, RZ, PT ;  /* 0x000000ff0d00720c */ /* 0x004fe40003f26270 */
[----:B----4-:R-:W-:-:S05]  /*19720*/  IABS R13, R12 ;  /* 0x0000000c000d7213 */ /* 0x010fca0000000000 */
[--C-:B------:R-:W-:Y:S02]  /*19730*/  @!P6 IMAD.IADD R6, R6, 0x1, -R0.reuse ;  /* 0x000000010606e824 */ /* 0x100fe400078e0a00 */
[----:B------:R-:W-:Y:S02]  /*19740*/  @!P2 IMAD.IADD R15, R15, 0x1, -R0 ;  /* 0x000000010f0fa824 */ /* 0x000fe400078e0a00 */
[----:B------:R-:W-:Y:S01]  /*19750*/  @!P4 IMAD.MOV R6, RZ, RZ, -R6 ;  /* 0x000000ffff06c224 */ /* 0x000fe200078e0a06 */
[----:B------:R-:W-:Y:S01]  /*19760*/  ISETP.GT.U32.AND P2, PT, R0, R8, PT ;  /* 0x000000080000720c */ /* 0x000fe20003f44070 */
[----:B------:R-:W-:Y:S01]  /*19770*/  @!P3 IMAD.IADD R4, R4, 0x1, -R0 ;  /* 0x000000010404b824 */ /* 0x000fe200078e0a00 */
[----:B------:R-:W-:Y:S03]  /*19780*/  STL [R1+0x2584], R17 ;  /* 0x0025841101007387 */ /* 0x000fe60000100800 */
[----:B------:R-:W-:Y:S01]  /*19790*/  @!P5 IMAD.MOV R4, RZ, RZ, -R4 ;  /* 0x000000ffff04d224 */ /* 0x000fe200078e0a04 */
[----:B------:R0:W-:Y:S01]  /*197a0*/  STL [R1+0x30c], R6 ;  /* 0x00030c0601007387 */ /* 0x0001e20000100800 */
[----:B------:R-:W-:-:S02]  /*197b0*/  ISETP.GE.AND P5, PT, R12, RZ, PT ;  /* 0x000000ff0c00720c */ /* 0x000fc40003fa6270 */
[----:B------:R-:W-:-:S04]  /*197c0*/  ISETP.GT.U32.AND P4, PT, R0, R15, PT ;  /* 0x0000000f0000720c */ /* 0x000fc80003f84070 */
[----:B------:R-:W-:-:S09]  /*197d0*/  @!P2 IMAD.IADD R8, R8, 0x1, -R0 ;  /* 0x000000010808a824 */ /* 0x000fd200078e0a00 */
[----:B------:R-:W-:Y:S01]  /*197e0*/  @!P4 IMAD.IADD R15, R15, 0x1, -R0 ;  /* 0x000000010f0fc824 */ /* 0x000fe200078e0a00 */
[----:B---3--:R-:W-:Y:S02]  /*197f0*/  ISETP.GE.AND P3, PT, R7, RZ, PT ;  /* 0x000000ff0700720c */ /* 0x008fe40003f66270 */
[----:B------:R-:W-:Y:S02]  /*19800*/  IABS R9, R9 ;  /* 0x0000000900097213 */ /* 0x000fe40000000000 */
[----:B------:R-:W-:Y:S01]  /*19810*/  ISETP.GE.AND P0, PT, R10, RZ, PT ;  /* 0x000000ff0a00720c */ /* 0x000fe20003f06270 */
[----:B------:R-:W-:-:S04]  /*19820*/  IMAD.HI.U32 R10, R3, R13, RZ ;  /* 0x0000000d030a7227 */ /* 0x000fc800078e00ff */
[----:B0-----:R-:W-:-:S04]  /*19830*/  IMAD.HI.U32 R6, R3, R9, RZ ;  /* 0x0000000903067227 */ /* 0x001fc800078e00ff */
[----:B------:R-:W-:Y:S02]  /*19840*/  IMAD.MOV R10, RZ, RZ, -R10 ;  /* 0x000000ffff0a7224 */ /* 0x000fe400078e0a0a */
[----:B------:R-:W-:Y:S01]  /*19850*/  IMAD.MOV R6, RZ, RZ, -R6 ;  /* 0x000000ffff067224 */ /* 0x000fe200078e0a06 */
[----:B------:R-:W-:Y:S01]  /*19860*/  IABS R7, R11 ;  /* 0x0000000b00077213 */ /* 0x000fe20000000000 */
[----:B------:R-:W-:Y:S02]  /*19870*/  IMAD.MOV.U32 R17, RZ, RZ, R11 ;  /* 0x000000ffff117224 */ /* 0x000fe400078e000b */
[----:B------:R-:W2:Y:S01]  /*19880*/  LDL R11, [R1+0xa18] ;  /* 0x000a1800010b7983 */ /* 0x000ea20000100800 */
[----:B------:R-:W-:-:S03]  /*19890*/  IMAD R13, R0, R10, R13 ;  /* 0x0000000a000d7224 */ /* 0x000fc600078e020d */
[----:B------:R-:W-:Y:S01]  /*198a0*/  STL [R1+0x308], R4 ;  /* 0x0003080401007387 */ /* 0x000fe20000100800 */
[----:B------:R-:W-:-:S03]  /*198b0*/  IMAD R9, R0, R6, R9 ;  /* 0x0000000600097224 */ /* 0x000fc600078e0209 */
[----:B------:R-:W3:Y:S04]  /*198c0*/  LDL R12, [R1+0xa3c] ;  /* 0x000a3c00010c7983 */ /* 0x000ee80000100800 */
[----:B------:R-:W4:Y:S01]  /*198d0*/  LDL.LU R10, [R1+0xa04] ;  /* 0x000a0400010a7983 */ /* 0x000f220000300800 */
[----:B------:R-:W-:-:S03]  /*198e0*/  ISETP.GE.AND P2, PT, R17, RZ, PT ;  /* 0x000000ff1100720c */ /* 0x000fc60003f46270 */
[----:B------:R-:W3:Y:S04]  /*198f0*/  LDL.LU R17, [R1+0x2584] ;  /* 0x0025840001117983 */ /* 0x000ee80000300800 */
[----:B------:R0:W-:Y:S02]  /*19900*/  STL [R1+0x2580], R9 ;  /* 0x0025800901007387 */ /* 0x0001e40000100800 */
[----:B0-----:R-:W-:-:S04]  /*19910*/  IMAD.MOV.U32 R9, RZ, RZ, R8 ;  /* 0x000000ffff097224 */ /* 0x001fc800078e0008 */
[----:B------:R-:W-:-:S05]  /*19920*/  @!P1 IMAD.MOV R9, RZ, RZ, -R9 ;  /* 0x000000ffff099224 */ /* 0x000fca00078e0a09 */
[----:B------:R0:W-:Y:S02]  /*19930*/  STL [R1+0x304], R9 ;  /* 0x0003040901007387 */ /* 0x0001e40000100800 */
[----:B0-----:R-:W-:Y:S02]  /*19940*/  IMAD.MOV.U32 R9, RZ, RZ, R15 ;  /* 0x000000ffff097224 */ /* 0x001fe400078e000f */
[----:B------:R-:W3:Y:S01]  /*19950*/  LDL.LU R15, [R1+0xa18] ;  /* 0x000a1800010f7983 */ /* 0x000ee20000300800 */
[----:B------:R-:W-:Y:S01]  /*19960*/  ISETP.GT.U32.AND P6, PT, R0, R14, PT ;  /* 0x0000000e0000720c */ /* 0x000fe20003fc4070 */
[----:B------:R-:W-:-:S05]  /*19970*/  @!P3 IMAD.MOV R9, RZ, RZ, -R9 ;  /* 0x000000ffff09b224 */ /* 0x000fca00078e0a09 */
[----:B------:R0:W-:Y:S07]  /*19980*/  STL [R1+0x2f4], R9 ;  /* 0x0002f40901007387 */ /* 0x0001ee0000100800 */
[----:B------:R-:W-:Y:S01]  /*19990*/  @!P6 IMAD.IADD R14, R14, 0x1, -R0 ;  /* 0x000000010e0ee824 */ /* 0x000fe200078e0a00 */
[----:B0-----:R-:W3:Y:S04]  /*199a0*/  LDL.LU R9, [R1+0x2580] ;  /* 0x0025800001097983 */ /* 0x001ee80000300800 */
[C---:B------:R-:W-:Y:S01]  /*199b0*/  ISETP.GT.U32.AND P6, PT, R0.reuse, R14, PT ;  /* 0x0000000e0000720c */ /* 0x040fe20003fc4070 */
[----:B------:R-:W-:Y:S01]  /*199c0*/  IMAD.HI.U32 R4, R3, R7, RZ ;  /* 0x0000000703047227 */ /* 0x000fe200078e00ff */
[----:B------:R-:W-:-:S03]  /*199d0*/  ISETP.GT.U32.AND P4, PT, R0, R13, PT ;  /* 0x0000000d0000720c */ /* 0x000fc60003f84070 */
[----:B------:R-:W-:-:S04]  /*199e0*/  IMAD.MOV R4, RZ, RZ, -R4 ;  /* 0x000000ffff047224 */ /* 0x000fc800078e0a04 */
[----:B------:R-:W-:-:S04]  /*199f0*/  IMAD R7, R0, R4, R7 ;  /* 0x0000000400077224 */ /* 0x000fc800078e0207 */
[--C-:B------:R-:W-:Y:S02]  /*19a00*/  @!P6 IMAD.IADD R14, R14, 0x1, -R0.reuse ;  /* 0x000000010e0ee824 */ /* 0x100fe400078e0a00 */
[----:B------:R-:W-:Y:S01]  /*19a10*/  @!P4 IMAD.IADD R13, R13, 0x1, -R0 ;  /* 0x000000010d0dc824 */ /* 0x000fe200078e0a00 */
[----:B------:R-:W-:Y:S01]  /*19a20*/  ISETP.GT.U32.AND P4, PT, R0, R7, PT ;  /* 0x000000070000720c */ /* 0x000fe20003f84070 */
[----:B------:R-:W-:-:S03]  /*19a30*/  @!P0 IMAD.MOV R14, RZ, RZ, -R14 ;  /* 0x000000ffff0e8224 */ /* 0x000fc600078e0a0e */
[----:B------:R-:W-:Y:S02]  /*19a40*/  ISETP.GT.U32.AND P1, PT, R0, R13, PT ;  /* 0x0000000d0000720c */ /* 0x000fe40003f24070 */
[----:B------:R0:W-:Y:S07]  /*19a50*/  STL [R1+0x2ec], R14 ;  /* 0x0002ec0e01007387 */ /* 0x0001ee0000100800 */
[----:B------:R-:W-:-:S05]  /*19a60*/  @!P4 IMAD.IADD R7, R7, 0x1, -R0 ;  /* 0x000000010707c824 */ /* 0x000fca00078e0a00 */
[----:B------:R-:W-:Y:S01]  /*19a70*/  ISETP.GT.U32.AND P4, PT, R0, R7, PT ;  /* 0x000000070000720c */ /* 0x000fe20003f84070 */
[----:B------:R-:W-:-:S04]  /*19a80*/  @!P1 IMAD.IADD R13, R13, 0x1, -R0 ;  /* 0x000000010d0d9824 */ /* 0x000fc800078e0a00 */
[----:B0-----:R-:W-:-:S04]  /*19a90*/  IMAD.MOV.U32 R14, RZ, RZ, R13 ;  /* 0x000000ffff0e7224 */ /* 0x001fc800078e000d */
[----:B------:R-:W-:-:S04]  /*19aa0*/  @!P5 IMAD.MOV R14, RZ, RZ, -R14 ;  /* 0x000000ffff0ed224 */ /* 0x000fc800078e0a0e */
[----:B------:R-:W-:Y:S01]  /*19ab0*/  @!P4 IMAD.IADD R7, R7, 0x1, -R0 ;  /* 0x000000010707c824 */ /* 0x000fe200078e0a00 */
[----:B--2---:R-:W-:Y:S02]  /*19ac0*/  IABS R6, R11 ;  /* 0x0000000b00067213 */ /* 0x004fe40000000000 */
[----:B------:R-:W-:Y:S02]  /*19ad0*/  IABS R11, R16 ;  /* 0x00000010000b7213 */ /* 0x000fe40000000000 */
[----:B----4-:R-:W-:Y:S02]  /*19ae0*/  ISETP.GE.AND P6, PT, R10, RZ, PT ;  /* 0x000000ff0a00720c */ /* 0x010fe40003fc6270 */
[----:B---3--:R-:W-:Y:S01]  /*19af0*/  IABS R10, R12 ;  /* 0x0000000c000a7213 */ /* 0x008fe20000000000 */
[----:B------:R-:W-:-:S04]  /*19b00*/  IMAD.HI.U32 R12, R3, R6, RZ ;  /* 0x00000006030c7227 */ /* 0x000fc800078e00ff */
[----:B------:R-:W-:-:S04]  /*19b10*/  IMAD.MOV R12, RZ, RZ, -R12 ;  /* 0x000000ffff0c7224 */ /* 0x000fc800078e0a0c */
[----:B------:R-:W-:Y:S02]  /*19b20*/  IMAD R6, R0, R12, R6 ;  /* 0x0000000c00067224 */ /* 0x000fe400078e0206 */
[----:B------:R-:W-:Y:S01]  /*19b30*/  IMAD.HI.U32 R12, R3, R11, RZ ;  /* 0x0000000b030c7227 */ /* 0x000fe200078e00ff */
[----:B------:R-:W-:-:S03]  /*19b40*/  IABS R4, R17 ;  /* 0x0000001100047213 */ /* 0x000fc60000000000 */
[----:B------:R-:W-:Y:S02]  /*19b50*/  IMAD.MOV R12, RZ, RZ, -R12 ;  /* 0x000000ffff0c7224 */ /* 0x000fe400078e0a0c */
[----:B------:R-:W-:-:S04]  /*19b60*/  IMAD.HI.U32 R8, R3, R4, RZ ;  /* 0x0000000403087227 */ /* 0x000fc800078e00ff */
[C---:B------:R-:W-:Y:S02]  /*19b70*/  IMAD R11, R0.reuse, R12, R11 ;  /* 0x0000000c000b7224 */ /* 0x040fe400078e020b */
[----:B------:R-:W-:Y:S01]  /*19b80*/  IMAD.MOV R8, RZ, RZ, -R8 ;  /* 0x000000ffff087224 */ /* 0x000fe200078e0a08 */
[----:B------:R-:W-:Y:S01]  /*19b90*/  ISETP.GE.AND P0, PT, R15, RZ, PT ;  /* 0x000000ff0f00720c */ /* 0x000fe20003f06270 */
[----:B------:R-:W-:Y:S02]  /*19ba0*/  IMAD.MOV.U32 R15, RZ, RZ, R17 ;  /* 0x000000ffff0f7224 */ /* 0x000fe400078e0011 */
[----:B------:R-:W2:Y:S04]  /*19bb0*/  LDL R17, [R1+0xa48] ;  /* 0x000a480001117983 */ /* 0x000ea80000100800 */
[----:B------:R-:W3:Y:S01]  /*19bc0*/  LDL.LU R12, [R1+0xa4c] ;  /* 0x000a4c00010c7983 */ /* 0x000ee20000300800 */
[----:B------:R-:W-:-:S02]  /*19bd0*/  IMAD R4, R0, R8, R4 ;  /* 0x0000000800047224 */ /* 0x000fc400078e0204 */
[----:B------:R-:W-:-:S03]  /*19be0*/  IMAD.HI.U32 R8, R3, R10, RZ ;  /* 0x0000000a03087227 */ /* 0x000fc600078e00ff */
[----:B------:R-:W-:Y:S01]  /*19bf0*/  ISETP.GT.U32.AND P5, PT, R0, R4, PT ;  /* 0x000000040000720c */ /* 0x000fe20003fa4070 */
[----:B------:R-:W-:-:S04]  /*19c00*/  IMAD.MOV R8, RZ, RZ, -R8 ;  /* 0x000000ffff087224 */ /* 0x000fc800078e0a08 */
[----:B------:R-:W-:Y:S02]  /*19c10*/  IMAD R10, R0, R8, R10 ;  /* 0x00000008000a7224 */ /* 0x000fe400078e020a */
[----:B------:R-:W-:Y:S01]  /*19c20*/  IMAD.MOV.U32 R8, RZ, RZ, R7 ;  /* 0x000000ffff087224 */ /* 0x000fe200078e0007 */
[----:B------:R0:W-:Y:S03]  /*19c30*/  STL [R1+0x2e4], R14 ;  /* 0x0002e40e01007387 */ /* 0x0001e60000100800 */
[----:B------:R-:W-:Y:S01]  /*19c40*/  @!P2 IMAD.MOV R8, RZ, RZ, -R8 ;  /* 0x000000ffff08a224 */ /* 0x000fe200078e0a08 */
[----:B------:R-:W4:Y:S01]  /*19c50*/  LDL.LU R13, [R1+0xa3c] ;  /* 0x000a3c00010d7983 */ /* 0x000f220000300800 */
[----:B------:R-:W-:Y:S02]  /*19c60*/  @!P5 IMAD.IADD R4, R4, 0x1, -R0 ;  /* 0x000000010404d824 */ /* 0x000fe400078e0a00 */
[----:B0-----:R-:W-:Y:S01]  /*19c70*/  IMAD.MOV.U32 R14, RZ, RZ, R15 ;  /* 0x000000ffff0e7224 */ /* 0x001fe200078e000f */
[----:B------:R0:W-:Y:S04]  /*19c80*/  STL [R1+0x2e0], R8 ;  /* 0x0002e00801007387 */ /* 0x0001e80000100800 */
[----:B------:R-:W-:-:S02]  /*19c90*/  ISETP.GE.AND P5, PT, R14, RZ, PT ;  /* 0x000000ff0e00720c */ /* 0x000fc40003fa6270 */
[----:B------:R-:W4:Y:S01]  /*19ca0*/  LDL.LU R14, [R1+0xa50] ;  /* 0x000a5000010e7983 */ /* 0x000f220000300800 */
[C---:B------:R-:W-:Y:S02]  /*19cb0*/  ISETP.GT.U32.AND P3, PT, R0.reuse, R9, PT ;  /* 0x000000090000720c */ /* 0x040fe40003f64070 */
[----:B------:R-:W-:-:S11]  /*19cc0*/  ISETP.GT.U32.AND P1, PT, R0, R6, PT ;  /* 0x000000060000720c */ /* 0x000fd60003f24070 */
[----:B------:R-:W-:-:S05]  /*19cd0*/  @!P3 IMAD.IADD R9, R9, 0x1, -R0 ;  /* 0x000000010909b824 */ /* 0x000fca00078e0a00 */
[----:B------:R-:W-:Y:S01]  /*19ce0*/  ISETP.GT.U32.AND P3, PT, R0, R9, PT ;  /* 0x000000090000720c */ /* 0x000fe20003f64070 */
[----:B------:R-:W-:Y:S02]  /*19cf0*/  @!P1 IMAD.IADD R6, R6, 0x1, -R0 ;  /* 0x0000000106069824 */ /* 0x000fe400078e0a00 */
[----:B------:R-:W-:-:S03]  /*19d00*/  IMAD.MOV.U32 R15, RZ, RZ, R16 ;  /* 0x000000ffff0f7224 */ /* 0x000fc600078e0010 */
[----:B------:R-:W-:-:S07]  /*19d10*/  ISETP.GT.U32.AND P1, PT, R0, R6, PT ;  /* 0x000000060000720c */ /* 0x000fce0003f24070 */
[--C-:B------:R-:W-:Y:S01]  /*19d20*/  @!P3 IMAD.IADD R9, R9, 0x1, -R0.reuse ;  /* 0x000000010909b824 */ /* 0x100fe200078e0a00 */
[C---:B------:R-:W-:Y:S02]  /*19d30*/  ISETP.GT.U32.AND P3, PT, R0.reuse, R10, PT ;  /* 0x0000000a0000720c */ /* 0x040fe40003f64070 */
[C---:B------:R-:W-:Y:S02]  /*19d40*/  ISETP.GT.U32.AND P2, PT, R0.reuse, R4, PT ;  /* 0x000000040000720c */ /* 0x040fe40003f44070 */
[----:B------:R-:W-:Y:S01]  /*19d50*/  ISETP.GT.U32.AND P4, PT, R0, R11, PT ;  /* 0x0000000b0000720c */ /* 0x000fe20003f84070 */
[--C-:B------:R-:W-:Y:S01]  /*19d60*/  @!P1 IMAD.IADD R6, R6, 0x1, -R0.reuse ;  /* 0x0000000106069824 */ /* 0x100fe200078e0a00 */
[----:B------:R-:W-:Y:S01]  /*19d70*/  ISETP.GE.AND P1, PT, R15, RZ, PT ;  /* 0x000000ff0f00720c */ /* 0x000fe20003f26270 */
[----:B------:R-:W-:Y:S01]  /*19d80*/  @!P6 IMAD.MOV R9, RZ, RZ, -R9 ;  /* 0x000000ffff09e224 */ /* 0x000fe200078e0a09 */
[----:B------:R-:W4:Y:S05]  /*19d90*/  LDL.LU R15, [R1+0xa54] ;  /* 0x000a5400010f7983 */ /* 0x000f2a0000300800 */
[----:B------:R-:W-:-:S02]  /*19da0*/  @!P3 IMAD.IADD R10, R10, 0x1, -R0 ;  /* 0x000000010a0ab824 */ /* 0x000fc400078e0a00 */
[----:B------:R-:W-:-:S03]  /*19db0*/  @!P2 IMAD.IADD R4, R4, 0x1, -R0 ;  /* 0x000000010404a824 */ /* 0x000fc600078e0a00 */
[----:B------:R-:W-:Y:S01]  /*19dc0*/  ISETP.GT.U32.AND P6, PT, R0, R10, PT ;  /* 0x0000000a0000720c */ /* 0x000fe20003fc4070 */
[----:B------:R-:W-:Y:S02]  /*19dd0*/  @!P0 IMAD.MOV R6, RZ, RZ, -R6 ;  /* 0x000000ffff068224 */ /* 0x000fe400078e0a06 */
[----:B------:R-:W-:-:S10]  /*19de0*/  @!P4 IMAD.IADD R11, R11, 0x1, -R0 ;  /* 0x000000010b0bc824 */ /* 0x000fd400078e0a00 */
[----:B------:R-:W-:Y:S01]  /*19df0*/  @!P6 IMAD.IADD R10, R10, 0x1, -R0 ;  /* 0x000000010a0ae824 */ /* 0x000fe200078e0a00 */
[----:B---3--:R-:W-:-:S05]  /*19e00*/  IABS R16, R12 ;  /* 0x0000000c00107213 */ /* 0x008fca0000000000 */
[----:B------:R-:W-:-:S04]  /*19e10*/  IMAD.HI.U32 R7, R3, R16, RZ ;  /* 0x0000001003077227 */ /* 0x000fc800078e00ff */
[----:B------:R-:W-:Y:S01]  /*19e20*/  IMAD.MOV R7, RZ, RZ, -R7 ;  /* 0x000000ffff077224 */ /* 0x000fe200078e0a07 */
[----:B--2---:R-:W-:-:S03]  /*19e30*/  IABS R17, R17 ;  /* 0x0000001100117213 */ /* 0x004fc60000000000 */
[----:B------:R-:W-:Y:S02]  /*19e40*/  IMAD R16, R0, R7, R16 ;  /* 0x0000000700107224 */ /* 0x000fe400078e0210 */
[----:B------:R-:W2:Y:S01]  /*19e50*/  LDL.LU R7, [R1+0xa48] ;  /* 0x000a480001077983 */ /* 0x000ea20000300800 */
[----:B0-----:R-:W-:-:S03]  /*19e60*/  IMAD.HI.U32 R8, R3, R17, RZ ;  /* 0x0000001103087227 */ /* 0x001fc600078e00ff */
[----:B------:R0:W-:Y:S01]  /*19e70*/  STL [R1+0x2d8], R9 ;  /* 0x0002d80901007387 */ /* 0x0001e20000100800 */
[----:B------:R-:W-:Y:S01]  /*19e80*/  IMAD.MOV R8, RZ, RZ, -R8 ;  /* 0x000000ffff087224 */ /* 0x000fe200078e0a08 */
[----:B----4-:R-:W-:Y:S02]  /*19e90*/  ISETP.GE.AND P4, PT, R13, RZ, PT ;  /* 0x000000ff0d00720c */ /* 0x010fe40003f86270 */
[----:B------:R-:W3:Y:S01]  /*19ea0*/  LDL.LU R13, [R1+0xa7c] ;  /* 0x000a7c00010d7983 */ /* 0x000ee20000300800 */
[----:B0-----:R-:W-:-:S04]  /*19eb0*/  IMAD.MOV.U32 R9, RZ, RZ, R4 ;  /* 0x000000ffff097224 */ /* 0x001fc800078e0004 */
[----:B------:R-:W-:Y:S01]  /*19ec0*/  @!P5 IMAD.MOV R9, RZ, RZ, -R9 ;  /* 0x000000ffff09d224 */ /* 0x000fe200078e0a09 */
[----:B------:R0:W-:Y:S01]  /*19ed0*/  STL [R1+0x2d0], R6 ;  /* 0x0002d00601007387 */ /* 0x0001e20000100800 */
[----:B------:R-:W-:Y:S01]  /*19ee0*/  IMAD R17, R0, R8, R17 ;  /* 0x0000000800117224 */ /* 0x000fe200078e0211 */
[----:B------:R-:W-:Y:S02]  /*19ef0*/  IABS R8, R14 ;  /* 0x0000000e00087213 */ /* 0x000fe40000000000 */
[----:B------:R-:W-:Y:S01]  /*19f00*/  STL [R1+0x2cc], R9 ;  /* 0x0002cc0901007387 */ /* 0x000fe20000100800 */
[----:B------:R-:W-:-:S03]  /*19f10*/  ISETP.GE.AND P6, PT, R14, RZ, PT ;  /* 0x000000ff0e00720c */ /* 0x000fc60003fc6270 */
[----:B------:R-:W4:Y:S01]  /*19f20*/  LDL R14, [R1+0xa58] ;  /* 0x000a5800010e7983 */ /* 0x000f220000100800 */
[C---:B------:R-:W-:Y:S02]  /*19f30*/  ISETP.GT.U32.AND P3, PT, R0.reuse, R11, PT ;  /* 0x0000000b0000720c */ /* 0x040fe40003f64070 */
[----:B------:R-:W-:-:S11]  /*19f40*/  ISETP.GT.U32.AND P2, PT, R0, R17, PT ;  /* 0x000000110000720c */ /* 0x000fd60003f44070 */
[--C-:B------:R-:W-:Y:S02]  /*19f50*/  @!P3 IMAD.IADD R11, R11, 0x1, -R0.reuse ;  /* 0x000000010b0bb824 */ /* 0x100fe400078e0a00 */
[----:B------:R-:W-:Y:S02]  /*19f60*/  @!P2 IMAD.IADD R17, R17, 0x1, -R0 ;  /* 0x000000011111a824 */ /* 0x000fe400078e0a00 */
[----:B------:R-:W-:-:S03]  /*19f70*/  @!P1 IMAD.MOV R11, RZ, RZ, -R11 ;  /* 0x000000ffff0b9224 */ /* 0x000fc600078e0a0b */
[----:B------:R-:W-:Y:S01]  /*19f80*/  ISETP.GT.U32.AND P1, PT, R0, R17, PT ;  /* 0x000000110000720c */ /* 0x000fe20003f24070 */
[----:B------:R-:W-:Y:S01]  /*19f90*/  @!P4 IMAD.MOV R10, RZ, RZ, -R10 ;  /* 0x000000ffff0ac224 */ /* 0x000fe200078e0a0a */
[----:B------:R-:W-:-:S11]  /*19fa0*/  ISETP.GE.AND P2, PT, R15, RZ, PT ;  /* 0x000000ff0f00720c */ /* 0x000fd60003f46270 */
[----:B------:R-:W-:Y:S01]  /*19fb0*/  @!P1 IMAD.IADD R17, R17, 0x1, -R0 ;  /* 0x0000000111119824 */ /* 0x000fe200078e0a00 */
[----:B--2---:R-:W-:Y:S02]  /*19fc0*/  ISETP.GE.AND P0, PT, R7, RZ, PT ;  /* 0x000000ff0700720c */ /* 0x004fe40003f06270 */
[----:B------:R-:W-:Y:S02]  /*19fd0*/  IABS R7, R15 ;  /* 0x0000000f00077213 */ /* 0x000fe40000000000 */
[----:B------:R-:W2:Y:S03]  /*19fe0*/  LDL R15, [R1+0xa64] ;  /* 0x000a6400010f7983 */ /* 0x000ea60000100800 */
[----:B0-----:R-:W-:-:S04]  /*19ff0*/  IMAD.HI.U32 R6, R3, R7, RZ ;  /* 0x0000000703067227 */ /* 0x001fc800078e00ff */
[----:B------:R-:W-:Y:S01]  /*1a000*/  IMAD.MOV R6, RZ, RZ, -R6 ;  /* 0x000000ffff067224 */ /* 0x000fe200078e0a06 */
[----:B------:R-:W-:Y:S03]  /*1a010*/  STL [R1+0x2c0], R11 ;  /* 0x0002c00b01007387 */ /* 0x000fe60000100800 */
[----:B------:R-:W-:Y:S01]  /*1a020*/  IMAD R7, R0, R6, R7 ;  /* 0x0000000600077224 */ /* 0x000fe200078e0207 */
[----:B------:R-:W-:Y:S04]  /*1a030*/  STL [R1+0x2b8], R10 ;  /* 0x0002b80a01007387 */ /* 0x000fe80000100800 */
[----:B------:R0:W-:Y:S01]  /*1a040*/  STL [R1+0x257c], R18 ;  /* 0x00257c1201007387 */ /* 0x0001e20000100800 */
[----:B----4-:R-:W-:-:S02]  /*1a050*/  IABS R6, R14 ;  /* 0x0000000e00067213 */ /* 0x010fc40000000000 */
[----:B------:R-:W-:Y:S01]  /*1a060*/  IABS R14, R18 ;  /* 0x00000012000e7213 */ /* 0x000fe20000000000 */
[----:B0-----:R-:W-:Y:S02]  /*1a070*/  IMAD.MOV.U32 R18, RZ, RZ, R17 ;  /* 0x000000ffff127224 */ /* 0x001fe400078e0011 */
[----:B------:R-:W4:Y:S02]  /*1a080*/  LDL.LU R17, [R1+0xa58] ;  /* 0x000a580001117983 */ /* 0x000f240000300800 */
[----:B------:R-:W-:-:S05]  /*1a090*/  @!P0 IMAD.MOV R18, RZ, RZ, -R18 ;  /* 0x000000ffff128224 */ /* 0x000fca00078e0a12 */
[----:B------:R0:W-:Y:S04]  /*1a0a0*/  STL [R1+0x2b4], R18 ;  /* 0x0002b41201007387 */ /* 0x0001e80000100800 */
[----:B0-----:R-:W4:Y:S01]  /*1a0b0*/  LDL.LU R18, [R1+0x257c] ;  /* 0x00257c0001127983 */ /* 0x001f220000300800 */
[----:B------:R-:W-:Y:S01]  /*1a0c0*/  ISETP.GT.U32.AND P5, PT, R0, R16, PT ;  /* 0x000000100000720c */ /* 0x000fe20003fa4070 */
[----:B------:R-:W-:Y:S01]  /*1a0d0*/  IMAD.HI.U32 R9, R3, R8, RZ ;  /* 0x0000000803097227 */ /* 0x000fe200078e00ff */
[----:B------:R-:W-:-:S11]  /*1a0e0*/  ISETP.GE.AND P3, PT, R12, RZ, PT ;  /* 0x000000ff0c00720c */ /* 0x000fd60003f66270 */
[----:B------:R-:W-:-:S05]  /*1a0f0*/  @!P5 IMAD.IADD R16, R16, 0x1, -R0 ;  /* 0x000000011010d824 */ /* 0x000fca00078e0a00 */
[----:B------:R-:W-:Y:S01]  /*1a100*/  ISETP.GT.U32.AND P5, PT, R0, R16, PT ;  /* 0x000000100000720c */ /* 0x000fe20003fa4070 */
[----:B------:R-:W-:-:S04]  /*1a110*/  IMAD.MOV R9, RZ, RZ, -R9 ;  /* 0x000000ffff097224 */ /* 0x000fc800078e0a09 */
[----:B------:R-:W-:Y:S02]  /*1a120*/  IMAD R8, R0, R9, R8 ;  /* 0x0000000900087224 */ /* 0x000fe400078e0208 */
[----:B------:R-:W-:-:S03]  /*1a130*/  IMAD.HI.U32 R11, R3, R14, RZ ;  /* 0x0000000e030b7227 */ /* 0x000fc600078e00ff */
[----:B------:R-:W-:-:S03]  /*1a140*/  ISETP.GT.U32.AND P1, PT, R0, R8, PT ;  /* 0x000000080000720c */ /* 0x000fc60003f24070 */
[----:B------:R-:W-:Y:S01]  /*1a150*/  @!P5 IMAD.IADD R16, R16, 0x1, -R0 ;  /* 0x000000011010d824 */ /* 0x000fe200078e0a00 */
[C---:B------:R-:W-:Y:S01]  /*1a160*/  ISETP.GT.U32.AND P5, PT, R0.reuse, R7, PT ;  /* 0x000000070000720c */ /* 0x040fe20003fa4070 */
[----:B------:R-:W-:Y:S02]  /*1a170*/  IMAD.MOV R11, RZ, RZ, -R11 ;  /* 0x000000ffff0b7224 */ /* 0x000fe400078e0a0b */
[----:B------:R-:W-:Y:S02]  /*1a180*/  @!P3 IMAD.MOV R16, RZ, RZ, -R16 ;  /* 0x000000ffff10b224 */ /* 0x000fe400078e0a10 */
[----:B------:R-:W-:-:S03]  /*1a190*/  IMAD R14, R0, R11, R14 ;  /* 0x0000000b000e7224 */ /* 0x000fc600078e020e */
[----:B------:R0:W-:Y:S01]  /*1a1a0*/  STL [R1+0x2b0], R16 ;  /* 0x0002b01001007387 */ /* 0x0001e20000100800 */
[----:B------:R-:W-:-:S03]  /*1a1b0*/  @!P1 IMAD.IADD R8, R8, 0x1, -R0 ;  /* 0x0000000108089824 */ /* 0x000fc600078e0a00 */
[----:B0-----:R-:W4:Y:S01]  /*1a1c0*/  LDL.LU R16, [R1+0xa6c] ;  /* 0x000a6c0001107983 */ /* 0x001f220000300800 */
[----:B------:R-:W-:Y:S01]  /*1a1d0*/  @!P5 IMAD.IADD R7, R7, 0x1, -R0 ;  /* 0x000000010707d824 */ /* 0x000fe200078e0a00 */
[C---:B------:R-:W-:Y:S02]  /*1a1e0*/  ISETP.GT.U32.AND P5, PT, R0.reuse, R8, PT ;  /* 0x000000080000720c */ /* 0x040fe40003fa4070 */
[----:B---3--:R-:W-:Y:S02]  /*1a1f0*/  IABS R4, R13 ;  /* 0x0000000d00047213 */ /* 0x008fe40000000000 */
[----:B------:R-:W-:-:S03]  /*1a200*/  ISETP.GT.U32.AND P0, PT, R0, R7, PT ;  /* 0x000000070000720c */ /* 0x000fc60003f04070 */
[----:B------:R-:W-:-:S04]  /*1a210*/  IMAD.HI.U32 R9, R3, R4, RZ ;  /* 0x0000000403097227 */ /* 0x000fc800078e00ff */
[----:B------:R-:W-:Y:S02]  /*1a220*/  IMAD.MOV R9, RZ, RZ, -R9 ;  /* 0x000000ffff097224 */ /* 0x000fe400078e0a09 */
[----:B------:R-:W-:Y:S02]  /*1a230*/  @!P5 IMAD.IADD R8, R8, 0x1, -R0 ;  /* 0x000000010808d824 */ /* 0x000fe400078e0a00 */
[----:B------:R-:W-:Y:S02]  /*1a240*/  IMAD R4, R0, R9, R4 ;  /* 0x0000000900047224 */ /* 0x000fe400078e0204 */
[----:B------:R-:W-:Y:S01]  /*1a250*/  @!P0 IMAD.IADD R7, R7, 0x1, -R0 ;  /* 0x0000000107078824 */ /* 0x000fe200078e0a00 */
[----:B------:R-:W-:-:S03]  /*1a260*/  ISETP.GE.AND P4, PT, R13, RZ, PT ;  /* 0x000000ff0d00720c */ /* 0x000fc60003f86270 */
[----:B------:R-:W-:Y:S01]  /*1a270*/  @!P2 IMAD.MOV R7, RZ, RZ, -R7 ;  /* 0x000000ffff07a224 */ /* 0x000fe200078e0a07 */
[----:B------:R-:W-:Y:S02]  /*1a280*/  IABS R13, R19 ;  /* 0x00000013000d7213 */ /* 0x000fe40000000000 */
[----:B--2---:R-:W-:Y:S01]  /*1a290*/  IABS R12, R15 ;  /* 0x0000000f000c7213 */ /* 0x004fe20000000000 */
[----:B------:R-:W-:-:S04]  /*1a2a0*/  IMAD.HI.U32 R15, R3, R6, RZ ;  /* 0x00000006030f7227 */ /* 0x000fc800078e00ff */
[----:B------:R-:W-:Y:S01]  /*1a2b0*/  IMAD.MOV R15, RZ, RZ, -R15 ;  /* 0x000000ffff0f7224 */ /* 0x000fe200078e0a0f */
[----:B----4-:R-:W-:Y:S02]  /*1a2c0*/  ISETP.GE.AND P3, PT, R17, RZ, PT ;  /* 0x000000ff1100720c */ /* 0x010fe40003f66270 */
[----:B------:R-:W2:Y:S04]  /*1a2d0*/  LDL.LU R17, [R1+0xa70] ;  /* 0x000a700001117983 */ /* 0x000ea80000300800 */
[----:B------:R-:W3:Y:S01]  /*1a2e0*/  LDL.LU R11, [R1+0xa68] ;  /* 0x000a6800010b7983 */ /* 0x000ee20000300800 */
[----:B------:R-:W-:Y:S02]  /*1a2f0*/  IMAD R6, R0, R15, R6 ;  /* 0x0000000f00067224 */ /* 0x000fe400078e0206 */
[----:B------:R-:W-:-:S04]  /*1a300*/  IMAD.HI.U32 R9, R3, R12, RZ ;  /* 0x0000000c03097227 */ /* 0x000fc800078e00ff */
[----:B------:R-:W-:Y:S02]  /*1a310*/  IMAD.MOV.U32 R15, RZ, RZ, R18 ;  /* 0x000000ffff0f7224 */ /* 0x000fe400078e0012 */
[----:B------:R-:W-:Y:S02]  /*1a320*/  IMAD.MOV.U32 R18, RZ, RZ, R8 ;  /* 0x000000ffff127224 */ /* 0x000fe400078e0008 */
[----:B------:R-:W-:Y:S02]  /*1a330*/  IMAD.MOV R9, RZ, RZ, -R9 ;  /* 0x000000ffff097224 */ /* 0x000fe400078e0a09 */
[----:B------:R-:W-:Y:S02]  /*1a340*/  @!P6 IMAD.MOV R18, RZ, RZ, -R18 ;  /* 0x000000ffff12e224 */ /* 0x000fe400078e0a12 */
[----:B------:R-:W-:Y:S02]  /*1a350*/  IMAD R12, R0, R9, R12 ;  /* 0x00000009000c7224 */ /* 0x000fe400078e020c */
[----:B------:R-:W-:Y:S01]  /*1a360*/  IMAD.MOV.U32 R9, RZ, RZ, R19 ;  /* 0x000000ffff097224 */ /* 0x000fe200078e0013 */
[----:B------:R0:W-:Y:S01]  /*1a370*/  STL [R1+0x2a4], R18 ;  /* 0x0002a41201007387 */ /* 0x0001e20000100800 */
[----:B------:R-:W-:-:S03]  /*1a380*/  ISETP.GE.AND P2, PT, R15, RZ, PT ;  /* 0x000000ff0f00720c */ /* 0x000fc60003f46270 */
[----:B0-----:R-:W4:Y:S04]  /*1a390*/  LDL.LU R18, [R1+0xa74] ;  /* 0x000a740001127983 */ /* 0x001f280000300800 */
[----:B------:R-:W4:Y:S04]  /*1a3a0*/  LDL.LU R19, [R1+0xa78] ;  /* 0x000a780001137983 */ /* 0x000f280000300800 */
[----:B------:R0:W-:Y:S04]  /*1a3b0*/  STL [R1+0x2a0], R7 ;  /* 0x0002a00701007387 */ /* 0x0001e80000100800 */
[----:B------:R-:W4:Y:S01]  /*1a3c0*/  LDL.LU R15, [R1+0xa64] ;  /* 0x000a6400010f7983 */ /* 0x000f220000300800 */
[----:B------:R-:W-:Y:S01]  /*1a3d0*/  ISETP.GT.U32.AND P1, PT, R0, R4, PT ;  /* 0x000000040000720c */ /* 0x000fe20003f24070 */
[----:B------:R-:W-:-:S04]  /*1a3e0*/  IMAD.HI.U32 R10, R3, R13, RZ ;  /* 0x0000000d030a7227 */ /* 0x000fc800078e00ff */
[----:B------:R-:W-:Y:S01]  /*1a3f0*/  IMAD.MOV R10, RZ, RZ, -R10 ;  /* 0x000000ffff0a7224 */ /* 0x000fe200078e0a0a */
[----:B------:R-:W-:-:S03]  /*1a400*/  ISETP.GT.U32.AND P5, PT, R0, R6, PT ;  /* 0x000000060000720c */ /* 0x000fc60003fa4070 */
[----:B------:R-:W-:-:S04]  /*1a410*/  IMAD R13, R0, R10, R13 ;  /* 0x0000000a000d7224 */ /* 0x000fc800078e020d */
[----:B------:R-:W-:Y:S01]  /*1a420*/  @!P1 IMAD.IADD R4, R4, 0x1, -R0 ;  /* 0x0000000104049824 */ /* 0x000fe200078e0a00 */
[----:B------:R-:W-:-:S04]  /*1a430*/  ISETP.GT.U32.AND P0, PT, R0, R14, PT ;  /* 0x0000000e0000720c */ /* 0x000fc80003f04070 */
[C---:B------:R-:W-:Y:S02]  /*1a440*/  ISETP.GT.U32.AND P1, PT, R0.reuse, R4, PT ;  /* 0x000000040000720c */ /* 0x040fe40003f24070 */
[----:B------:R-:W-:Y:S01]  /*1a450*/  ISETP.GT.U32.AND P6, PT, R0, R13, PT ;  /* 0x0000000d0000720c */ /* 0x000fe20003fc4070 */
[----:B------:R-:W-:Y:S01]  /*1a460*/  @!P5 IMAD.IADD R6, R6, 0x1, -R0 ;  /* 0x000000010606d824 */ /* 0x000fe200078e0a00 */
[----:B------:R-:W-:Y:S02]  /*1a470*/  ISETP.GE.AND P5, PT, R9, RZ, PT ;  /* 0x000000ff0900720c */ /* 0x000fe40003fa6270 */
[----:B0-----:R-:W-:-:S03]  /*1a480*/  IABS R7, R16 ;  /* 0x0000001000077213 */ /* 0x001fc60000000000 */
[----:B------:R-:W-:-:S04]  /*1a490*/  @!P0 IMAD.IADD R14, R14, 0x1, -R0 ;  /* 0x000000010e0e8824 */ /* 0x000fc800078e0a00 */
[--C-:B------:R-:W-:Y:S02]  /*1a4a0*/  @!P1 IMAD.IADD R4, R4, 0x1, -R0.reuse ;  /* 0x0000000104049824 */ /* 0x100fe400078e0a00 */
[----:B------:R-:W-:Y:S02]  /*1a4b0*/  @!P6 IMAD.IADD R13, R13, 0x1, -R0 ;  /* 0x000000010d0de824 */ /* 0x000fe400078e0a00 */
[----:B------:R-:W-:Y:S01]  /*1a4c0*/  IMAD.MOV.U32 R9, RZ, RZ, R4 ;  /* 0x000000ffff097224 */ /* 0x000fe200078e0004 */
[----:B------:R-:W-:Y:S01]  /*1a4d0*/  ISETP.GT.U32.AND P6, PT, R0, R14, PT ;  /* 0x0000000e0000720c */ /* 0x000fe20003fc4070 */
[----:B------:R-:W-:-:S04]  /*1a4e0*/  IMAD.HI.U32 R4, R3, R7, RZ ;  /* 0x0000000703047227 */ /* 0x000fc800078e00ff */
[----:B------:R-:W-:Y:S01]  /*1a4f0*/  @!P4 IMAD.MOV R9, RZ, RZ, -R9 ;  /* 0x000000ffff09c224 */ /* 0x000fe200078e0a09 */
[C---:B------:R-:W-:Y:S01]  /*1a500*/  ISETP.GT.U32.AND P4, PT, R0.reuse, R13, PT ;  /* 0x0000000d0000720c */ /* 0x040fe20003f84070 */
[----:B------:R-:W-:Y:S01]  /*1a510*/  IMAD.MOV R4, RZ, RZ, -R4 ;  /* 0x000000ffff047224 */ /* 0x000fe200078e0a04 */
[C---:B------:R-:W-:Y:S02]  /*1a520*/  ISETP.GT.U32.AND P1, PT, R0.reuse, R12, PT ;  /* 0x0000000c0000720c */ /* 0x040fe40003f24070 */
[C---:B------:R-:W-:Y:S01]  /*1a530*/  ISETP.GT.U32.AND P0, PT, R0.reuse, R6, PT ;  /* 0x000000060000720c */ /* 0x040fe20003f04070 */
[----:B------:R-:W-:Y:S02]  /*1a540*/  IMAD R4, R0, R4, R7 ;  /* 0x0000000400047224 */ /* 0x000fe400078e0207 */
[----:B------:R-:W-:-:S06]  /*1a550*/  @!P6 IMAD.IADD R14, R14, 0x1, -R0 ;  /* 0x000000010e0ee824 */ /* 0x000fcc00078e0a00 */
[--C-:B------:R-:W-:Y:S01]  /*1a560*/  @!P4 IMAD.IADD R13, R13, 0x1, -R0.reuse ;  /* 0x000000010d0dc824 */ /* 0x100fe200078e0a00 */
[----:B------:R-:W-:Y:S01]  /*1a570*/  ISETP.GT.U32.AND P4, PT, R0, R4, PT ;  /* 0x000000040000720c */ /* 0x000fe20003f84070 */
[--C-:B------:R-:W-:Y:S02]  /*1a580*/  @!P1 IMAD.IADD R12, R12, 0x1, -R0.reuse ;  /* 0x000000010c0c9824 */ /* 0x100fe400078e0a00 */
[----:B------:R-:W-:-:S03]  /*1a590*/  @!P0 IMAD.IADD R6, R6, 0x1, -R0 ;  /* 0x0000000106068824 */ /* 0x000fc600078e0a00 */
[----:B------:R-:W-:-:S07]  /*1a5a0*/  ISETP.GT.U32.AND P1, PT, R0, R12, PT ;  /* 0x0000000c0000720c */ /* 0x000fce0003f24070 */
[----:B------:R-:W-:Y:S02]  /*1a5b0*/  @!P4 IMAD.IADD R4, R4, 0x1, -R0 ;  /* 0x000000010404c824 */ /* 0x000fe400078e0a00 */
[----:B------:R-:W-:-:S04]  /*1a5c0*/  @!P2 IMAD.MOV R14, RZ, RZ, -R14 ;  /* 0x000000ffff0ea224 */ /* 0x000fc800078e0a0e */
[----:B------:R-:W-:Y:S01]  /*1a5d0*/  @!P1 IMAD.IADD R12, R12, 0x1, -R0 ;  /* 0x000000010c0c9824 */ /* 0x000fe200078e0a00 */
[----:B------:R-:W-:Y:S01]  /*1a5e0*/  STL [R1+0x29c], R9 ;  /* 0x00029c0901007387 */ /* 0x000fe20000100800 */
[----:B------:R-:W-:Y:S01]  /*1a5f0*/  @!P5 IMAD.MOV R13, RZ, RZ, -R13 ;  /* 0x000000ffff0dd224 */ /* 0x000fe200078e0a0d */
[----:B---3--:R-:W-:-:S05]  /*1a600*/  IABS R10, R11 ;  /* 0x0000000b000a7213 */ /* 0x008fca0000000000 */
[----:B------:R-:W-:-:S04]  /*1a610*/  IMAD.HI.U32 R8, R3, R10, RZ ;  /* 0x0000000a03087227 */ /* 0x000fc800078e00ff */
[----:B------:R-:W-:-:S04]  /*1a620*/  IMAD.MOV R8, RZ, RZ, -R8 ;  /* 0x000000ffff087224 */ /* 0x000fc800078e0a08 */
[----:B------:R-:W-:-:S05]  /*1a630*/  IMAD R10, R0, R8, R10 ;  /* 0x00000008000a7224 */ /* 0x000fca00078e020a */
[----:B------:R-:W-:Y:S02]  /*1a640*/  ISETP.GT.U32.AND P6, PT, R0, R10, PT ;  /* 0x0000000a0000720c */ /* 0x000fe40003fc4070 */
[----:B--2---:R-:W-:-:S11]  /*1a650*/  IABS R8, R17 ;  /* 0x0000001100087213 */ /* 0x004fd60000000000 */
[----:B------:R-:W-:Y:S01]  /*1a660*/  @!P6 IMAD.IADD R10, R10, 0x1, -R0 ;  /* 0x000000010a0ae824 */ /* 0x000fe200078e0a00 */
[----:B------:R-:W-:Y:S01]  /*1a670*/  ISETP.GE.AND P6, PT, R16, RZ, PT ;  /* 0x000000ff1000720c */ /* 0x000fe20003fc6270 */
[----:B------:R-:W-:-:S04]  /*1a680*/  IMAD.MOV.U32 R16, RZ, RZ, R6 ;  /* 0x000000ffff107224 */ /* 0x000fc800078e0006 */
[----:B------:R-:W-:Y:S01]  /*1a690*/  @!P3 IMAD.MOV R16, RZ, RZ, -R16 ;  /* 0x000000ffff10b224 */ /* 0x000fe200078e0a10 */
[C---:B------:R-:W-:Y:S02]  /*1a6a0*/  ISETP.GT.U32.AND P3, PT, R0.reuse, R4, PT ;  /* 0x000000040000720c */ /* 0x040fe40003f64070 */
[----:B----4-:R-:W-:Y:S02]  /*1a6b0*/  IABS R7, R18 ;  /* 0x0000001200077213 */ /* 0x010fe40000000000 */
[----:B------:R-:W-:Y:S02]  /*1a6c0*/  ISETP.GT.U32.AND P4, PT, R0, R10, PT ;  /* 0x0000000a0000720c */ /* 0x000fe40003f84070 */
[----:B------:R-:W-:Y:S01]  /*1a6d0*/  ISETP.GE.AND P0, PT, R15, RZ, PT ;  /* 0x000000ff0f00720c */ /* 0x000fe20003f06270 */
[----:B------:R-:W-:Y:S01]  /*1a6e0*/  IMAD.HI.U32 R15, R3, R8, RZ ;  /* 0x00000008030f7227 */ /* 0x000fe200078e00ff */
[----:B------:R-:W-:-:S03]  /*1a6f0*/  ISETP.GE.AND P1, PT, R11, RZ, PT ;  /* 0x000000ff0b00720c */ /* 0x000fc60003f26270 */
[----:B------:R-:W-:Y:S02]  /*1a700*/  IMAD.MOV R15, RZ, RZ, -R15 ;  /* 0x000000ffff0f7224 */ /* 0x000fe400078e0a0f */
[----:B------:R-:W-:Y:S01]  /*1a710*/  IMAD.HI.U32 R11, R3, R7, RZ ;  /* 0x00000007030b7227 */ /* 0x000fe200078e00ff */
[----:B------:R0:W-:Y:S03]  /*1a720*/  STL [R1+0x298], R16 ;  /* 0x0002981001007387 */ /* 0x0001e60000100800 */
[----:B------:R-:W-:Y:S02]  /*1a730*/  IMAD R8, R0, R15, R8 ;  /* 0x0000000f00087224 */ /* 0x000fe400078e0208 */
[----:B------:R-:W-:Y:S01]  /*1a740*/  IMAD.MOV R11, RZ, RZ, -R11 ;  /* 0x000000ffff0b7224 */ /* 0x000fe200078e0a0b */
[----:B------:R-:W2:Y:S01]  /*1a750*/  LDL.LU R15, [R1+0xa94] ;  /* 0x000a9400010f7983 */ /* 0x000ea20000300800 */
[----:B------:R-:W-:-:S03]  /*1a760*/  @!P3 IMAD.IADD R4, R4, 0x1, -R0 ;  /* 0x000000010404b824 */ /* 0x000fc600078e0a00 */
        /* <DEDUP_REMOVED lines=72> */
[----:B------:R-:W2:Y:S03]  /*1abf0*/  LDL.LU R19, [R1+0xaa4] ;  /* 0x000aa40001137983 */ /* 0x000ea60000300800 */
        /* <DEDUP_REMOVED lines=85> */
[----:B------:R-:W-:-:S08]  /*1b150*/  IMAD.MOV.U32 R12, RZ, RZ, R11 ;  /* 0x000000ffff0c7224 */ /* 0x000fd000078e000b */
[----:B------:R-:W-:Y:S01]  /*1b160*/  @!P2 IMAD.IADD R7, R7, 0x1, -R0 ;  /* 0x000000010707a824 */ /* 0x000fe200078e0a00 */
[----:B------:R-:W-:Y:S01]  /*1b170*/  ISETP.GT.U32.AND P2, PT, R0, R10, PT ;  /* 0x0000000a0000720c */ /* 0x000fe20003f44070 */
[----:B------:R-:W-:-:S03]  /*1b180*/  @!P4 IMAD.MOV R14, RZ, RZ, -R14 ;  /* 0x000000ffff0ec224 */ /* 0x000fc600078e0a0e */
[----:B------:R-:W-:Y:S01]  /*1b190*/  ISETP.GT.U32.AND P6, PT, R0, R7, PT ;  /* 0x000000070000720c */ /* 0x000fe20003fc4070 */
[----:B------:R-:W-:Y:S02]  /*1b1a0*/  @!P5 IMAD.MOV R13, RZ, RZ, -R13 ;  /* 0x000000ffff0dd224 */ /* 0x000fe400078e0a0d */
[----:B------:R-:W-:Y:S01]  /*1b1b0*/  @!P3 IMAD.MOV R12, RZ, RZ, -R12 ;  /* 0x000000ffff0cb224 */ /* 0x000fe200078e0a0c */
[----:B------:R-:W-:Y:S01]  /*1b1c0*/  STL [R1+0x23c], R14 ;  /* 0x00023c0e01007387 */ /* 0x000fe20000100800 */
[----:B------:R-:W-:-:S03]  /*1b1d0*/  ISETP.GE.AND P5, PT, R16, RZ, PT ;  /* 0x000000ff1000720c */ /* 0x000fc60003fa6270 */
[----:B------:R-:W-:Y:S01]  /*1b1e0*/  STL [R1+0x238], R13 ;  /* 0x0002380d01007387 */ /* 0x000fe20000100800 */
[--C-:B------:R-:W-:Y:S01]  /*1b1f0*/  @!P2 IMAD.IADD R10, R10, 0x1, -R0.reuse ;  /* 0x000000010a0aa824 */ /* 0x100fe200078e0a00 */
[----:B------:R-:W-:Y:S02]  /*1b200*/  ISETP.GE.AND P2, PT, R17, RZ, PT ;  /* 0x000000ff1100720c */ /* 0x000fe40003f46270 */
[----:B------:R-:W-:Y:S01]  /*1b210*/  STL [R1+0x22c], R12 ;  /* 0x00022c0c01007387 */ /* 0x000fe20000100800 */
[----:B------:R-:W-:-:S03]  /*1b220*/  @!P1 IMAD.IADD R4, R4, 0x1, -R0 ;  /* 0x0000000104049824 */ /* 0x000fc600078e0a00 */
[----:B------:R-:W4:Y:S01]  /*1b230*/  LDL.LU R16, [R1+0xad0] ;  /* 0x000ad00001107983 */ /* 0x000f220000300800 */
[----:B------:R-:W-:-:S03]  /*1b240*/  @!P6 IMAD.IADD R7, R7, 0x1, -R0 ;  /* 0x000000010707e824 */ /* 0x000fc600078e0a00 */
        /* <DEDUP_REMOVED lines=14> */
[----:B------:R-:W-:Y:S01]  /*1b330*/  @!P4 IMAD.IADD R9, R9, 0x1, -R0 ;  /* 0x000000010909c824 */ /* 0x000fe200078e0a00 */
[----:B------:R-:W-:Y:S01]  /*1b340*/  ISETP.GE.AND P4, PT, R15, RZ, PT ;  /* 0x000000ff0f00720c */ /* 0x000fe20003f86270 */
[----:B------:R-:W-:Y:S02]  /*1b350*/  IMAD R8, R0, R11, R8 ;  /* 0x0000000b00087224 */ /* 0x000fe400078e0208 */
[----:B------:R-:W-:Y:S01]  /*1b360*/  @!P3 IMAD.IADD R6, R6, 0x1, -R0 ;  /* 0x000000010606b824 */ /* 0x000fe200078e0a00 */
[----:B------:R-:W-:-:S04]  /*1b370*/  ISETP.GT.U32.AND P0, PT, R0, R9, PT ;  /* 0x000000090000720c */ /* 0x000fc80003f04070 */
[----:B------:R-:W-:Y:S02]  /*1b380*/  ISETP.GT.U32.AND P3, PT, R0, R6, PT ;  /* 0x000000060000720c */ /* 0x000fe40003f64070 */
[----:B----4-:R-:W-:Y:S02]  /*1b390*/  ISETP.GE.AND P5, PT, R16, RZ, PT ;  /* 0x000000ff1000720c */ /* 0x010fe40003fa6270 */
[----:B0-----:R-:W-:Y:S02]  /*1b3a0*/  IABS R4, R16 ;  /* 0x0000001000047213 */ /* 0x001fe40000000000 */
[----:B------:R-:W4:Y:S04]  /*1b3b0*/  LDL.LU R16, [R1+0xabc] ;  /* 0x000abc0001107983 */ /* 0x000f280000300800 */
[----:B------:R-:W4:Y:S04]  /*1b3c0*/  LDL.LU R15, [R1+0xac0] ;  /* 0x000ac000010f7983 */ /* 0x000f280000300800 */
[----:B------:R-:W-:Y:S01]  /*1b3d0*/  STL [R1+0x2ac], R7 ;  /* 0x0002ac0701007387 */ /* 0x000fe20000100800 */
[--C-:B------:R-:W-:Y:S01]  /*1b3e0*/  @!P3 IMAD.IADD R6, R6, 0x1, -R0.reuse ;  /* 0x000000010606b824 */ /* 0x100fe200078e0a00 */
[----:B------:R-:W-:Y:S01]  /*1b3f0*/  IABS R14, R17 ;  /* 0x00000011000e7213 */ /* 0x000fe20000000000 */
[----:B------:R-:W-:Y:S01]  /*1b400*/  @!P0 IMAD.IADD R9, R9, 0x1, -R0 ;  /* 0x0000000109098824 */ /* 0x000fe200078e0a00 */
[----:B------:R-:W-:Y:S01]  /*1b410*/  ISETP.GE.AND P0, PT, R17, RZ, PT ;  /* 0x000000ff1100720c */ /* 0x000fe20003f06270 */
[----:B------:R-:W-:-:S02]  /*1b420*/  IMAD.MOV.U32 R17, RZ, RZ, R6 ;  /* 0x000000ffff117224 */ /* 0x000fc400078e0006 */
[----:B------:R-:W-:Y:S02]  /*1b430*/  @!P1 IMAD.MOV R9, RZ, RZ, -R9 ;  /* 0x000000ffff099224 */ /* 0x000fe400078e0a09 */
[----:B------:R-:W-:Y:S01]  /*1b440*/  @!P6 IMAD.MOV R17, RZ, RZ, -R17 ;  /* 0x000000ffff11e224 */ /* 0x000fe200078e0a11 */
[----:B---3--:R-:W-:Y:S01]  /*1b450*/  IABS R11, R18 ;  /* 0x00000012000b7213 */ /* 0x008fe20000000000 */
[----:B------:R0:W-:Y:S04]  /*1b460*/  STL [R1+0x2568], R18 ;  /* 0x0025681201007387 */ /* 0x0001e80000100800 */
[----:B0-----:R-:W3:Y:S01]  /*1b470*/  LDL R18, [R1+0xac4] ;  /* 0x000ac40001127983 */ /* 0x001ee20000100800 */
[----:B--2---:R-:W-:Y:S02]  /*1b480*/  IABS R12, R19 ;  /* 0x00000013000c7213 */ /* 0x004fe40000000000 */
[----:B------:R-:W-:Y:S01]  /*1b490*/  ISETP.GE.AND P3, PT, R19, RZ, PT ;  /* 0x000000ff1300720c */ /* 0x000fe20003f66270 */
[----:B------:R-:W-:Y:S04]  /*1b4a0*/  STL [R1+0x214], R9 ;  /* 0x0002140901007387 */ /* 0x000fe80000100800 */
[----:B------:R0:W-:Y:S04]  /*1b4b0*/  STL [R1+0x210], R17 ;  /* 0x0002101101007387 */ /* 0x0001e80000100800 */
[----:B------:R-:W2:Y:S01]  /*1b4c0*/  LDL.LU R19, [R1+0xacc] ;  /* 0x000acc0001137983 */ /* 0x000ea20000300800 */
[----:B------:R-:W-:Y:S01]  /*1b4d0*/  ISETP.GT.U32.AND P2, PT, R0, R8, PT ;  /* 0x000000080000720c */ /* 0x000fe20003f44070 */
[----:B------:R-:W-:-:S04]  /*1b4e0*/  IMAD.HI.U32 R13, R3, R4, RZ ;  /* 0x00000004030d7227 */ /* 0x000fc800078e00ff */
[----:B------:R-:W-:Y:S01]  /*1b4f0*/  IMAD.HI.U32 R10, R3, R14, RZ ;  /* 0x0000000e030a7227 */ /* 0x000fe200078e00ff */
[----:B0-----:R-:W2:Y:S07]  /*1b500*/  LDL.LU R17, [R1+0xad4] ;  /* 0x000ad40001117983 */ /* 0x001eae0000300800 */
[----:B------:R-:W-:Y:S02]  /*1b510*/  @!P2 IMAD.IADD R8, R8, 0x1, -R0 ;  /* 0x000000010808a824 */ /* 0x000fe400078e0a00 */
[----:B------:R-:W-:-:S02]  /*1b520*/  IMAD.MOV R13, RZ, RZ, -R13 ;  /* 0x000000ffff0d7224 */ /* 0x000fc400078e0a0d */
[----:B------:R-:W-:Y:S01]  /*1b530*/  IMAD.HI.U32 R7, R3, R12, RZ ;  /* 0x0000000c03077227 */ /* 0x000fe200078e00ff */
[----:B------:R-:W-:-:S03]  /*1b540*/  ISETP.GT.U32.AND P2, PT, R0, R8, PT ;  /* 0x000000080000720c */ /* 0x000fc60003f44070 */
[----:B------:R-:W-:Y:S02]  /*1b550*/  IMAD.MOV R10, RZ, RZ, -R10 ;  /* 0x000000ffff0a7224 */ /* 0x000fe400078e0a0a */
[C---:B------:R-:W-:Y:S02]  /*1b560*/  IMAD R4, R0.reuse, R13, R4 ;  /* 0x0000000d00047224 */ /* 0x040fe400078e0204 */
[----:B------:R-:W-:Y:S02]  /*1b570*/  IMAD.MOV R7, RZ, RZ, -R7 ;  /* 0x000000ffff077224 */ /* 0x000fe400078e0a07 */
[C---:B------:R-:W-:Y:S01]  /*1b580*/  IMAD R14, R0.reuse, R10, R14 ;  /* 0x0000000a000e7224 */ /* 0x040fe200078e020e */
[C---:B------:R-:W-:Y:S01]  /*1b590*/  ISETP.GT.U32.AND P1, PT, R0.reuse, R4, PT ;  /* 0x000000040000720c */ /* 0x040fe20003f24070 */
[----:B------:R-:W-:-:S03]  /*1b5a0*/  IMAD R12, R0, R7, R12 ;  /* 0x00000007000c7224 */ /* 0x000fc600078e020c */
        /* <DEDUP_REMOVED lines=21> */
[----:B------:R-:W-:Y:S01]  /*1b700*/  @!P2 IMAD.IADD R14, R14, 0x1, -R0 ;  /* 0x000000010e0ea824 */ /* 0x000fe200078e0a00 */
[----:B------:R-:W-:-:S11]  /*1b710*/  ISETP.GT.U32.AND P2, PT, R0, R13, PT ;  /* 0x0000000d0000720c */ /* 0x000fd60003f44070 */
[--C-:B------:R-:W-:Y:S01]  /*1b720*/  @!P6 IMAD.IADD R9, R9, 0x1, -R0.reuse ;  /* 0x000000010909e824 */ /* 0x100fe200078e0a00 */
[----:B------:R-:W-:Y:S01]  /*1b730*/  ISETP.GE.AND P6, PT, R16, RZ, PT ;  /* 0x000000ff1000720c */ /* 0x000fe20003fc6270 */
[----:B------:R-:W-:Y:S01]  /*1b740*/  @!P2 IMAD.IADD R13, R13, 0x1, -R0 ;  /* 0x000000010d0da824 */ /* 0x000fe200078e0a00 */
[----:B------:R-:W-:Y:S02]  /*1b750*/  ISETP.GE.AND P2, PT, R15, RZ, PT ;  /* 0x000000ff0f00720c */ /* 0x000fe40003f46270 */
        /* <DEDUP_REMOVED lines=16> */
[----:B------:R-:W2:Y:S04]  /*1b860*/  LDL.LU R14, [R1+0xac8] ;  /* 0x000ac800010e7983 */ /* 0x000ea80000300800 */
[----:B------:R0:W-:Y:S04]  /*1b870*/  STL [R1+0x1fc], R12 ;  /* 0x0001fc0c01007387 */ /* 0x0001e80000100800 */
[----:B0-----:R-:W3:Y:S01]  /*1b880*/  LDL.LU R12, [R1+0x2564] ;  /* 0x00256400010c7983 */ /* 0x001ee20000300800 */
        /* <DEDUP_REMOVED lines=8> */
[----:B---3--:R-:W-:Y:S02]  /*1b910*/  IMAD.MOV.U32 R19, RZ, RZ, R12 ;  /* 0x000000ffff137224 */ /* 0x008fe400078e000c */
[----:B------:R-:W3:Y:S02]  /*1b920*/  LDL.LU R12, [R1+0xac4] ;  /* 0x000ac400010c7983 */ /* 0x000ee40000300800 */
[----:B------:R-:W-:-:S05]  /*1b930*/  @!P3 IMAD.MOV R19, RZ, RZ, -R19 ;  /* 0x000000ffff13b224 */ /* 0x000fca00078e0a13 */
[----:B------:R0:W-:Y:S04]  /*1b940*/  STL [R1+0x1a4], R19 ;  /* 0x0001a41301007387 */ /* 0x0001e80000100800 */
[----:B0-----:R-:W3:Y:S01]  /*1b950*/  LDL.LU R19, [R1+0x2560] ;  /* 0x0025600001137983 */ /* 0x001ee20000300800 */
[----:B------:R-:W-:Y:S01]  /*1b960*/  @!P1 IMAD.IADD R11, R11, 0x1, -R0 ;  /* 0x000000010b0b9824 */ /* 0x000fe200078e0a00 */
[----:B------:R-:W-:Y:S02]  /*1b970*/  ISETP.GT.U32.AND P1, PT, R0, R10, PT ;  /* 0x0000000a0000720c */ /* 0x000fe40003f24070 */
[----:B------:R-:W-:-:S05]  /*1b980*/  IABS R8, R8 ;  /* 0x0000000800087213 */ /* 0x000fca0000000000 */
[----:B------:R-:W-:-:S06]  /*1b990*/  IMAD.HI.U32 R6, R3, R8, RZ ;  /* 0x0000000803067227 */ /* 0x000fcc00078e00ff */
[----:B------:R-:W-:Y:S01]  /*1b9a0*/  @!P1 IMAD.IADD R10, R10, 0x1, -R0 ;  /* 0x000000010a0a9824 */ /* 0x000fe200078e0a00 */
[----:B------:R-:W-:Y:S01]  /*1b9b0*/  ISETP.GT.U32.AND P1, PT, R0, R9, PT ;  /* 0x000000090000720c */ /* 0x000fe20003f24070 */
[----:B------:R-:W-:Y:S01]  /*1b9c0*/  IMAD.MOV R6, RZ, RZ, -R6 ;  /* 0x000000ffff067224 */ /* 0x000fe200078e0a06 */
[----:B----4-:R-:W-:Y:S02]  /*1b9d0*/  ISETP.GE.AND P4, PT, R18, RZ, PT ;  /* 0x000000ff1200720c */ /* 0x010fe40003f86270 */
[C---:B------:R-:W-:Y:S01]  /*1b9e0*/  ISETP.GT.U32.AND P5, PT, R0.reuse, R13, PT ;  /* 0x0000000d0000720c */ /* 0x040fe20003fa4070 */
[C---:B------:R-:W-:Y:S02]  /*1b9f0*/  IMAD R8, R0.reuse, R6, R8 ;  /* 0x0000000600087224 */ /* 0x040fe400078e0208 */
[----:B------:R-:W-:Y:S01]  /*1ba00*/  IMAD.HI.U32 R6, R3, R7, RZ ;  /* 0x0000000703067227 */ /* 0x000fe200078e00ff */
[----:B------:R-:W-:-:S03]  /*1ba10*/  ISETP.GT.U32.AND P0, PT, R0, R10, PT ;  /* 0x0000000a0000720c */ /* 0x000fc60003f04070 */
[----:B------:R-:W-:Y:S02]  /*1ba20*/  IMAD.MOV R6, RZ, RZ, -R6 ;  /* 0x000000ffff067224 */ /* 0x000fe400078e0a06 */
[--C-:B------:R-:W-:Y:S01]  /*1ba30*/  @!P1 IMAD.IADD R9, R9, 0x1, -R0.reuse ;  /* 0x0000000109099824 */ /* 0x100fe200078e0a00 */
[----:B--2---:R-:W-:Y:S01]  /*1ba40*/  ISETP.GE.AND P1, PT, R14, RZ, PT ;  /* 0x000000ff0e00720c */ /* 0x004fe20003f26270 */
[C---:B------:R-:W-:Y:S02]  /*1ba50*/  IMAD R7, R0.reuse, R6, R7 ;  /* 0x0000000600077224 */ /* 0x040fe400078e0207 */
[----:B------:R-:W-:Y:S02]  /*1ba60*/  IMAD.MOV.U32 R14, RZ, RZ, R9 ;  /* 0x000000ffff0e7224 */ /* 0x000fe400078e0009 */
[----:B------:R-:W-:Y:S02]  /*1ba70*/  @!P4 IMAD.MOV R11, RZ, RZ, -R11 ;  /* 0x000000ffff0bc224 */ /* 0x000fe400078e0a0b */
[----:B------:R-:W-:Y:S01]  /*1ba80*/  @!P5 IMAD.IADD R13, R13, 0x1, -R0 ;  /* 0x000000010d0dd824 */ /* 0x000fe200078e0a00 */
[----:B------:R-:W-:Y:S01]  /*1ba90*/  ISETP.GT.U32.AND P5, PT, R0, R7, PT ;  /* 0x000000070000720c */ /* 0x000fe20003fa4070 */
[----:B------:R-:W-:Y:S01]  /*1baa0*/  @!P6 IMAD.MOV R14, RZ, RZ, -R14 ;  /* 0x000000ffff0ee224 */ /* 0x000fe200078e0a0e */
[----:B------:R0:W-:Y:S01]  /*1bab0*/  STL [R1+0x1a0], R11 ;  /* 0x0001a00b01007387 */ /* 0x0001e20000100800 */
[----:B------:R-:W-:Y:S01]  /*1bac0*/  @!P0 IMAD.IADD R10, R10, 0x1, -R0 ;  /* 0x000000010a0a8824 */ /* 0x000fe200078e0a00 */
[----:B------:R-:W-:-:S09]  /*1bad0*/  IABS R18, R17 ;  /* 0x0000001100127213 */ /* 0x000fd20000000000 */
[----:B------:R-:W-:Y:S01]  /*1bae0*/  @!P5 IMAD.IADD R7, R7, 0x1, -R0 ;  /* 0x000000010707d824 */ /* 0x000fe200078e0a00 */
[----:B------:R-:W-:Y:S02]  /*1baf0*/  ISETP.GE.AND P5, PT, R17, RZ, PT ;  /* 0x000000ff1100720c */ /* 0x000fe40003fa6270 */
[----:B0-----:R-:W-:Y:S02]  /*1bb00*/  IABS R11, R20 ;  /* 0x00000014000b7213 */ /* 0x001fe40000000000 */
[----:B---3--:R-:W-:Y:S02]  /*1bb10*/  ISETP.GE.AND P0, PT, R19, RZ, PT ;  /* 0x000000ff1300720c */ /* 0x008fe40003f06270 */
[----:B------:R-:W2:Y:S04]  /*1bb20*/  LDL.LU R19, [R1+0xae4] ;  /* 0x000ae40001137983 */ /* 0x000ea80000300800 */
[----:B------:R0:W-:Y:S04]  /*1bb30*/  STL [R1+0x19c], R14 ;  /* 0x00019c0e01007387 */ /* 0x0001e80000100800 */
[----:B------:R-:W3:Y:S01]  /*1bb40*/  LDL.LU R17, [R1+0xae8] ;  /* 0x000ae80001117983 */ /* 0x000ee20000300800 */
[----:B0-----:R-:W-:-:S04]  /*1bb50*/  IMAD.MOV.U32 R14, RZ, RZ, R13 ;  /* 0x000000ffff0e7224 */ /* 0x001fc800078e000d */
[----:B------:R-:W-:Y:S02]  /*1bb60*/  @!P2 IMAD.MOV R14, RZ, RZ, -R14 ;  /* 0x000000ffff0ea224 */ /* 0x000fe400078e0a0e */
[----:B------:R-:W-:Y:S02]  /*1bb70*/  IMAD.MOV.U32 R13, RZ, RZ, R20 ;  /* 0x000000ffff0d7224 */ /* 0x000fe400078e0014 */
[----:B------:R-:W-:Y:S01]  /*1bb80*/  IMAD.MOV.U32 R20, RZ, RZ, R21 ;  /* 0x000000ffff147224 */ /* 0x000fe200078e0015 */
[----:B------:R0:W-:Y:S04]  /*1bb90*/  STL [R1+0x198], R14 ;  /* 0x0001980e01007387 */ /* 0x0001e80000100800 */
[----:B------:R-:W4:Y:S01]  /*1bba0*/  LDL R21, [R1+0xaf0] ;  /* 0x000af00001157983 */ /* 0x000f220000100800 */
[----:B------:R-:W-:Y:S01]  /*1bbb0*/  ISETP.GT.U32.AND P4, PT, R0, R8, PT ;  /* 0x000000080000720c */ /* 0x000fe20003f84070 */
[----:B------:R-:W-:-:S04]  /*1bbc0*/  IMAD.HI.U32 R4, R3, R18, RZ ;  /* 0x0000001203047227 */ /* 0x000fc800078e00ff */
[----:B------:R-:W-:Y:S01]  /*1bbd0*/  IMAD.MOV R4, RZ, RZ, -R4 ;  /* 0x000000ffff047224 */ /* 0x000fe200078e0a04 */
[----:B------:R-:W-:Y:S01]  /*1bbe0*/  IABS R6, R16 ;  /* 0x0000001000067213 */ /* 0x000fe20000000000 */
[----:B0-----:R-:W2:Y:S02]  /*1bbf0*/  LDL R14, [R1+0xaec] ;  /* 0x000aec00010e7983 */ /* 0x001ea40000100800 */
[----:B------:R-:W-:-:S04]  /*1bc00*/  IMAD R18, R0, R4, R18 ;  /* 0x0000000400127224 */ /* 0x000fc800078e0212 */
[----:B------:R-:W-:Y:S01]  /*1bc10*/  @!P4 IMAD.IADD R8, R8, 0x1, -R0 ;  /* 0x000000010808c824 */ /* 0x000fe200078e0a00 */
[----:B------:R-:W-:-:S04]  /*1bc20*/  ISETP.GT.U32.AND P4, PT, R0, R18, PT ;  /* 0x000000120000720c */ /* 0x000fc80003f84070 */
[----:B------:R-:W-:Y:S02]  /*1bc30*/  ISETP.GT.U32.AND P6, PT, R0, R8, PT ;  /* 0x000000080000720c */ /* 0x000fe40003fc4070 */
[----:B------:R-:W-:Y:S01]  /*1bc40*/  ISETP.GE.AND P3, PT, R12, RZ, PT ;  /* 0x000000ff0c00720c */ /* 0x000fe20003f66270 */
[----:B------:R-:W-:-:S06]  /*1bc50*/  IMAD.HI.U32 R12, R3, R6, RZ ;  /* 0x00000006030c7227 */ /* 0x000fcc00078e00ff */
[----:B------:R-:W-:Y:S01]  /*1bc60*/  @!P4 IMAD.IADD R18, R18, 0x1, -R0 ;  /* 0x000000011212c824 */ /* 0x000fe200078e0a00 */
[----:B------:R-:W-:Y:S01]  /*1bc70*/  ISETP.GT.U32.AND P4, PT, R0, R7, PT ;  /* 0x000000070000720c */ /* 0x000fe20003f84070 */
[----:B------:R-:W-:Y:S02]  /*1bc80*/  IMAD.MOV R12, RZ, RZ, -R12 ;  /* 0x000000ffff0c7224 */ /* 0x000fe400078e0a0c */
[----:B------:R-:W-:Y:S02]  /*1bc90*/  @!P6 IMAD.IADD R8, R8, 0x1, -R0 ;  /* 0x000000010808e824 */ /* 0x000fe400078e0a00 */
[----:B------:R-:W-:Y:S02]  /*1bca0*/  IMAD R6, R0, R12, R6 ;  /* 0x0000000c00067224 */ /* 0x000fe400078e0206 */
[----:B------:R-:W-:Y:S02]  /*1bcb0*/  IMAD.MOV.U32 R12, RZ, RZ, R13 ;  /* 0x000000ffff0c7224 */ /* 0x000fe400078e000d */
[----:B------:R-:W-:-:S02]  /*1bcc0*/  IMAD.MOV.U32 R13, RZ, RZ, R8 ;  /* 0x000000ffff0d7224 */ /* 0x000fc400078e0008 */
[----:B------:R-:W-:Y:S02]  /*1bcd0*/  @!P3 IMAD.MOV R10, RZ, RZ, -R10 ;  /* 0x000000ffff0ab224 */ /* 0x000fe400078e0a0a */
[----:B------:R-:W-:Y:S02]  /*1bce0*/  @!P4 IMAD.IADD R7, R7, 0x1, -R0 ;  /* 0x000000010707c824 */ /* 0x000fe400078e0a00 */
[----:B------:R-:W-:Y:S02]  /*1bcf0*/  @!P1 IMAD.MOV R13, RZ, RZ, -R13 ;  /* 0x000000ffff0d9224 */ /* 0x000fe400078e0a0d */
[----:B------:R-:W-:Y:S01]  /*1bd00*/  @!P0 IMAD.MOV R7, RZ, RZ, -R7 ;  /* 0x000000ffff078224 */ /* 0x000fe200078e0a07 */
[----:B------:R-:W-:Y:S04]  /*1bd10*/  STL [R1+0x194], R10 ;  /* 0x0001940a01007387 */ /* 0x000fe80000100800 */
[----:B------:R4:W-:Y:S04]  /*1bd20*/  STL [R1+0x190], R13 ;  /* 0x0001900d01007387 */ /* 0x0009e80000100800 */
[----:B------:R0:W-:Y:S01]  /*1bd30*/  STL [R1+0x248], R7 ;  /* 0x0002480701007387 */ /* 0x0001e20000100800 */
[----:B------:R-:W-:Y:S01]  /*1bd40*/  IMAD.HI.U32 R9, R3, R11, RZ ;  /* 0x0000000b03097227 */ /* 0x000fe200078e00ff */
[----:B------:R-:W-:-:S02]  /*1bd50*/  IABS R4, R15 ;  /* 0x0000000f00047213 */ /* 0x000fc40000000000 */
[----:B------:R-:W-:Y:S02]  /*1bd60*/  ISETP.GE.AND P4, PT, R16, RZ, PT ;  /* 0x000000ff1000720c */ /* 0x000fe40003f86270 */
[----:B----4-:R-:W-:Y:S01]  /*1bd70*/  IABS R13, R21 ;  /* 0x00000015000d7213 */ /* 0x010fe20000000000 */
[----:B------:R-:W4:Y:S04]  /*1bd80*/  LDL R10, [R1+0xaf8] ;  /* 0x000af800010a7983 */ /* 0x000f280000100800 */
[----:B------:R-:W4:Y:S01]  /*1bd90*/  LDL R21, [R1+0xaf4] ;  /* 0x000af40001157983 */ /* 0x000f220000100800 */
[----:B------:R-:W-:-:S04]  /*1bda0*/  IMAD.MOV R9, RZ, RZ, -R9 ;  /* 0x000000ffff097224 */ /* 0x000fc800078e0a09 */
[----:B------:R-:W-:-:S05]  /*1bdb0*/  IMAD R11, R0, R9, R11 ;  /* 0x00000009000b7224 */ /* 0x000fca00078e020b */
[----:B------:R-:W-:Y:S01]  /*1bdc0*/  ISETP.GT.U32.AND P6, PT, R0, R11, PT ;  /* 0x0000000b0000720c */ /* 0x000fe20003fc4070 */
[----:B------:R-:W-:-:S04]  /*1bdd0*/  IMAD.HI.U32 R9, R3, R4, RZ ;  /* 0x0000000403097227 */ /* 0x000fc800078e00ff */
[----:B------:R-:W-:-:S08]  /*1bde0*/  IMAD.MOV R9, RZ, RZ, -R9 ;  /* 0x000000ffff097224 */ /* 0x000fd000078e0a09 */
[----:B------:R-:W-:Y:S01]  /*1bdf0*/  @!P6 IMAD.IADD R11, R11, 0x1, -R0 ;  /* 0x000000010b0be824 */ /* 0x000fe200078e0a00 */
[----:B------:R-:W-:Y:S02]  /*1be00*/  ISETP.GE.AND P6, PT, R15, RZ, PT ;  /* 0x000000ff0f00720c */ /* 0x000fe40003fc6270 */
[----:B---3--:R-:W-:Y:S02]  /*1be10*/  IABS R15, R17 ;  /* 0x00000011000f7213 */ /* 0x008fe40000000000 */
[C---:B------:R-:W-:Y:S01]  /*1be20*/  ISETP.GT.U32.AND P0, PT, R0.reuse, R11, PT ;  /* 0x0000000b0000720c */ /* 0x040fe20003f04070 */
[----:B------:R-:W-:Y:S02]  /*1be30*/  IMAD R4, R0, R9, R4 ;  /* 0x0000000900047224 */ /* 0x000fe400078e0204 */
[----:B------:R-:W-:-:S04]  /*1be40*/  IMAD.HI.U32 R9, R3, R15, RZ ;  /* 0x0000000f03097227 */ /* 0x000fc800078e00ff */
[----:B------:R-:W-:Y:S01]  /*1be50*/  IMAD.MOV R9, RZ, RZ, -R9 ;  /* 0x000000ffff097224 */ /* 0x000fe200078e0a09 */
[----:B--2---:R-:W-:-:S03]  /*1be60*/  IABS R16, R19 ;  /* 0x0000001300107213 */ /* 0x004fc60000000000 */
[----:B------:R-:W-:Y:S02]  /*1be70*/  IMAD R15, R0, R9, R15 ;  /* 0x00000009000f7224 */ /* 0x000fe400078e020f */
[----:B------:R-:W-:Y:S01]  /*1be80*/  @!P0 IMAD.IADD R11, R11, 0x1, -R0 ;  /* 0x000000010b0b8824 */ /* 0x000fe200078e0a00 */
[----:B------:R-:W-:Y:S01]  /*1be90*/  ISETP.GE.AND P0, PT, R19, RZ, PT ;  /* 0x000000ff1300720c */ /* 0x000fe20003f06270 */
[----:B------:R-:W2:Y:S01]  /*1bea0*/  LDL R9, [R1+0xafc] ;  /* 0x000afc0001097983 */ /* 0x000ea20000100800 */
[----:B------:R-:W-:-:S03]  /*1beb0*/  ISETP.GE.AND P3, PT, R12, RZ, PT ;  /* 0x000000ff0c00720c */ /* 0x000fc60003f66270 */
[----:B------:R-:W3:Y:S01]  /*1bec0*/  LDL R19, [R1+0xb00] ;  /* 0x000b000001137983 */ /* 0x000ee20000100800 */
[----:B------:R-:W-:Y:S02]  /*1bed0*/  ISETP.GT.U32.AND P2, PT, R0, R18, PT ;  /* 0x000000120000720c */ /* 0x000fe40003f44070 */
[----:B----4-:R-:W-:Y:S02]  /*1bee0*/  IABS R12, R21 ;  /* 0x00000015000c7213 */ /* 0x010fe40000000000 */
[----:B------:R-:W4:Y:S09]  /*1bef0*/  LDL R21, [R1+0xb04] ;  /* 0x000b040001157983 */ /* 0x000f320000100800 */
[----:B------:R-:W-:Y:S01]  /*1bf00*/  @!P2 IMAD.IADD R18, R18, 0x1, -R0 ;  /* 0x000000011212a824 */ /* 0x000fe200078e0a00 */
[----:B------:R-:W-:-:S13]  /*1bf10*/  ISETP.GT.U32.AND P2, PT, R0, R4, PT ;  /* 0x000000040000720c */ /* 0x000fda0003f44070 */
[----:B------:R-:W-:-:S05]  /*1bf20*/  @!P2 IMAD.IADD R4, R4, 0x1, -R0 ;  /* 0x000000010404a824 */ /* 0x000fca00078e0a00 */
[C---:B------:R-:W-:Y:S01]  /*1bf30*/  ISETP.GT.U32.AND P2, PT, R0.reuse, R4, PT ;  /* 0x000000040000720c */ /* 0x040fe20003f44070 */
[C---:B0-----:R-:W-:Y:S01]  /*1bf40*/  IMAD.HI.U32 R7, R3.reuse, R16, RZ ;  /* 0x0000001003077227 */ /* 0x041fe200078e00ff */
[----:B------:R-:W-:Y:S02]  /*1bf50*/  IABS R14, R14 ;  /* 0x0000000e000e7213 */ /* 0x000fe40000000000 */
[----:B------:R-:W-:Y:S01]  /*1bf60*/  ISETP.GT.U32.AND P1, PT, R0, R6, PT ;  /* 0x000000060000720c */ /* 0x000fe20003f24070 */
[----:B------:R-:W-:Y:S02]  /*1bf70*/  IMAD.MOV R7, RZ, RZ, -R7 ;  /* 0x000000ffff077224 */ /* 0x000fe400078e0a07 */
[----:B------:R-:W-:-:S06]  /*1bf80*/  IMAD.HI.U32 R8, R3, R14, RZ ;  /* 0x0000000e03087227 */ /* 0x000fcc00078e00ff */
[----:B------:R-:W-:Y:S01]  /*1bf90*/  @!P2 IMAD.IADD R4, R4, 0x1, -R0 ;  /* 0x000000010404a824 */ /* 0x000fe200078e0a00 */
[C---:B------:R-:W-:Y:S01]  /*1bfa0*/  ISETP.GT.U32.AND P2, PT, R0.reuse, R15, PT ;  /* 0x0000000f0000720c */ /* 0x040fe20003f44070 */
[----:B------:R-:W-:Y:S02]  /*1bfb0*/  IMAD R16, R0, R7, R16 ;  /* 0x0000000700107224 */ /* 0x000fe400078e0210 */
[----:B------:R-:W-:-:S04]  /*1bfc0*/  IMAD.HI.U32 R7, R3, R13, RZ ;  /* 0x0000000d03077227 */ /* 0x000fc800078e00ff */
[----:B------:R-:W-:Y:S02]  /*1bfd0*/  IMAD.MOV R8, RZ, RZ, -R8 ;  /* 0x000000ffff087224 */ /* 0x000fe400078e0a08 */
[----:B------:R-:W-:Y:S02]  /*1bfe0*/  IMAD.MOV R7, RZ, RZ, -R7 ;  /* 0x000000ffff077224 */ /* 0x000fe400078e0a07 */
[----:B------:R-:W-:Y:S02]  /*1bff0*/  IMAD R14, R0, R8, R14 ;  /* 0x00000008000e7224 */ /* 0x000fe400078e020e */
[----:B------:R-:W-:-:S04]  /*1c000*/  IMAD.HI.U32 R8, R3, R12, RZ ;  /* 0x0000000c03087227 */ /* 0x000fc800078e00ff */
[----:B------:R-:W-:Y:S02]  /*1c010*/  @!P1 IMAD.IADD R6, R6, 0x1, -R0 ;  /* 0x0000000106069824 */ /* 0x000fe400078e0a00 */
[C---:B------:R-:W-:Y:S01]  /*1c020*/  IMAD R13, R0.reuse, R7, R13 ;  /* 0x00000007000d7224 */ /* 0x040fe200078e020d */
[----:B--2---:R-:W-:Y:S01]  /*1c030*/  IABS R7, R9 ;  /* 0x0000000900077213 */ /* 0x004fe20000000000 */
[----:B------:R-:W-:Y:S01]  /*1c040*/  IMAD.MOV R8, RZ, RZ, -R8 ;  /* 0x000000ffff087224 */ /* 0x000fe200078e0a08 */
[----:B------:R-:W-:Y:S01]  /*1c050*/  IABS R10, R10 ;  /* 0x0000000a000a7213 */ /* 0x000fe20000000000 */
[----:B------:R-:W-:Y:S01]  /*1c060*/  @!P2 IMAD.IADD R15, R15, 0x1, -R0 ;  /* 0x000000010f0fa824 */ /* 0x000fe200078e0a00 */
[----:B---3--:R-:W-:Y:S02]  /*1c070*/  IABS R9, R19 ;  /* 0x0000001300097213 */ /* 0x008fe40000000000 */
[C---:B------:R-:W-:Y:S01]  /*1c080*/  ISETP.GT.U32.AND P1, PT, R0.reuse, R6, PT ;  /* 0x000000060000720c */ /* 0x040fe20003f24070 */
[----:B------:R-:W-:Y:S01]  /*1c090*/  IMAD R12, R0, R8, R12 ;  /* 0x00000008000c7224 */ /* 0x000fe200078e020c */
[----:B------:R0:W-:Y:S01]  /*1c0a0*/  STL [R1+0x255c], R15 ;  /* 0x00255c0f01007387 */ /* 0x0001e20000100800 */
[----:B------:R-:W-:-:S04]  /*1c0b0*/  IMAD.HI.U32 R19, R3, R9, RZ ;  /* 0x0000000903137227 */ /* 0x000fc800078e00ff */
[----:B------:R-:W-:Y:S02]  /*1c0c0*/  IMAD.MOV R19, RZ, RZ, -R19 ;  /* 0x000000ffff137224 */ /* 0x000fe400078e0a13 */
[----:B0-----:R-:W-:Y:S02]  /*1c0d0*/  IMAD.MOV.U32 R15, RZ, RZ, R20 ;  /* 0x000000ffff0f7224 */ /* 0x001fe400078e0014 */
[----:B------:R-:W-:-:S04]  /*1c0e0*/  IMAD.HI.U32 R20, R3, R7, RZ ;  /* 0x0000000703147227 */ /* 0x000fc800078e00ff */
[----:B------:R-:W-:Y:S02]  /*1c0f0*/  IMAD.MOV R20, RZ, RZ, -R20 ;  /* 0x000000ffff147224 */ /* 0x000fe400078e0a14 */
[----:B------:R-:W-:Y:S02]  /*1c100*/  @!P5 IMAD.MOV R18, RZ, RZ, -R18 ;  /* 0x000000ffff12d224 */ /* 0x000fe400078e0a12 */
[----:B------:R-:W-:Y:S02]  /*1c110*/  IMAD R9, R0, R19, R9 ;  /* 0x0000001300097224 */ /* 0x000fe400078e0209 */
[----:B------:R-:W-:Y:S02]  /*1c120*/  @!P1 IMAD.IADD R6, R6, 0x1, -R0 ;  /* 0x0000000106069824 */ /* 0x000fe400078e0a00 */
[----:B------:R-:W-:Y:S02]  /*1c130*/  IMAD.MOV.U32 R19, RZ, RZ, R15 ;  /* 0x000000ffff137224 */ /* 0x000fe400078e000f */
[----:B------:R-:W-:-:S02]  /*1c140*/  IMAD R7, R0, R20, R7 ;  /* 0x0000001400077224 */ /* 0x000fc400078e0207 */
[----:B------:R-:W-:Y:S02]  /*1c150*/  IMAD.MOV.U32 R15, RZ, RZ, R11 ;  /* 0x000000ffff0f7224 */ /* 0x000fe400078e000b */
[----:B------:R-:W-:Y:S02]  /*1c160*/  IMAD.MOV.U32 R11, RZ, RZ, R4 ;  /* 0x000000ffff0b7224 */ /* 0x000fe400078e0004 */
[----:B------:R-:W-:Y:S02]  /*1c170*/  @!P3 IMAD.MOV R15, RZ, RZ, -R15 ;  /* 0x000000ffff0fb224 */ /* 0x000fe400078e0a0f */
[----:B------:R-:W-:Y:S01]  /*1c180*/  @!P6 IMAD.MOV R11, RZ, RZ, -R11 ;  /* 0x000000ffff0be224 */ /* 0x000fe200078e0a0b */
[----:B----4-:R-:W-:Y:S01]  /*1c190*/  IABS R8, R21 ;  /* 0x0000001500087213 */ /* 0x010fe20000000000 */
[----:B------:R-:W-:-:S04]  /*1c1a0*/  IMAD.HI.U32 R21, R3, R10, RZ ;  /* 0x0000000a03157227 */ /* 0x000fc800078e00ff */
[----:B------:R-:W-:-:S04]  /*1c1b0*/  IMAD.MOV R21, RZ, RZ, -R21 ;  /* 0x000000ffff157224 */ /* 0x000fc800078e0a15 */
[----:B------:R-:W-:Y:S02]  /*1c1c0*/  IMAD R10, R0, R21, R10 ;  /* 0x00000015000a7224 */ /* 0x000fe400078e020a */
[----:B------:R-:W2:Y:S04]  /*1c1d0*/  LDL.LU R21, [R1+0xbc8] ;  /* 0x000bc80001157983 */ /* 0x000ea80000300800 */
[----:B------:R-:W3:Y:S04]  /*1c1e0*/  LDL.LU R20, [R1+0xbbc] ;  /* 0x000bbc0001147983 */ /* 0x000ee80000300800 */
[----:B------:R0:W-:Y:S04]  /*1c1f0*/  STL [R1+0x184], R18 ;  /* 0x0001841201007387 */ /* 0x0001e80000100800 */
[----:B------:R-:W4:Y:S01]  /*1c200*/  LDL R4, [R1+0xb0c] ;  /* 0x000b0c0001047983 */ /* 0x000f220000100800 */
[----:B0-----:R-:W-:-:S03]  /*1c210*/  IMAD.MOV.U32 R18, RZ, RZ, R6 ;  /* 0x000000ffff127224 */ /* 0x001fc600078e0006 */
[----:B------:R-:W2:Y:S01]  /*1c220*/  LDL R6, [R1+0xb08] ;  /* 0x000b080001067983 */ /* 0x000ea20000100800 */
[----:B------:R-:W-:-:S03]  /*1c230*/  @!P4 IMAD.MOV R18, RZ, RZ, -R18 ;  /* 0x000000ffff12c224 */ /* 0x000fc600078e0a12 */
[----:B------:R0:W-:Y:S04]  /*1c240*/  STL [R1+0x180], R15 ;  /* 0x0001800f01007387 */ /* 0x0001e80000100800 */
[----:B0-----:R-:W3:Y:S04]  /*1c250*/  LDL.LU R15, [R1+0x255c] ;  /* 0x00255c00010f7983 */ /* 0x001ee80000300800 */
[----:B------:R0:W-:Y:S04]  /*1c260*/  STL [R1+0x178], R11 ;  /* 0x0001780b01007387 */ /* 0x0001e80000100800 */
[----:B------:R1:W-:Y:S04]  /*1c270*/  STL [R1+0x17c], R18 ;  /* 0x00017c1201007387 */ /* 0x0003e80000100800 */
[----:B0-----:R-:W3:Y:S04]  /*1c280*/  LDL.LU R11, [R1+0xaec] ;  /* 0x000aec00010b7983 */ /* 0x001ee80000300800 */
[----:B-1----:R-:W3:Y:S01]  /*1c290*/  LDL.LU R18, [R1+0xb10] ;  /* 0x000b100001127983 */ /* 0x002ee20000300800 */
[----:B------:R-:W-:-:S13]  /*1c2a0*/  ISETP.GT.U32.AND P2, PT, R0, R13, PT ;  /* 0x0000000d0000720c */ /* 0x000fda0003f44070 */
[----:B------:R-:W-:-:S05]  /*1c2b0*/  @!P2 IMAD.IADD R13, R13, 0x1, -R0 ;  /* 0x000000010d0da824 */ /* 0x000fca00078e0a00 */
[----:B------:R-:W-:Y:S02]  /*1c2c0*/  ISETP.GT.U32.AND P5, PT, R0, R13, PT ;  /* 0x0000000d0000720c */ /* 0x000fe40003fa4070 */
[----:B------:R-:W-:Y:S01]  /*1c2d0*/  ISETP.GE.AND P2, PT, R17, RZ, PT ;  /* 0x000000ff1100720c */ /* 0x000fe20003f46270 */
[----:B------:R-:W-:-:S04]  /*1c2e0*/  IMAD.HI.U32 R17, R3, R8, RZ ;  /* 0x0000000803117227 */ /* 0x000fc800078e00ff */
[----:B------:R-:W-:-:S04]  /*1c2f0*/  IMAD.MOV R17, RZ, RZ, -R17 ;  /* 0x000000ffff117224 */ /* 0x000fc800078e0a11 */
[----:B------:R-:W-:Y:S02]  /*1c300*/  IMAD R8, R0, R17, R8 ;  /* 0x0000001100087224 */ /* 0x000fe400078e0208 */
[----:B------:R-:W-:Y:S01]  /*1c310*/  @!P5 IMAD.IADD R13, R13, 0x1, -R0 ;  /* 0x000000010d0dd824 */ /* 0x000fe200078e0a00 */
[----:B----4-:R-:W-:Y:S02]  /*1c320*/  IABS R4, R4 ;  /* 0x0000000400047213 */ /* 0x010fe40000000000 */
[----:B--2---:R-:W-:-:S05]  /*1c330*/  IABS R6, R6 ;  /* 0x0000000600067213 */ /* 0x004fca0000000000 */
[----:B------:R-:W-:Y:S01]  /*1c340*/  IMAD.HI.U32 R17, R3, R6, RZ ;  /* 0x0000000603117227 */ /* 0x000fe200078e00ff */
[----:B---3--:R-:W-:Y:S01]  /*1c350*/  ISETP.GE.AND P5, PT, R11, RZ, PT ;  /* 0x000000ff0b00720c */ /* 0x008fe20003fa6270 */
[----:B------:R-:W-:Y:S02]  /*1c360*/  STL [R1+0x2554], R18 ;  /* 0x0025541201007387 */ /* 0x000fe40000100800 */
[----:B------:R-:W-:Y:S02]  /*1c370*/  IMAD.HI.U32 R11, R3, R4, RZ ;  /* 0x00000004030b7227 */ /* 0x000fe400078e00ff */
[----:B------:R0:W-:Y:S04]  /*1c380*/  STL [R1+0x2558], R25 ;  /* 0x0025581901007387 */ /* 0x0001e80000100800 */
[----:B0-----:R-:W2:Y:S04]  /*1c390*/  LDL.LU R25, [R1+0xaf0] ;  /* 0x000af00001197983 */ /* 0x001ea80000300800 */
[----:B------:R-:W3:Y:S04]  /*1c3a0*/  LDL.LU R18, [R1+0xaf4] ;  /* 0x000af40001127983 */ /* 0x000ee80000300800 */
[----:B------:R0:W-:Y:S04]  /*1c3b0*/  STL [R1+0x254c], R3 ;  /* 0x00254c0301007387 */ /* 0x0001e80000100800 */
[----:B0-----:R-:W4:Y:S01]  /*1c3c0*/  LDL.LU R3, [R1+0xaf8] ;  /* 0x000af80001037983 */ /* 0x001f220000300800 */
[----:B------:R-:W-:-:S13]  /*1c3d0*/  ISETP.GT.U32.AND P1, PT, R0, R16, PT ;  /* 0x000000100000720c */ /* 0x000fda0003f24070 */
[----:B------:R-:W-:Y:S01]  /*1c3e0*/  @!P1 IMAD.IADD R16, R16, 0x1, -R0 ;  /* 0x0000000110109824 */ /* 0x000fe200078e0a00 */
[----:B------:R-:W-:-:S13]  /*1c3f0*/  ISETP.GT.U32.AND P1, PT, R0, R14, PT ;  /* 0x0000000e0000720c */ /* 0x000fda0003f24070 */
[----:B------:R-:W-:Y:S01]  /*1c400*/  @!P1 IMAD.IADD R14, R14, 0x1, -R0 ;  /* 0x000000010e0e9824 */ /* 0x000fe200078e0a00 */
[C---:B------:R-:W-:Y:S02]  /*1c410*/  ISETP.GT.U32.AND P1, PT, R0.reuse, R12, PT ;  /* 0x0000000c0000720c */ /* 0x040fe40003f24070 */
[C---:B------:R-:W-:Y:S02]  /*1c420*/  ISETP.GT.U32.AND P3, PT, R0.reuse, R15, PT ;  /* 0x0000000f0000720c */ /* 0x040fe40003f64070 */
[----:B------:R-:W-:-:S09]  /*1c430*/  ISETP.GT.U32.AND P4, PT, R0, R14, PT ;  /* 0x0000000e0000720c */ /* 0x000fd20003f84070 */
[--C-:B------:R-:W-:Y:S01]  /*1c440*/  @!P1 IMAD.IADD R12, R12, 0x1, -R0.reuse ;  /* 0x000000010c0c9824 */ /* 0x100fe200078e0a00 */
[----:B------:R-:W-:Y:S01]  /*1c450*/  ISETP.GT.U32.AND P1, PT, R0, R16, PT ;  /* 0x000000100000720c */ /* 0x000fe20003f24070 */
[--C-:B------:R-:W-:Y:S02]  /*1c460*/  @!P3 IMAD.IADD R15, R15, 0x1, -R0.reuse ;  /* 0x000000010f0fb824 */ /* 0x100fe400078e0a00 */
[----:B------:R-:W-:Y:S01]  /*1c470*/  @!P4 IMAD.IADD R14, R14, 0x1, -R0 ;  /* 0x000000010e0ec824 */ /* 0x000fe200078e0a00 */
[C---:B------:R-:W-:Y:S02]  /*1c480*/  ISETP.GT.U32.AND P4, PT, R0.reuse, R9, PT ;  /* 0x000000090000720c */ /* 0x040fe40003f84070 */
[----:B------:R-:W-:-:S07]  /*1c490*/  ISETP.GT.U32.AND P3, PT, R0, R7, PT ;  /* 0x000000070000720c */ /* 0x000fce0003f64070 */
[--C-:B------:R-:W-:Y:S01]  /*1c4a0*/  @!P1 IMAD.IADD R16, R16, 0x1, -R0.reuse ;  /* 0x0000000110109824 */ /* 0x100fe200078e0a00 */
[C---:B------:R-:W-:Y:S02]  /*1c4b0*/  ISETP.GT.U32.AND P1, PT, R0.reuse, R10, PT ;  /* 0x0000000a0000720c */ /* 0x040fe40003f24070 */
[----:B------:R-:W-:Y:S01]  /*1c4c0*/  ISETP.GT.U32.AND P6, PT, R0, R12, PT ;  /* 0x0000000c0000720c */ /* 0x000fe20003fc4070 */
[----:B------:R-:W-:Y:S02]  /*1c4d0*/  IMAD.MOV R17, RZ, RZ, -R17 ;  /* 0x000000ffff117224 */ /* 0x000fe400078e0a11 */
[--C-:B------:R-:W-:Y:S02]  /*1c4e0*/  @!P4 IMAD.IADD R9, R9, 0x1, -R0.reuse ;  /* 0x000000010909c824 */ /* 0x100fe400078e0a00 */
[----:B------:R-:W-:Y:S02]  /*1c4f0*/  @!P3 IMAD.IADD R7, R7, 0x1, -R0 ;  /* 0x000000010707b824 */ /* 0x000fe400078e0a00 */
[----:B------:R-:W-:-:S04]  /*1c500*/  @!P0 IMAD.MOV R16, RZ, RZ, -R16 ;  /* 0x000000ffff108224 */ /* 0x000fc800078e0a10 */
[----:B------:R-:W-:Y:S02]  /*1c510*/  @!P1 IMAD.IADD R10, R10, 0x1, -R0 ;  /* 0x000000010a0a9824 */ /* 0x000fe400078e0a00 */
[----:B------:R-:W-:Y:S02]  /*1c520*/  @!P2 IMAD.MOV R15, RZ, RZ, -R15 ;  /* 0x000000ffff0fa224 */ /* 0x000fe400078e0a0f */
[----:B------:R-:W-:Y:S02]  /*1c530*/  IMAD R6, R0, R17, R6 ;  /* 0x0000001100067224 */ /* 0x000fe400078e0206 */
[----:B------:R-:W-:Y:S01]  /*1c540*/  @!P6 IMAD.IADD R12, R12, 0x1, -R0 ;  /* 0x000000010c0ce824 */ /* 0x000fe200078e0a00 */
[----:B--2---:R-:W-:Y:S02]  /*1c550*/  ISETP.GE.AND P1, PT, R25, RZ, PT ;  /* 0x000000ff1900720c */ /* 0x004fe40003f26270 */
[----:B------:R-:W2:Y:S01]  /*1c560*/  LDL.LU R25, [R1+0x2558] ;  /* 0x0025580001197983 */ /* 0x000ea20000300800 */
[----:B---3--:R-:W-:-:S03]  /*1c570*/  ISETP.GE.AND P3, PT, R18, RZ, PT ;  /* 0x000000ff1200720c */ /* 0x008fc60003f66270 */
[----:B------:R-:W3:Y:S04]  /*1c580*/  LDL.LU R18, [R1+0x2554] ;  /* 0x0025540001127983 */ /* 0x000ee80000300800 */
[----:B------:R0:W-:Y:S04]  /*1c590*/  STL [R1+0x2550], R19 ;  /* 0x0025501301007387 */ /* 0x0001e80000100800 */
[----:B------:R-:W2:Y:S01]  /*1c5a0*/  LDL.LU R17, [R1+0xb14] ;  /* 0x000b140001117983 */ /* 0x000ea20000300800 */
[----:B----4-:R-:W-:Y:S01]  /*1c5b0*/  ISETP.GE.AND P4, PT, R3, RZ, PT ;  /* 0x000000ff0300720c */ /* 0x010fe20003f86270 */
[----:B------:R-:W-:-:S02]  /*1c5c0*/  IMAD.MOV.U32 R3, RZ, RZ, R14 ;  /* 0x000000ffff037224 */ /* 0x000fc400078e000e */
[----:B------:R-:W-:Y:S02]  /*1c5d0*/  STL [R1+0x10c], R16 ;  /* 0x00010c1001007387 */ /* 0x000fe40000100800 */
[----:B------:R-:W-:Y:S02]  /*1c5e0*/  @!P5 IMAD.MOV R3, RZ, RZ, -R3 ;  /* 0x000000ffff03d224 */ /* 0x000fe400078e0a03 */
[----:B------:R-:W4:Y:S01]  /*1c5f0*/  LDL.LU R14, [R1+0xb04] ;  /* 0x000b0400010e7983 */ /* 0x000f220000300800 */
[----:B0-----:R-:W-:-:S03]  /*1c600*/  IMAD.MOV.U32 R19, RZ, RZ, R13 ;  /* 0x000000ffff137224 */ /* 0x001fc600078e000d */
[----:B------:R0:W-:Y:S04]  /*1c610*/  STL [R1+0x104], R15 ;  /* 0x0001040f01007387 */ /* 0x0001e80000100800 */
[----:B0-----:R-:W2:Y:S04]  /*1c620*/  LDL.LU R15, [R1+0xb08] ;  /* 0x000b0800010f7983 */ /* 0x001ea80000300800 */
[----:B------:R-:W2:Y:S04]  /*1c630*/  LDL.LU R16, [R1+0xb0c] ;  /* 0x000b0c0001107983 */ /* 0x000ea80000300800 */
[----:B------:R0:W-:Y:S04]  /*1c640*/  STL [R1+0x100], R3 ;  /* 0x0001000301007387 */ /* 0x0001e80000100800 */
[----:B------:R-:W2:Y:S01]  /*1c650*/  LDL.LU R13, [R1+0xafc] ;  /* 0x000afc00010d7983 */ /* 0x000ea20000300800 */
[----:B0-----:R-:W-:-:S03]  /*1c660*/  IMAD.MOV.U32 R3, RZ, RZ, R12 ;  /* 0x000000ffff037224 */ /* 0x001fc600078e000c */
[----:B------:R-:W2:Y:S01]  /*1c670*/  LDL.LU R12, [R1+0xb00] ;  /* 0x000b0000010c7983 */ /* 0x000ea20000300800 */
[C---:B------:R-:W-:Y:S02]  /*1c680*/  ISETP.GT.U32.AND P6, PT, R0.reuse, R8, PT ;  /* 0x000000080000720c */ /* 0x040fe40003fc4070 */
[C---:B------:R-:W-:Y:S01]  /*1c690*/  ISETP.GT.U32.AND P2, PT, R0.reuse, R7, PT ;  /* 0x000000070000720c */ /* 0x040fe20003f44070 */
[----:B------:R-:W-:Y:S01]  /*1c6a0*/  @!P1 IMAD.MOV R19, RZ, RZ, -R19 ;  /* 0x000000ffff139224 */ /* 0x000fe200078e0a13 */
[C---:B------:R-:W-:Y:S01]  /*1c6b0*/  ISETP.GT.U32.AND P0, PT, R0.reuse, R10, PT ;  /* 0x0000000a0000720c */ /* 0x040fe20003f04070 */
[----:B------:R-:W-:Y:S01]  /*1c6c0*/  @!P3 IMAD.MOV R3, RZ, RZ, -R3 ;  /* 0x000000ffff03b224 */ /* 0x000fe200078e0a03 */
[----:B------:R-:W-:Y:S02]  /*1c6d0*/  ISETP.GT.U32.AND P5, PT, R0, R9, PT ;  /* 0x000000090000720c */ /* 0x000fe40003fa4070 */
[----:B------:R0:W-:Y:S05]  /*1c6e0*/  STL [R1+0xf8], R19 ;  /* 0x0000f81301007387 */ /* 0x0001ea0000100800 */
[----:B------:R-:W-:-:S05]  /*1c6f0*/  @!P6 IMAD.IADD R8, R8, 0x1, -R0 ;  /* 0x000000010808e824 */ /* 0x000fca00078e0a00 */
[C---:B------:R-:W-:Y:S01]  /*1c700*/  ISETP.GT.U32.AND P6, PT, R0.reuse, R8, PT ;  /* 0x000000080000720c */ /* 0x040fe20003fc4070 */
[----:B0-----:R-:W2:Y:S01]  /*1c710*/  LDL.LU R19, [R1+0x2550] ;  /* 0x0025500001137983 */ /* 0x001ea20000300800 */
[----:B------:R-:W-:-:S03]  /*1c720*/  ISETP.GT.U32.AND P1, PT, R0, R6, PT ;  /* 0x000000060000720c */ /* 0x000fc60003f24070 */
[----:B------:R0:W-:Y:S01]  /*1c730*/  STL [R1+0xf4], R3 ;  /* 0x0000f40301007387 */ /* 0x0001e20000100800 */
[--C-:B------:R-:W-:Y:S02]  /*1c740*/  @!P2 IMAD.IADD R7, R7, 0x1, -R0.reuse ;  /* 0x000000010707a824 */ /* 0x100fe400078e0a00 */
[--C-:B------:R-:W-:Y:S01]  /*1c750*/  @!P0 IMAD.IADD R10, R10, 0x1, -R0.reuse ;  /* 0x000000010a0a8824 */ /* 0x100fe200078e0a00 */
[----:B0-----:R-:W2:Y:S01]  /*1c760*/  LDL.LU R3, [R1+0x254c] ;  /* 0x00254c0001037983 */ /* 0x001ea20000300800 */
[----:B------:R-:W-:-:S03]  /*1c770*/  @!P5 IMAD.IADD R9, R9, 0x1, -R0 ;  /* 0x000000010909d824 */ /* 0x000fc600078e0a00 */
[----:B------:R-:W-:Y:S02]  /*1c780*/  @!P6 IMAD.IADD R8, R8, 0x1, -R0 ;  /* 0x000000010808e824 */ /* 0x000fe400078e0a00 */
[----:B------:R-:W-:Y:S02]  /*1c790*/  @!P4 IMAD.MOV R10, RZ, RZ, -R10 ;  /* 0x000000ffff0ac224 */ /* 0x000fe400078e0a0a */
[----:B------:R-:W-:Y:S02]  /*1c7a0*/  IMAD.MOV R11, RZ, RZ, -R11 ;  /* 0x000000ffff0b7224 */ /* 0x000fe400078e0a0b */
[----:B------:R-:W-:Y:S02]  /*1c7b0*/  @!P1 IMAD.IADD R6, R6, 0x1, -R0 ;  /* 0x0000000106069824 */ /* 0x000fe400078e0a00 */
[----:B------:R-:W-:Y:S01]  /*1c7c0*/  IMAD R4, R0, R11, R4 ;  /* 0x0000000b00047224 */ /* 0x000fe200078e0204 */
[----:B---3--:R-:W-:Y:S02]  /*1c7d0*/  IABS R11, R18 ;  /* 0x00000012000b7213 */ /* 0x008fe40000000000 */
[----:B----4-:R-:W-:Y:S01]  /*1c7e0*/  ISETP.GE.AND P5, PT, R14, RZ, PT ;  /* 0x000000ff0e00720c */ /* 0x010fe20003fa6270 */
[----:B------:R-:W-:Y:S01]  /*1c7f0*/  IMAD.MOV.U32 R14, RZ, RZ, R7 ;  /* 0x000000ffff0e7224 */ /* 0x000fe200078e0007 */
[----:B--2---:R-:W-:-:S02]  /*1c800*/  ISETP.GE.AND P6, PT, R15, RZ, PT ;  /* 0x000000ff0f00720c */ /* 0x004fc40003fc6270 */
[----:B------:R-:W2:Y:S01]  /*1c810*/  LDL.LU R15, [R1+0xb34] ;  /* 0x000b3400010f7983 */ /* 0x000ea20000300800 */
[----:B------:R-:W-:Y:S02]  /*1c820*/  ISETP.GE.AND P3, PT, R13, RZ, PT ;  /* 0x000000ff0d00720c */ /* 0x000fe40003f66270 */
[----:B------:R-:W-:Y:S01]  /*1c830*/  ISETP.GE.AND P2, PT, R12, RZ, PT ;  /* 0x000000ff0c00720c */ /* 0x000fe20003f46270 */
[----:B------:R-:W-:Y:S01]  /*1c840*/  STL [R1+0xf0], R10 ;  /* 0x0000f00a01007387 */ /* 0x000fe20000100800 */
[----:B------:R-:W-:-:S09]  /*1c850*/  ISETP.GE.AND P1, PT, R16, RZ, PT ;  /* 0x000000ff1000720c */ /* 0x000fd20003f26270 */
[----:B------:R-:W-:Y:S01]  /*1c860*/  @!P3 IMAD.MOV R14, RZ, RZ, -R14 ;  /* 0x000000ffff0eb224 */ /* 0x000fe200078e0a0e */
[----:B------:R-:W3:Y:S04]  /*1c870*/  LDL.LU R16, [R1+0xb38] ;  /* 0x000b380001107983 */ /* 0x000ee80000300800 */
[----:B------:R-:W-:Y:S01]  /*1c880*/  STL [R1+0x1ac], R14 ;  /* 0x0001ac0e01007387 */ /* 0x000fe20000100800 */
[----:B------:R-:W-:Y:S01]  /*1c890*/  @!P2 IMAD.MOV R9, RZ, RZ, -R9 ;  /* 0x000000ffff09a224 */ /* 0x000fe200078e0a09 */
[----:B------:R-:W-:Y:S02]  /*1c8a0*/  ISETP.GE.AND P2, PT, R18, RZ, PT ;  /* 0x000000ff1200720c */ /* 0x000fe40003f46270 */
[----:B------:R-:W4:Y:S01]  /*1c8b0*/  LDL.LU R18, [R1+0xb3c] ;  /* 0x000b3c0001127983 */ /* 0x000f220000300800 */
[----:B------:R-:W-:-:S13]  /*1c8c0*/  ISETP.GT.U32.AND P0, PT, R0, R4, PT ;  /* 0x000000040000720c */ /* 0x000fda0003f04070 */
[----:B------:R-:W-:Y:S01]  /*1c8d0*/  @!P0 IMAD.IADD R4, R4, 0x1, -R0 ;  /* 0x0000000104048824 */ /* 0x000fe200078e0a00 */
[----:B------:R-:W-:-:S04]  /*1c8e0*/  ISETP.GT.U32.AND P0, PT, R0, R6, PT ;  /* 0x000000060000720c */ /* 0x000fc80003f04070 */
[----:B------:R-:W-:Y:S01]  /*1c8f0*/  ISETP.GT.U32.AND P4, PT, R0, R4, PT ;  /* 0x000000040000720c */ /* 0x000fe20003f84070 */
[----:B------:R-:W-:Y:S01]  /*1c900*/  IMAD.HI.U32 R13, R3, R11, RZ ;  /* 0x0000000b030d7227 */ /* 0x000fe200078e00ff */
[----:B------:R0:W-:Y:S03]  /*1c910*/  STL [R1+0x1b0], R9 ;  /* 0x0001b00901007387 */ /* 0x0001e60000100800 */
[----:B------:R-:W-:-:S04]  /*1c920*/  IMAD.MOV R13, RZ, RZ, -R13 ;  /* 0x000000ffff0d7224 */ /* 0x000fc800078e0a0d */
[----:B------:R-:W-:Y:S02]  /*1c930*/  @!P0 IMAD.IADD R6, R6, 0x1, -R0 ;  /* 0x0000000106068824 */ /* 0x000fe400078e0a00 */
[----:B------:R-:W-:Y:S02]  /*1c940*/  @!P5 IMAD.MOV R8, RZ, RZ, -R8 ;  /* 0x000000ffff08d224 */ /* 0x000fe400078e0a08 */
[----:B------:R-:W-:Y:S02]  /*1c950*/  @!P4 IMAD.IADD R4, R4, 0x1, -R0 ;  /* 0x000000010404c824 */ /* 0x000fe400078e0a00 */
[----:B------:R-:W-:Y:S02]  /*1c960*/  IMAD R11, R0, R13, R11 ;  /* 0x0000000d000b7224 */ /* 0x000fe400078e020b */
[----:B0-----:R-:W-:Y:S01]  /*1c970*/  IMAD.MOV.U32 R9, RZ, RZ, R6 ;  /* 0x000000ffff097224 */ /* 0x001fe200078e0006 */
[----:B------:R-:W-:Y:S01]  /*1c980*/  IABS R12, R17 ;  /* 0x00000011000c7213 */ /* 0x000fe20000000000 */
[----:B------:R-:W-:Y:S01]  /*1c990*/  IMAD.MOV.U32 R13, RZ, RZ, R4 ;  /* 0x000000ffff0d7224 */ /* 0x000fe200078e0004 */
[----:B------:R-:W-:Y:S01]  /*1c9a0*/  ISETP.GE.AND P5, PT, R17, RZ, PT ;  /* 0x000000ff1100720c */ /* 0x000fe20003fa6270 */
[----:B------:R-:W-:Y:S01]  /*1c9b0*/  @!P6 IMAD.MOV R9, RZ, RZ, -R9 ;  /* 0x000000ffff09e224 */ /* 0x000fe200078e0a09 */
[----:B------:R-:W4:Y:S01]  /*1c9c0*/  LDL R17, [R1+0xb18] ;  /* 0x000b180001117983 */ /* 0x000f220000100800 */
[----:B------:R-:W-:-:S03]  /*1c9d0*/  @!P1 IMAD.MOV R13, RZ, RZ, -R13 ;  /* 0x000000ffff0d9224 */ /* 0x000fc600078e0a0d */
[----:B------:R0:W-:Y:S01]  /*1c9e0*/  STL [R1+0x1f8], R8 ;  /* 0x0001f80801007387 */ /* 0x0001e20000100800 */
[----:B--2---:R-:W-:Y:S02]  /*1c9f0*/  IABS R10, R15 ;  /* 0x0000000f000a7213 */ /* 0x004fe40000000000 */
[----:B------:R-:W-:Y:S02]  /*1ca00*/  ISETP.GE.AND P0, PT, R15, RZ, PT ;  /* 0x000000ff0f00720c */ /* 0x000fe40003f06270 */
[----:B------:R-:W2:Y:S04]  /*1ca10*/  LDL R15, [R1+0xb1c] ;  /* 0x000b1c00010f7983 */ /* 0x000ea80000100800 */
[----:B------:R4:W-:Y:S04]  /*1ca20*/  STL [R1+0x1b8], R9 ;  /* 0x0001b80901007387 */ /* 0x0009e80000100800 */
[----:B------:R1:W-:Y:S01]  /*1ca30*/  STL [R1+0x1b4], R13 ;  /* 0x0001b40d01007387 */ /* 0x0003e20000100800 */
[----:B---3--:R-:W-:-:S02]  /*1ca40*/  ISETP.GE.AND P4, PT, R16, RZ, PT ;  /* 0x000000ff1000720c */ /* 0x008fc40003f86270 */
[----:B0-----:R-:W-:Y:S02]  /*1ca50*/  IABS R8, R16 ;  /* 0x0000001000087213 */ /* 0x001fe40000000000 */
[----:B------:R-:W3:Y:S01]  /*1ca60*/  LDL R16, [R1+0xb20] ;  /* 0x000b200001107983 */ /* 0x000ee20000100800 */
[----:B----4-:R-:W-:Y:S02]  /*1ca70*/  IABS R9, R18 ;  /* 0x0000001200097213 */ /* 0x010fe40000000000 */
[----:B------:R-:W-:Y:S02]  /*1ca80*/  ISETP.GE.AND P1, PT, R18, RZ, PT ;  /* 0x000000ff1200720c */ /* 0x000fe40003f26270 */
[----:B------:R-:W4:Y:S01]  /*1ca90*/  LDL.LU R18, [R1+0xb28] ;  /* 0x000b280001127983 */ /* 0x000f220000300800 */
[----:B------:R-:W-:Y:S01]  /*1caa0*/  ISETP.GT.U32.AND P3, PT, R0, R11, PT ;  /* 0x0000000b0000720c */ /* 0x000fe20003f64070 */
[----:B------:R-:W-:-:S04]  /*1cab0*/  IMAD.HI.U32 R7, R3, R12, RZ ;  /* 0x0000000c03077227 */ /* 0x000fc800078e00ff */
[----:B------:R-:W-:-:S04]  /*1cac0*/  IMAD.MOV R7, RZ, RZ, -R7 ;  /* 0x000000ffff077224 */ /* 0x000fc800078e0a07 */
[----:B------:R-:W-:-:S04]  /*1cad0*/  IMAD R12, R0, R7, R12 ;  /* 0x00000007000c7224 */ /* 0x000fc800078e020c */
[----:B------:R-:W-:Y:S01]  /*1cae0*/  @!P3 IMAD.IADD R11, R11, 0x1, -R0 ;  /* 0x000000010b0bb824 */ /* 0x000fe200078e0a00 */
[----:B------:R-:W-:Y:S01]  /*1caf0*/  ISETP.GT.U32.AND P3, PT, R0, R12, PT ;  /* 0x0000000c0000720c */ /* 0x000fe20003f64070 */
[----:B------:R-:W-:-:S03]  /*1cb00*/  IMAD.HI.U32 R6, R3, R10, RZ ;  /* 0x0000000a03067227 */ /* 0x000fc600078e00ff */
[----:B------:R-:W-:Y:S01]  /*1cb10*/  ISETP.GT.U32.AND P6, PT, R0, R11, PT ;  /* 0x0000000b0000720c */ /* 0x000fe20003fc4070 */
[----:B------:R-:W-:-:S08]  /*1cb20*/  IMAD.MOV R4, RZ, RZ, -R6 ;  /* 0x000000ffff047224 */ /* 0x000fd000078e0a06 */
[----:B------:R-:W-:Y:S02]  /*1cb30*/  @!P3 IMAD.IADD R12, R12, 0x1, -R0 ;  /* 0x000000010c0cb824 */ /* 0x000fe400078e0a00 */
[----:B------:R-:W-:-:S03]  /*1cb40*/  IMAD R10, R0, R4, R10 ;  /* 0x00000004000a7224 */ /* 0x000fc600078e020a */
[----:B------:R-:W-:Y:S01]  /*1cb50*/  ISETP.GT.U32.AND P3, PT, R0, R12, PT ;  /* 0x0000000c0000720c */ /* 0x000fe20003f64070 */
[----:B------:R-:W-:Y:S01]  /*1cb60*/  IMAD.HI.U32 R6, R3, R8, RZ ;  /* 0x0000000803067227 */ /* 0x000fe200078e00ff */
[----:B------:R-:W-:-:S03]  /*1cb70*/  IABS R7, R17 ;  /* 0x0000001100077213 */ /* 0x000fc60000000000 */
[----:B------:R-:W-:Y:S02]  /*1cb80*/  @!P6 IMAD.IADD R11, R11, 0x1, -R0 ;  /* 0x000000010b0be824 */ /* 0x000fe400078e0a00 */
[----:B------:R-:W-:Y:S02]  /*1cb90*/  IMAD.MOV R6, RZ, RZ, -R6 ;  /* 0x000000ffff067224 */ /* 0x000fe400078e0a06 */
[----:B------:R-:W-:-:S04]  /*1cba0*/  IMAD.HI.U32 R14, R3, R7, RZ ;  /* 0x00000007030e7227 */ /* 0x000fc800078e00ff */
[----:B------:R-:W-:Y:S02]  /*1cbb0*/  IMAD.MOV R14, RZ, RZ, -R14 ;  /* 0x000000ffff0e7224 */ /* 0x000fe400078e0a0e */
[----:B------:R-:W-:Y:S02]  /*1cbc0*/  @!P3 IMAD.IADD R12, R12, 0x1, -R0 ;  /* 0x000000010c0cb824 */ /* 0x000fe400078e0a00 */
[C---:B------:R-:W-:Y:S02]  /*1cbd0*/  IMAD R8, R0.reuse, R6, R8 ;  /* 0x0000000600087224 */ /* 0x040fe400078e0208 */
[----:B------:R-:W-:Y:S02]  /*1cbe0*/  IMAD R7, R0, R14, R7 ;  /* 0x0000000e00077224 */ /* 0x000fe400078e0207 */
[----:B------:R-:W-:Y:S01]  /*1cbf0*/  IMAD.MOV.U32 R14, RZ, RZ, R12 ;  /* 0x000000ffff0e7224 */ /* 0x000fe200078e000c */
[----:B--2---:R-:W-:Y:S01]  /*1cc00*/  IABS R4, R15 ;  /* 0x0000000f00047213 */ /* 0x004fe20000000000 */
[----:B------:R-:W-:-:S04]  /*1cc10*/  IMAD.HI.U32 R15, R3, R9, RZ ;  /* 0x00000009030f7227 */ /* 0x000fc800078e00ff */
[----:B-1----:R-:W-:-:S04]  /*1cc20*/  IMAD.HI.U32 R13, R3, R4, RZ ;  /* 0x00000004030d7227 */ /* 0x002fc800078e00ff */
[----:B------:R-:W-:Y:S02]  /*1cc30*/  IMAD.MOV R15, RZ, RZ, -R15 ;  /* 0x000000ffff0f7224 */ /* 0x000fe400078e0a0f */
[----:B------:R-:W-:Y:S02]  /*1cc40*/  IMAD.MOV R13, RZ, RZ, -R13 ;  /* 0x000000ffff0d7224 */ /* 0x000fe400078e0a0d */
[C---:B------:R-:W-:Y:S02]  /*1cc50*/  IMAD R9, R0.reuse, R15, R9 ;  /* 0x0000000f00097224 */ /* 0x040fe400078e0209 */
[----:B------:R-:W-:Y:S01]  /*1cc60*/  IMAD R4, R0, R13, R4 ;  /* 0x0000000d00047224 */ /* 0x000fe200078e0204 */
[----:B---3--:R-:W-:Y:S01]  /*1cc70*/  IABS R6, R16 ;  /* 0x0000001000067213 */ /* 0x008fe20000000000 */
[----:B----4-:R0:W-:Y:S04]  /*1cc80*/  STL [R1+0x2548], R18 ;  /* 0x0025481201007387 */ /* 0x0101e80000100800 */
[----:B------:R-:W2:Y:S04]  /*1cc90*/  LDL.LU R17, [R1+0xb2c] ;  /* 0x000b2c0001117983 */ /* 0x000ea80000300800 */
[----:B------:R-:W3:Y:S01]  /*1cca0*/  LDL R16, [R1+0xb24] ;  /* 0x000b240001107983 */ /* 0x000ee20000100800 */
[----:B0-----:R-:W-:-:S03]  /*1ccb0*/  IMAD.MOV.U32 R18, RZ, RZ, R11 ;  /* 0x000000ffff127224 */ /* 0x001fc600078e000b */
[----:B------:R-:W4:Y:S01]  /*1ccc0*/  LDL.LU R15, [R1+0xb18] ;  /* 0x000b1800010f7983 */ /* 0x000f220000300800 */
[----:B------:R-:W-:-:S03]  /*1ccd0*/  @!P2 IMAD.MOV R18, RZ, RZ, -R18 ;  /* 0x000000ffff12a224 */ /* 0x000fc600078e0a12 */
[----:B------:R-:W3:Y:S04]  /*1cce0*/  LDL R13, [R1+0xb30] ;  /* 0x000b3000010d7983 */ /* 0x000ee80000100800 */
[----:B------:R-:W3:Y:S04]  /*1ccf0*/  LDL.LU R12, [R1+0xb1c] ;  /* 0x000b1c00010c7983 */ /* 0x000ee80000300800 */
[----:B------:R0:W-:Y:S04]  /*1cd00*/  STL [R1+0xec], R18 ;  /* 0x0000ec1201007387 */ /* 0x0001e80000100800 */
[----:B0-----:R-:W3:Y:S01]  /*1cd10*/  LDL.LU R18, [R1+0x2548] ;  /* 0x0025480001127983 */ /* 0x001ee20000300800 */
[----:B------:R-:W-:-:S13]  /*1cd20*/  ISETP.GT.U32.AND P6, PT, R0, R10, PT ;  /* 0x0000000a0000720c */ /* 0x000fda0003fc4070 */
[----:B------:R-:W-:-:S05]  /*1cd30*/  @!P6 IMAD.IADD R10, R10, 0x1, -R0 ;  /* 0x000000010a0ae824 */ /* 0x000fca00078e0a00 */
[----:B------:R-:W-:Y:S01]  /*1cd40*/  ISETP.GT.U32.AND P6, PT, R0, R10, PT ;  /* 0x0000000a0000720c */ /* 0x000fe20003fc4070 */
[----:B------:R-:W-:-:S04]  /*1cd50*/  IMAD.HI.U32 R11, R3, R6, RZ ;  /* 0x00000006030b7227 */ /* 0x000fc800078e00ff */
[----:B------:R-:W-:Y:S02]  /*1cd60*/  IMAD.MOV R11, RZ, RZ, -R11 ;  /* 0x000000ffff0b7224 */ /* 0x000fe400078e0a0b */
[----:B------:R-:W-:Y:S02]  /*1cd70*/  @!P5 IMAD.MOV R14, RZ, RZ, -R14 ;  /* 0x000000ffff0ed224 */ /* 0x000fe400078e0a0e */
[----:B------:R-:W-:-:S04]  /*1cd80*/  IMAD R6, R0, R11, R6 ;  /* 0x0000000b00067224 */ /* 0x000fc800078e0206 */
[----:B------:R-:W-:-:S04]  /*1cd90*/  @!P6 IMAD.IADD R10, R10, 0x1, -R0 ;  /* 0x000000010a0ae824 */ /* 0x000fc800078e0a00 */
[----:B------:R-:W-:Y:S01]  /*1cda0*/  IMAD.MOV.U32 R11, RZ, RZ, R10 ;  /* 0x000000ffff0b7224 */ /* 0x000fe200078e000a */
[----:B------:R2:W-:Y:S03]  /*1cdb0*/  STL [R1+0xe8], R14 ;  /* 0x0000e80e01007387 */ /* 0x0005e60000100800 */
[----:B------:R-:W-:Y:S01]  /*1cdc0*/  @!P0 IMAD.MOV R11, RZ, RZ, -R11 ;  /* 0x000000ffff0b8224 */ /* 0x000fe200078e0a0b */
[----:B--2---:R-:W-:Y:S02]  /*1cdd0*/  IABS R14, R17 ;  /* 0x00000011000e7213 */ /* 0x004fe40000000000 */
[----:B----4-:R-:W-:Y:S01]  /*1cde0*/  ISETP.GE.AND P6, PT, R15, RZ, PT ;  /* 0x000000ff0f00720c */ /* 0x010fe20003fc6270 */
[----:B---3--:R-:W-:Y:S01]  /*1cdf0*/  STL [R1+0x2540], R18 ;  /* 0x0025401201007387 */ /* 0x008fe20000100800 */
[----:B------:R-:W-:-:S03]  /*1ce00*/  IABS R15, R18 ;  /* 0x00000012000f7213 */ /* 0x000fc60000000000 */
[----:B------:R0:W-:Y:S04]  /*1ce10*/  STL [R1+0x2544], R17 ;  /* 0x0025441101007387 */ /* 0x0001e80000100800 */
[----:B0-----:R-:W2:Y:S04]  /*1ce20*/  LDL.LU R17, [R1+0xb20] ;  /* 0x000b200001117983 */ /* 0x001ea80000300800 */
[----:B------:R0:W-:Y:S04]  /*1ce30*/  STL [R1+0xe4], R11 ;  /* 0x0000e40b01007387 */ /* 0x0001e80000100800 */
[----:B------:R-:W3:Y:S01]  /*1ce40*/  LDL.LU R18, [R1+0xb24] ;  /* 0x000b240001127983 */ /* 0x000ee20000300800 */
[----:B------:R-:W-:-:S02]  /*1ce50*/  ISETP.GT.U32.AND P3, PT, R0, R8, PT ;  /* 0x000000080000720c */ /* 0x000fc40003f64070 */
[----:B------:R-:W-:-:S11]  /*1ce60*/  ISETP.GT.U32.AND P2, PT, R0, R9, PT ;  /* 0x000000090000720c */ /* 0x000fd60003f44070 */
[--C-:B------:R-:W-:Y:S01]  /*1ce70*/  @!P3 IMAD.IADD R8, R8, 0x1, -R0.reuse ;  /* 0x000000010808b824 */ /* 0x100fe200078e0a00 */
[----:B------:R-:W-:Y:S01]  /*1ce80*/  ISETP.GT.U32.AND P3, PT, R0, R4, PT ;  /* 0x000000040000720c */ /* 0x000fe20003f64070 */
[----:B------:R-:W-:-:S03]  /*1ce90*/  @!P2 IMAD.IADD R9, R9, 0x1, -R0 ;  /* 0x000000010909a824 */ /* 0x000fc600078e0a00 */
[----:B------:R-:W-:-:S09]  /*1cea0*/  ISETP.GT.U32.AND P2, PT, R0, R8, PT ;  /* 0x000000080000720c */ /* 0x000fd20003f44070 */
[----:B------:R-:W-:-:S04]  /*1ceb0*/  @!P3 IMAD.IADD R4, R4, 0x1, -R0 ;  /* 0x000000010404b824 */ /* 0x000fc800078e0a00 */
[----:B------:R-:W-:Y:S01]  /*1cec0*/  @!P2 IMAD.IADD R8, R8, 0x1, -R0 ;  /* 0x000000010808a824 */ /* 0x000fe200078e0a00 */
[C---:B------:R-:W-:Y:S02]  /*1ced0*/  ISETP.GT.U32.AND P3, PT, R0.reuse, R4, PT ;  /* 0x000000040000720c */ /* 0x040fe40003f64070 */
[----:B------:R-:W-:-:S11]  /*1cee0*/  ISETP.GT.U32.AND P2, PT, R0, R6, PT ;  /* 0x000000060000720c */ /* 0x000fd60003f44070 */
[--C-:B------:R-:W-:Y:S02]  /*1cef0*/  @!P3 IMAD.IADD R4, R4, 0x1, -R0.reuse ;  /* 0x000000010404b824 */ /* 0x100fe400078e0a00 */
[----:B------:R-:W-:Y:S01]  /*1cf00*/  @!P2 IMAD.IADD R6, R6, 0x1, -R0 ;  /* 0x000000010606a824 */ /* 0x000fe200078e0a00 */
[----:B------:R-:W-:Y:S02]  /*1cf10*/  ISETP.GT.U32.AND P5, PT, R0, R7, PT ;  /* 0x000000070000720c */ /* 0x000fe40003fa4070 */
[----:B--2---:R-:W-:Y:S02]  /*1cf20*/  ISETP.GE.AND P3, PT, R17, RZ, PT ;  /* 0x000000ff1100720c */ /* 0x004fe40003f66270 */
[----:B------:R-:W2:Y:S01]  /*1cf30*/  LDL.LU R17, [R1+0x2544] ;  /* 0x0025440001117983 */ /* 0x000ea20000300800 */
[----:B---3--:R-:W-:-:S03]  /*1cf40*/  ISETP.GE.AND P2, PT, R18, RZ, PT ;  /* 0x000000ff1200720c */ /* 0x008fc60003f46270 */
[----:B------:R-:W3:Y:S05]  /*1cf50*/  LDL.LU R18, [R1+0x2540] ;  /* 0x0025400001127983 */ /* 0x000eea0000300800 */
[----:B------:R-:W-:Y:S01]  /*1cf60*/  @!P5 IMAD.IADD R7, R7, 0x1, -R0 ;  /* 0x000000010707d824 */ /* 0x000fe200078e0a00 */
[----:B------:R-:W-:-:S04]  /*1cf70*/  IABS R16, R16 ;  /* 0x0000001000107213 */ /* 0x000fc80000000000 */
[----:B------:R-:W-:Y:S01]  /*1cf80*/  ISETP.GT.U32.AND P0, PT, R0, R7, PT ;  /* 0x000000070000720c */ /* 0x000fe20003f04070 */
[----:B------:R-:W-:-:S04]  /*1cf90*/  IMAD.HI.U32 R10, R3, R16, RZ ;  /* 0x00000010030a7227 */ /* 0x000fc800078e00ff */
[----:B------:R-:W-:-:S04]  /*1cfa0*/  IMAD.MOV R10, RZ, RZ, -R10 ;  /* 0x000000ffff0a7224 */ /* 0x000fc800078e0a0a */
[C---:B------:R-:W-:Y:S01]  /*1cfb0*/  IMAD R16, R0.reuse, R10, R16 ;  /* 0x0000000a00107224 */ /* 0x040fe200078e0210 */
[----:B------:R-:W-:-:S03]  /*1cfc0*/  ISETP.GT.U32.AND P5, PT, R0, R9, PT ;  /* 0x000000090000720c */ /* 0x000fc60003fa4070 */
[----:B------:R-:W-:Y:S01]  /*1cfd0*/  @!P0 IMAD.IADD R7, R7, 0x1, -R0 ;  /* 0x0000000107078824 */ /* 0x000fe200078e0a00 */
[----:B------:R-:W-:Y:S01]  /*1cfe0*/  ISETP.GT.U32.AND P0, PT, R0, R16, PT ;  /* 0x000000100000720c */ /* 0x000fe20003f04070 */
[----:B0-----:R-:W-:Y:S01]  /*1cff0*/  IMAD.HI.U32 R11, R3, R14, RZ ;  /* 0x0000000e030b7227 */ /* 0x001fe200078e00ff */
[----:B------:R-:W-:-:S03]  /*1d000*/  IABS R13, R13 ;  /* 0x0000000d000d7213 */ /* 0x000fc60000000000 */
[----:B------:R-:W-:Y:S02]  /*1d010*/  IMAD.MOV R11, RZ, RZ, -R11 ;  /* 0x000000ffff0b7224 */ /* 0x000fe400078e0a0b */
[----:B------:R-:W-:-:S04]  /*1d020*/  IMAD.HI.U32 R10, R3, R13, RZ ;  /* 0x0000000d030a7227 */ /* 0x000fc800078e00ff */
[----:B------:R-:W-:Y:S02]  /*1d030*/  IMAD R14, R0, R11, R14 ;  /* 0x0000000b000e7224 */ /* 0x000fe400078e020e */
[----:B------:R-:W-:Y:S02]  /*1d040*/  @!P5 IMAD.IADD R9, R9, 0x1, -R0 ;  /* 0x000000010909d824 */ /* 0x000fe400078e0a00 */
[----:B------:R-:W-:Y:S02]  /*1d050*/  IMAD.MOV.U32 R11, RZ, RZ, R8 ;  /* 0x000000ffff0b7224 */ /* 0x000fe400078e0008 */
[----:B------:R-:W-:Y:S02]  /*1d060*/  @!P0 IMAD.IADD R16, R16, 0x1, -R0 ;  /* 0x0000000110108824 */ /* 0x000fe400078e0a00 */
[----:B------:R-:W-:Y:S01]  /*1d070*/  IMAD.MOV R10, RZ, RZ, -R10 ;  /* 0x000000ffff0a7224 */ /* 0x000fe200078e0a0a */
[----:B------:R-:W-:Y:S01]  /*1d080*/  ISETP.GE.AND P5, PT, R12, RZ, PT ;  /* 0x000000ff0c00720c */ /* 0x000fe20003fa6270 */
[----:B------:R-:W-:-:S02]  /*1d090*/  @!P4 IMAD.MOV R11, RZ, RZ, -R11 ;  /* 0x000000ffff0bc224 */ /* 0x000fc400078e0a0b */
[----:B------:R-:W-:Y:S01]  /*1d0a0*/  @!P1 IMAD.MOV R9, RZ, RZ, -R9 ;  /* 0x000000ffff099224 */ /* 0x000fe200078e0a09 */
[C---:B------:R-:W-:Y:S01]  /*1d0b0*/  ISETP.GT.U32.AND P1, PT, R0.reuse, R16, PT ;  /* 0x000000100000720c */ /* 0x040fe20003f24070 */
[----:B------:R-:W-:Y:S02]  /*1d0c0*/  IMAD R13, R0, R10, R13 ;  /* 0x0000000a000d7224 */ /* 0x000fe400078e020d */
[----:B------:R-:W4:Y:S04]  /*1d0d0*/  LDL.LU R10, [R1+0xb40] ;  /* 0x000b4000010a7983 */ /* 0x000f280000300800 */
[----:B------:R-:W4:Y:S04]  /*1d0e0*/  LDL R8, [R1+0xb44] ;  /* 0x000b440001087983 */ /* 0x000f280000100800 */
[----:B------:R-:W-:Y:S04]  /*1d0f0*/  STL [R1+0xdc], R11 ;  /* 0x0000dc0b01007387 */ /* 0x000fe80000100800 */
[----:B------:R0:W-:Y:S01]  /*1d100*/  STL [R1+0xd4], R9 ;  /* 0x0000d40901007387 */ /* 0x0001e20000100800 */
[----:B------:R-:W-:-:S02]  /*1d110*/  @!P5 IMAD.MOV R4, RZ, RZ, -R4 ;  /* 0x000000ffff04d224 */ /* 0x000fc400078e0a04 */
[----:B------:R-:W-:Y:S02]  /*1d120*/  @!P1 IMAD.IADD R16, R16, 0x1, -R0 ;  /* 0x0000000110109824 */ /* 0x000fe400078e0a00 */
[----:B0-----:R-:W-:-:S04]  /*1d130*/  IMAD.MOV.U32 R9, RZ, RZ, R7 ;  /* 0x000000ffff097224 */ /* 0x001fc800078e0007 */
[----:B------:R-:W-:-:S05]  /*1d140*/  @!P6 IMAD.MOV R9, RZ, RZ, -R9 ;  /* 0x000000ffff09e224 */ /* 0x000fca00078e0a09 */
[----:B------:R-:W-:Y:S04]  /*1d150*/  STL [R1+0xd0], R9 ;  /* 0x0000d00901007387 */ /* 0x000fe80000100800 */
[----:B------:R-:W4:Y:S01]  /*1d160*/  LDL R11, [R1+0xb4c] ;  /* 0x000b4c00010b7983 */ /* 0x000f220000100800 */
[----:B---3--:R-:W-:-:S03]  /*1d170*/  ISETP.GE.AND P5, PT, R18, RZ, PT ;  /* 0x000000ff1200720c */ /* 0x008fc60003fa6270 */
[----:B------:R-:W3:Y:S04]  /*1d180*/  LDL R18, [R1+0xb48] ;  /* 0x000b480001127983 */ /* 0x000ee80000100800 */
[----:B------:R-:W-:Y:S04]  /*1d190*/  STL [R1+0x18c], R4 ;  /* 0x00018c0401007387 */ /* 0x000fe80000100800 */
[----:B------:R0:W-:Y:S04]  /*1d1a0*/  STL [R1+0x253c], R16 ;  /* 0x00253c1001007387 */ /* 0x0001e80000100800 */
[----:B0-----:R-:W3:Y:S01]  /*1d1b0*/  LDL.LU R16, [R1+0xb30] ;  /* 0x000b300001107983 */ /* 0x001ee20000300800 */
[----:B------:R-:W-:Y:S01]  /*1d1c0*/  IMAD.HI.U32 R12, R3, R15, RZ ;  /* 0x0000000f030c7227 */ /* 0x000fe200078e00ff */
[----:B------:R-:W-:-:S02]  /*1d1d0*/  ISETP.GT.U32.AND P0, PT, R0, R6, PT ;  /* 0x000000060000720c */ /* 0x000fc40003f04070 */
[----:B--2---:R-:W-:Y:S01]  /*1d1e0*/  ISETP.GE.AND P1, PT, R17, RZ, PT ;  /* 0x000000ff1100720c */ /* 0x004fe20003f26270 */
[----:B------:R-:W-:Y:S01]  /*1d1f0*/  IMAD.MOV R12, RZ, RZ, -R12 ;  /* 0x000000ffff0c7224 */ /* 0x000fe200078e0a0c */
[----:B------:R-:W2:Y:S03]  /*1d200*/  LDL R9, [R1+0xb50] ;  /* 0x000b500001097983 */ /* 0x000ea60000100800 */
[C---:B------:R-:W-:Y:S01]  /*1d210*/  IMAD R15, R0.reuse, R12, R15 ;  /* 0x0000000c000f7224 */ /* 0x040fe200078e020f */
[----:B------:R-:W2:Y:S04]  /*1d220*/  LDL R17, [R1+0xb54] ;  /* 0x000b540001117983 */ /* 0x000ea80000100800 */
[----:B------:R-:W-:Y:S01]  /*1d230*/  ISETP.GT.U32.AND P4, PT, R0, R15, PT ;  /* 0x0000000f0000720c */ /* 0x000fe20003f84070 */
[----:B------:R-:W-:Y:S01]  /*1d240*/  @!P0 IMAD.IADD R6, R6, 0x1, -R0 ;  /* 0x0000000106068824 */ /* 0x000fe200078e0a00 */
[----:B----4-:R-:W-:-:S05]  /*1d250*/  IABS R12, R10 ;  /* 0x0000000a000c7213 */ /* 0x010fca0000000000 */
[----:B------:R-:W-:-:S04]  /*1d260*/  IMAD.HI.U32 R7, R3, R12, RZ ;  /* 0x0000000c03077227 */ /* 0x000fc800078e00ff */
[----:B------:R-:W-:Y:S02]  /*1d270*/  IMAD.MOV R7, RZ, RZ, -R7 ;  /* 0x000000ffff077224 */ /* 0x000fe400078e0a07 */
[----:B------:R-:W-:Y:S02]  /*1d280*/  @!P3 IMAD.MOV R6, RZ, RZ, -R6 ;  /* 0x000000ffff06b224 */ /* 0x000fe400078e0a06 */
[----:B------:R-:W-:Y:S02]  /*1d290*/  IMAD R12, R0, R7, R12 ;  /* 0x00000007000c7224 */ /* 0x000fe400078e020c */
[----:B------:R-:W-:Y:S01]  /*1d2a0*/  @!P4 IMAD.IADD R15, R15, 0x1, -R0 ;  /* 0x000000010f0fc824 */ /* 0x000fe200078e0a00 */
[----:B---3--:R-:W-:Y:S02]  /*1d2b0*/  IABS R7, R18 ;  /* 0x0000001200077213 */ /* 0x008fe40000000000 */
[----:B------:R-:W3:Y:S04]  /*1d2c0*/  LDL.LU R18, [R1+0xb5c] ;  /* 0x000b5c0001127983 */ /* 0x000ee80000300800 */
[----:B------:R2:W-:Y:S01]  /*1d2d0*/  STL [R1+0x188], R6 ;  /* 0x0001880601007387 */ /* 0x0005e20000100800 */
[----:B------:R-:W-:-:S03]  /*1d2e0*/  ISETP.GE.AND P4, PT, R16, RZ, PT ;  /* 0x000000ff1000720c */ /* 0x000fc60003f86270 */
[----:B------:R-:W4:Y:S01]  /*1d2f0*/  LDL.LU R16, [R1+0xb44] ;  /* 0x000b440001107983 */ /* 0x000f220000300800 */
[----:B------:R-:W-:Y:S02]  /*1d300*/  ISETP.GT.U32.AND P6, PT, R0, R14, PT ;  /* 0x0000000e0000720c */ /* 0x000fe40003fc4070 */
[----:B------:R-:W-:-:S05]  /*1d310*/  IABS R8, R8 ;  /* 0x0000000800087213 */ /* 0x000fca0000000000 */
[----:B------:R-:W-:-:S06]  /*1d320*/  IMAD.HI.U32 R4, R3, R8, RZ ;  /* 0x0000000803047227 */ /* 0x000fcc00078e00ff */
[----:B------:R-:W-:-:S05]  /*1d330*/  @!P6 IMAD.IADD R14, R14, 0x1, -R0 ;  /* 0x000000010e0ee824 */ /* 0x000fca00078e0a00 */
[----:B------:R-:W-:Y:S01]  /*1d340*/  ISETP.GT.U32.AND P3, PT, R0, R14, PT ;  /* 0x0000000e0000720c */ /* 0x000fe20003f64070 */
[----:B------:R-:W-:-:S04]  /*1d350*/  IMAD.MOV R4, RZ, RZ, -R4 ;  /* 0x000000ffff047224 */ /* 0x000fc800078e0a04 */
[----:B------:R-:W-:Y:S01]  /*1d360*/  IMAD R8, R0, R4, R8 ;  /* 0x0000000400087224 */ /* 0x000fe200078e0208 */
[----:B------:R-:W-:-:S07]  /*1d370*/  IABS R11, R11 ;  /* 0x0000000b000b7213 */ /* 0x000fce0000000000 */
[----:B------:R-:W-:Y:S01]  /*1d380*/  @!P3 IMAD.IADD R14, R14, 0x1, -R0 ;  /* 0x000000010e0eb824 */ /* 0x000fe200078e0a00 */
[----:B------:R-:W-:Y:S02]  /*1d390*/  ISETP.GT.U32.AND P3, PT, R0, R8, PT ;  /* 0x000000080000720c */ /* 0x000fe40003f64070 */
[----:B--2---:R-:W-:Y:S02]  /*1d3a0*/  IABS R6, R9 ;  /* 0x0000000900067213 */ /* 0x004fe40000000000 */
[----:B------:R-:W-:Y:S01]  /*1d3b0*/  IABS R9, R17 ;  /* 0x0000001100097213 */ /* 0x000fe20000000000 */
[----:B------:R-:W-:-:S04]  /*1d3c0*/  IMAD.HI.U32 R17, R3, R11, RZ ;  /* 0x0000000b03117227 */ /* 0x000fc800078e00ff */
[----:B------:R-:W-:-:S04]  /*1d3d0*/  IMAD.MOV R17, RZ, RZ, -R17 ;  /* 0x000000ffff117224 */ /* 0x000fc800078e0a11 */
[----:B------:R-:W-:Y:S02]  /*1d3e0*/  @!P3 IMAD.IADD R8, R8, 0x1, -R0 ;  /* 0x000000010808b824 */ /* 0x000fe400078e0a00 */
[----:B------:R-:W-:Y:S01]  /*1d3f0*/  IMAD R11, R0, R17, R11 ;  /* 0x00000011000b7224 */ /* 0x000fe200078e020b */
[----:B----4-:R-:W-:Y:S02]  /*1d400*/  ISETP.GE.AND P3, PT, R16, RZ, PT ;  /* 0x000000ff1000720c */ /* 0x010fe40003f66270 */
[----:B------:R-:W2:Y:S04]  /*1d410*/  LDL.LU R16, [R1+0x253c] ;  /* 0x00253c0001107983 */ /* 0x000ea80000300800 */
[----:B------:R-:W4:Y:S01]  /*1d420*/  LDL R17, [R1+0xb58] ;  /* 0x000b580001117983 */ /* 0x000f220000100800 */
[----:B------:R-:W-:-:S13]  /*1d430*/  ISETP.GT.U32.AND P0, PT, R0, R13, PT ;  /* 0x0000000d0000720c */ /* 0x000fda0003f04070 */
[----:B------:R-:W-:-:S05]  /*1d440*/  @!P0 IMAD.IADD R13, R13, 0x1, -R0 ;  /* 0x000000010d0d8824 */ /* 0x000fca00078e0a00 */
[C---:B------:R-:W-:Y:S01]  /*1d450*/  ISETP.GT.U32.AND P0, PT, R0.reuse, R13, PT ;  /* 0x0000000d0000720c */ /* 0x040fe20003f04070 */
[----:B------:R-:W-:Y:S01]  /*1d460*/  IMAD.HI.U32 R4, R3, R7, RZ ;  /* 0x0000000703047227 */ /* 0x000fe200078e00ff */
[----:B------:R-:W-:-:S03]  /*1d470*/  ISETP.GT.U32.AND P6, PT, R0, R15, PT ;  /* 0x0000000f0000720c */ /* 0x000fc60003fc4070 */
[----:B------:R-:W-:-:S08]  /*1d480*/  IMAD.MOV R4, RZ, RZ, -R4 ;  /* 0x000000ffff047224 */ /* 0x000fd000078e0a04 */
[----:B------:R-:W-:Y:S01]  /*1d490*/  @!P0 IMAD.IADD R13, R13, 0x1, -R0 ;  /* 0x000000010d0d8824 */ /* 0x000fe200078e0a00 */
[----:B------:R-:W-:Y:S01]  /*1d4a0*/  ISETP.GE.AND P0, PT, R10, RZ, PT ;  /* 0x000000ff0a00720c */ /* 0x000fe20003f06270 */
[----:B------:R-:W-:-:S04]  /*1d4b0*/  IMAD.HI.U32 R10, R3, R6, RZ ;  /* 0x00000006030a7227 */ /* 0x000fc800078e00ff */
[----:B------:R-:W-:Y:S02]  /*1d4c0*/  IMAD.MOV R10, RZ, RZ, -R10 ;  /* 0x000000ffff0a7224 */ /* 0x000fe400078e0a0a */
[----:B------:R-:W-:Y:S02]  /*1d4d0*/  IMAD R7, R0, R4, R7 ;  /* 0x0000000400077224 */ /* 0x000fe400078e0207 */
[----:B------:R-:W-:-:S04]  /*1d4e0*/  IMAD.HI.U32 R4, R3, R9, RZ ;  /* 0x0000000903047227 */ /* 0x000fc800078e00ff */
[C---:B------:R-:W-:Y:S02]  /*1d4f0*/  IMAD R6, R0.reuse, R10, R6 ;  /* 0x0000000a00067224 */ /* 0x040fe400078e0206 */
[----:B------:R-:W-:Y:S02]  /*1d500*/  @!P6 IMAD.IADD R15, R15, 0x1, -R0 ;  /* 0x000000010f0fe824 */ /* 0x000fe400078e0a00 */
[----:B------:R-:W-:Y:S01]  /*1d510*/  IMAD.MOV R4, RZ, RZ, -R4 ;  /* 0x000000ffff047224 */ /* 0x000fe200078e0a04 */
[----:B------:R0:W-:Y:S04]  /*1d520*/  STL [R1+0x2538], R6 ;  /* 0x0025380601007387 */ /* 0x0001e80000100800 */
[----:B---3--:R1:W-:Y:S01]  /*1d530*/  STL [R1+0x2534], R18 ;  /* 0x0025341201007387 */ /* 0x0083e20000100800 */
[----:B------:R-:W-:Y:S01]  /*1d540*/  IMAD R9, R0, R4, R9 ;  /* 0x0000000400097224 */ /* 0x000fe200078e0209 */
[----:B------:R-:W-:Y:S01]  /*1d550*/  IABS R4, R18 ;  /* 0x0000001200047213 */ /* 0x000fe20000000000 */
[----:B0-----:R-:W-:-:S02]  /*1d560*/  IMAD.MOV.U32 R6, RZ, RZ, R15 ;  /* 0x000000ffff067224 */ /* 0x001fc400078e000f */
[----:B--2---:R-:W-:Y:S01]  /*1d570*/  @!P2 IMAD.MOV R16, RZ, RZ, -R16 ;  /* 0x000000ffff10a224 */ /* 0x004fe200078e0a10 */
[----:B----4-:R-:W-:Y:S02]  /*1d580*/  IABS R10, R17 ;  /* 0x00000011000a7213 */ /* 0x010fe40000000000 */
[----:B------:R-:W2:Y:S04]  /*1d590*/  LDL.LU R17, [R1+0xb48] ;  /* 0x000b480001117983 */ /* 0x000ea80000300800 */
[----:B------:R0:W-:Y:S04]  /*1d5a0*/  STL [R1+0xcc], R16 ;  /* 0x0000cc1001007387 */ /* 0x0001e80000100800 */
[----:B------:R-:W3:Y:S04]  /*1d5b0*/  LDL.LU R15, [R1+0xb4c] ;  /* 0x000b4c00010f7983 */ /* 0x000ee80000300800 */
[----:B-1----:R-:W4:Y:S01]  /*1d5c0*/  LDL.LU R18, [R1+0xb50] ;  /* 0x000b500001127983 */ /* 0x002f220000300800 */
[----:B------:R-:W-:Y:S01]  /*1d5d0*/  @!P5 IMAD.MOV R6, RZ, RZ, -R6 ;  /* 0x000000ffff06d224 */ /* 0x000fe200078e0a06 */
[----:B------:R-:W-:-:S04]  /*1d5e0*/  ISETP.GT.U32.AND P6, PT, R0, R12, PT ;  /* 0x0000000c0000720c */ /* 0x000fc80003fc4070 */
[----:B------:R1:W-:Y:S01]  /*1d5f0*/  STL [R1+0xc4], R6 ;  /* 0x0000c40601007387 */ /* 0x0003e20000100800 */
[----:B------:R-:W-:-:S03]  /*1d600*/  @!P1 IMAD.MOV R14, RZ, RZ, -R14 ;  /* 0x000000ffff0e9224 */ /* 0x000fc600078e0a0e */
[----:B0-----:R-:W3:Y:S01]  /*1d610*/  LDL.LU R16, [R1+0xb60] ;  /* 0x000b600001107983 */ /* 0x001ee20000300800 */
[----:B-1----:R-:W-:-:S04]  /*1d620*/  IMAD.MOV.U32 R6, RZ, RZ, R13 ;  /* 0x000000ffff067224 */ /* 0x002fc800078e000d */
[----:B------:R-:W-:Y:S01]  /*1d630*/  @!P4 IMAD.MOV R6, RZ, RZ, -R6 ;  /* 0x000000ffff06c224 */ /* 0x000fe200078e0a06 */
[----:B------:R-:W-:Y:S04]  /*1d640*/  STL [R1+0xc0], R14 ;  /* 0x0000c00e01007387 */ /* 0x000fe80000100800 */
[----:B------:R0:W-:Y:S01]  /*1d650*/  STL [R1+0x174], R6 ;  /* 0x0001740601007387 */ /* 0x0001e20000100800 */
[----:B------:R-:W-:Y:S01]  /*1d660*/  @!P6 IMAD.IADD R12, R12, 0x1, -R0 ;  /* 0x000000010c0ce824 */ /* 0x000fe200078e0a00 */
[C---:B------:R-:W-:Y:S02]  /*1d670*/  ISETP.GT.U32.AND P6, PT, R0.reuse, R7, PT ;  /* 0x000000070000720c */ /* 0x040fe40003fc4070 */
[----:B0-----:R-:W3:Y:S02]  /*1d680*/  LDL.LU R6, [R1+0x2538] ;  /* 0x0025380001067983 */ /* 0x001ee40000300800 */
[----:B------:R-:W-:-:S09]  /*1d690*/  ISETP.GT.U32.AND P2, PT, R0, R12, PT ;  /* 0x0000000c0000720c */ /* 0x000fd20003f44070 */
[----:B------:R-:W-:Y:S01]  /*1d6a0*/  @!P6 IMAD.IADD R7, R7, 0x1, -R0 ;  /* 0x000000010707e824 */ /* 0x000fe200078e0a00 */
[C---:B------:R-:W-:Y:S02]  /*1d6b0*/  ISETP.GT.U32.AND P6, PT, R0.reuse, R8, PT ;  /* 0x000000080000720c */ /* 0x040fe40003fc4070 */
[C---:B------:R-:W-:Y:S02]  /*1d6c0*/  ISETP.GT.U32.AND P1, PT, R0.reuse, R11, PT ;  /* 0x0000000b0000720c */ /* 0x040fe40003f24070 */
[----:B------:R-:W-:Y:S01]  /*1d6d0*/  ISETP.GT.U32.AND P5, PT, R0, R7, PT ;  /* 0x000000070000720c */ /* 0x000fe20003fa4070 */
[----:B------:R-:W-:-:S04]  /*1d6e0*/  IMAD.HI.U32 R14, R3, R10, RZ ;  /* 0x0000000a030e7227 */ /* 0x000fc800078e00ff */
[----:B------:R-:W-:-:S04]  /*1d6f0*/  IMAD.HI.U32 R13, R3, R4, RZ ;  /* 0x00000004030d7227 */ /* 0x000fc800078e00ff */
[--C-:B------:R-:W-:Y:S02]  /*1d700*/  @!P6 IMAD.IADD R8, R8, 0x1, -R0.reuse ;  /* 0x000000010808e824 */ /* 0x100fe400078e0a00 */
[--C-:B------:R-:W-:Y:S02]  /*1d710*/  @!P2 IMAD.IADD R12, R12, 0x1, -R0.reuse ;  /* 0x000000010c0ca824 */ /* 0x100fe400078e0a00 */
[----:B------:R-:W-:Y:S02]  /*1d720*/  @!P1 IMAD.IADD R11, R11, 0x1, -R0 ;  /* 0x000000010b0b9824 */ /* 0x000fe400078e0a00 */
[----:B------:R-:W-:Y:S02]  /*1d730*/  IMAD.MOV R14, RZ, RZ, -R14 ;  /* 0x000000ffff0e7224 */ /* 0x000fe400078e0a0e */
[----:B------:R-:W-:Y:S02]  /*1d740*/  IMAD.MOV R13, RZ, RZ, -R13 ;  /* 0x000000ffff0d7224 */ /* 0x000fe400078e0a0d */
[----:B------:R-:W-:-:S02]  /*1d750*/  @!P0 IMAD.MOV R12, RZ, RZ, -R12 ;  /* 0x000000ffff0c8224 */ /* 0x000fc400078e0a0c */
[C---:B------:R-:W-:Y:S02]  /*1d760*/  IMAD R10, R0.reuse, R14, R10 ;  /* 0x0000000e000a7224 */ /* 0x040fe400078e020a */
[----:B------:R-:W-:Y:S02]  /*1d770*/  IMAD R4, R0, R13, R4 ;  /* 0x0000000d00047224 */ /* 0x000fe400078e0204 */
[----:B------:R-:W-:Y:S01]  /*1d780*/  @!P5 IMAD.IADD R7, R7, 0x1, -R0 ;  /* 0x000000010707d824 */ /* 0x000fe200078e0a00 */
[----:B--2---:R-:W-:Y:S02]  /*1d790*/  ISETP.GE.AND P6, PT, R17, RZ, PT ;  /* 0x000000ff1100720c */ /* 0x004fe40003fc6270 */
[----:B------:R-:W2:Y:S04]  /*1d7a0*/  LDL.LU R17, [R1+0xb64] ;  /* 0x000b640001117983 */ /* 0x000ea80000300800 */
[----:B------:R-:W2:Y:S01]  /*1d7b0*/  LDL.LU R14, [R1+0xb58] ;  /* 0x000b5800010e7983 */ /* 0x000ea20000300800 */
[----:B----4-:R-:W-:Y:S01]  /*1d7c0*/  ISETP.GE.AND P1, PT, R18, RZ, PT ;  /* 0x000000ff1200720c */ /* 0x010fe20003f26270 */
[----:B------:R-:W-:-:S02]  /*1d7d0*/  IMAD.MOV.U32 R18, RZ, RZ, R8 ;  /* 0x000000ffff127224 */ /* 0x000fc400078e0008 */
[----:B------:R-:W4:Y:S02]  /*1d7e0*/  LDL.LU R13, [R1+0xb54] ;  /* 0x000b5400010d7983 */ /* 0x000f240000300800 */
[----:B------:R-:W-:Y:S01]  /*1d7f0*/  @!P3 IMAD.MOV R18, RZ, RZ, -R18 ;  /* 0x000000ffff12b224 */ /* 0x000fe200078e0a12 */
[----:B---3--:R-:W-:Y:S01]  /*1d800*/  ISETP.GE.AND P5, PT, R15, RZ, PT ;  /* 0x000000ff0f00720c */ /* 0x008fe20003fa6270 */
[----:B------:R-:W-:Y:S04]  /*1d810*/  STL [R1+0xbc], R12 ;  /* 0x0000bc0c01007387 */ /* 0x000fe80000100800 */
[----:B------:R-:W3:Y:S04]  /*1d820*/  LDL.LU R15, [R1+0xb68] ;  /* 0x000b6800010f7983 */ /* 0x000ee80000300800 */
[----:B------:R0:W-:Y:S04]  /*1d830*/  STL [R1+0x154], R18 ;  /* 0x0001541201007387 */ /* 0x0001e80000100800 */
[----:B0-----:R-:W3:Y:S01]  /*1d840*/  LDL.LU R18, [R1+0x2534] ;  /* 0x0025340001127983 */ /* 0x001ee20000300800 */
[----:B------:R-:W-:-:S02]  /*1d850*/  ISETP.GT.U32.AND P4, PT, R0, R6, PT ;  /* 0x000000060000720c */ /* 0x000fc40003f84070 */
[----:B------:R-:W-:-:S11]  /*1d860*/  ISETP.GT.U32.AND P2, PT, R0, R9, PT ;  /* 0x000000090000720c */ /* 0x000fd60003f44070 */
[--C-:B------:R-:W-:Y:S01]  /*1d870*/  @!P4 IMAD.IADD R6, R6, 0x1, -R0.reuse ;  /* 0x000000010606c824 */ /* 0x100fe200078e0a00 */
[C---:B------:R-:W-:Y:S02]  /*1d880*/  ISETP.GT.U32.AND P4, PT, R0.reuse, R11, PT ;  /* 0x0000000b0000720c */ /* 0x040fe40003f84070 */
[C---:B------:R-:W-:Y:S01]  /*1d890*/  ISETP.GT.U32.AND P3, PT, R0.reuse, R10, PT ;  /* 0x0000000a0000720c */ /* 0x040fe20003f64070 */
[----:B------:R-:W-:Y:S01]  /*1d8a0*/  @!P2 IMAD.IADD R9, R9, 0x1, -R0 ;  /* 0x000000010909a824 */ /* 0x000fe200078e0a00 */
[----:B------:R-:W-:-:S09]  /*1d8b0*/  ISETP.GT.U32.AND P2, PT, R0, R6, PT ;  /* 0x000000060000720c */ /* 0x000fd20003f44070 */
[--C-:B------:R-:W-:Y:S01]  /*1d8c0*/  @!P4 IMAD.IADD R11, R11, 0x1, -R0.reuse ;  /* 0x000000010b0bc824 */ /* 0x100fe200078e0a00 */
[C---:B------:R-:W-:Y:S02]  /*1d8d0*/  ISETP.GT.U32.AND P4, PT, R0.reuse, R4, PT ;  /* 0x000000040000720c */ /* 0x040fe40003f84070 */
[----:B------:R-:W-:Y:S01]  /*1d8e0*/  ISETP.GT.U32.AND P0, PT, R0, R9, PT ;  /* 0x000000090000720c */ /* 0x000fe20003f04070 */
[--C-:B------:R-:W-:Y:S02]  /*1d8f0*/  @!P3 IMAD.IADD R10, R10, 0x1, -R0.reuse ;  /* 0x000000010a0ab824 */ /* 0x100fe400078e0a00 */
[----:B------:R-:W-:Y:S02]  /*1d900*/  IMAD.MOV.U32 R12, RZ, RZ, R7 ;  /* 0x000000ffff0c7224 */ /* 0x000fe400078e0007 */
[----:B------:R-:W-:Y:S02]  /*1d910*/  @!P2 IMAD.IADD R6, R6, 0x1, -R0 ;  /* 0x000000010606a824 */ /* 0x000fe400078e0a00 */
[----:B------:R-:W-:-:S04]  /*1d920*/  @!P6 IMAD.MOV R12, RZ, RZ, -R12 ;  /* 0x000000ffff0ce224 */ /* 0x000fc800078e0a0c */
[--C-:B------:R-:W-:Y:S01]  /*1d930*/  @!P4 IMAD.IADD R4, R4, 0x1, -R0.reuse ;  /* 0x000000010404c824 */ /* 0x100fe200078e0a00 */
[----:B------:R-:W-:Y:S01]  /*1d940*/  ISETP.GT.U32.AND P4, PT, R0, R10, PT ;  /* 0x0000000a0000720c */ /* 0x000fe20003f84070 */
[----:B------:R-:W-:Y:S01]  /*1d950*/  @!P5 IMAD.MOV R11, RZ, RZ, -R11 ;  /* 0x000000ffff0bd224 */ /* 0x000fe200078e0a0b */
[----:B------:R0:W-:Y:S01]  /*1d960*/  STL [R1+0x170], R12 ;  /* 0x0001700c01007387 */ /* 0x0001e20000100800 */
[----:B------:R-:W-:Y:S01]  /*1d970*/  @!P0 IMAD.IADD R9, R9, 0x1, -R0 ;  /* 0x0000000109098824 */ /* 0x000fe200078e0a00 */
[----:B------:R-:W-:Y:S02]  /*1d980*/  IABS R8, R16 ;  /* 0x0000001000087213 */ /* 0x000fe40000000000 */
[----:B------:R-:W-:-:S07]  /*1d990*/  ISETP.GE.AND P3, PT, R16, RZ, PT ;  /* 0x000000ff1000720c */ /* 0x000fce0003f66270 */
[----:B------:R-:W-:Y:S01]  /*1d9a0*/  @!P4 IMAD.IADD R10, R10, 0x1, -R0 ;  /* 0x000000010a0ac824 */ /* 0x000fe200078e0a00 */
[----:B--2---:R-:W-:Y:S02]  /*1d9b0*/  ISETP.GE.AND P2, PT, R14, RZ, PT ;  /* 0x000000ff0e00720c */ /* 0x004fe40003f46270 */
[----:B----4-:R-:W-:Y:S02]  /*1d9c0*/  ISETP.GE.AND P6, PT, R13, RZ, PT ;  /* 0x000000ff0d00720c */ /* 0x010fe40003fc6270 */
[----:B0-----:R-:W-:-:S09]  /*1d9d0*/  IABS R12, R17 ;  /* 0x00000011000c7213 */ /* 0x001fd20000000000 */
[----:B------:R-:W-:Y:S02]  /*1d9e0*/  @!P2 IMAD.MOV R10, RZ, RZ, -R10 ;  /* 0x000000ffff0aa224 */ /* 0x000fe400078e0a0a */
[----:B------:R-:W-:Y:S01]  /*1d9f0*/  @!P6 IMAD.MOV R9, RZ, RZ, -R9 ;  /* 0x000000ffff09e224 */ /* 0x000fe200078e0a09 */
[----:B---3--:R-:W-:Y:S02]  /*1da00*/  ISETP.GE.AND P0, PT, R18, RZ, PT ;  /* 0x000000ff1200720c */ /* 0x008fe40003f06270 */
[----:B------:R-:W2:Y:S04]  /*1da10*/  LDL.LU R18, [R1+0xb6c] ;  /* 0x000b6c0001127983 */ /* 0x000ea80000300800 */
[----:B------:R-:W3:Y:S04]  /*1da20*/  LDL.LU R16, [R1+0xb90] ;  /* 0x000b900001107983 */ /* 0x000ee80000300800 */
[----:B------:R0:W-:Y:S01]  /*1da30*/  STL [R1+0x15c], R11 ;  /* 0x00015c0b01007387 */ /* 0x0001e20000100800 */
[----:B------:R-:W-:Y:S01]  /*1da40*/  ISETP.GE.AND P6, PT, R17, RZ, PT ;  /* 0x000000ff1100720c */ /* 0x000fe20003fc6270 */
[----:B0-----:R-:W-:-:S04]  /*1da50*/  IMAD.MOV.U32 R11, RZ, RZ, R6 ;  /* 0x000000ffff0b7224 */ /* 0x001fc800078e0006 */
[----:B------:R-:W-:Y:S01]  /*1da60*/  @!P1 IMAD.MOV R11, RZ, RZ, -R11 ;  /* 0x000000ffff0b9224 */ /* 0x000fe200078e0a0b */
[----:B------:R-:W-:-:S04]  /*1da70*/  IABS R6, R15 ;  /* 0x0000000f00067213 */ /* 0x000fc80000000000 */
[----:B------:R2:W-:Y:S01]  /*1da80*/  STL [R1+0x16c], R11 ;  /* 0x00016c0b01007387 */ /* 0x0005e20000100800 */
[----:B------:R-:W-:-:S03]  /*1da90*/  ISETP.GE.AND P4, PT, R15, RZ, PT ;  /* 0x000000ff0f00720c */ /* 0x000fc60003f86270 */
[----:B------:R-:W4:Y:S04]  /*1daa0*/  LDL.LU R17, [R1+0xb74] ;  /* 0x000b740001117983 */ /* 0x000f280000300800 */
[----:B------:R3:W-:Y:S04]  /*1dab0*/  STL [R1+0x168], R9 ;  /* 0x0001680901007387 */ /* 0x0007e80000100800 */
[----:B------:R-:W-:Y:S04]  /*1dac0*/  STL [R1+0x164], R10 ;  /* 0x0001640a01007387 */ /* 0x000fe80000100800 */
[----:B------:R-:W4:Y:S04]  /*1dad0*/  LDL.LU R14, [R1+0xb70] ;  /* 0x000b7000010e7983 */ /* 0x000f280000300800 */
[----:B------:R-:W4:Y:S01]  /*1dae0*/  LDL.LU R15, [R1+0xb78] ;  /* 0x000b7800010f7983 */ /* 0x000f220000300800 */
[----:B------:R-:W-:-:S04]  /*1daf0*/  IMAD.MOV.U32 R7, RZ, RZ, R8 ;  /* 0x000000ffff077224 */ /* 0x000fc800078e0008 */
[----:B------:R-:W-:-:S04]  /*1db00*/  IMAD.HI.U32 R8, R3, R7, RZ ;  /* 0x0000000703087227 */ /* 0x000fc800078e00ff */
[----:B------:R-:W-:-:S04]  /*1db10*/  IMAD.MOV R8, RZ, RZ, -R8 ;  /* 0x000000ffff087224 */ /* 0x000fc800078e0a08 */
[----:B------:R-:W-:-:S05]  /*1db20*/  IMAD R7, R0, R8, R7 ;  /* 0x0000000800077224 */ /* 0x000fca00078e0207 */
[C---:B------:R-:W-:Y:S02]  /*1db30*/  ISETP.GT.U32.AND P1, PT, R0.reuse, R7, PT ;  /* 0x000000070000720c */ /* 0x040fe40003f24070 */
[----:B------:R-:W-:-:S11]  /*1db40*/  ISETP.GT.U32.AND P5, PT, R0, R4, PT ;  /* 0x000000040000720c */ /* 0x000fd60003fa4070 */
[----:B------:R-:W-:-:S05]  /*1db50*/  @!P1 IMAD.IADD R7, R7, 0x1, -R0 ;  /* 0x0000000107079824 */ /* 0x000fca00078e0a00 */
[----:B------:R-:W-:Y:S01]  /*1db60*/  ISETP.GT.U32.AND P2, PT, R0, R7, PT ;  /* 0x000000070000720c */ /* 0x000fe20003f44070 */
[----:B------:R-:W-:-:S04]  /*1db70*/  @!P5 IMAD.IADD R4, R4, 0x1, -R0 ;  /* 0x000000010404d824 */ /* 0x000fc800078e0a00 */
[----:B------:R-:W-:-:S08]  /*1db80*/  @!P0 IMAD.MOV R4, RZ, RZ, -R4 ;  /* 0x000000ffff048224 */ /* 0x000fd000078e0a04 */
[----:B------:R-:W-:Y:S01]  /*1db90*/  @!P2 IMAD.IADD R7, R7, 0x1, -R0 ;  /* 0x000000010707a824 */ /* 0x000fe200078e0a00 */
[----:B--2---:R-:W-:Y:S02]  /*1dba0*/  IABS R11, R18 ;  /* 0x00000012000b7213 */ /* 0x004fe40000000000 */
[----:B------:R-:W-:Y:S02]  /*1dbb0*/  ISETP.GE.AND P2, PT, R18, RZ, PT ;  /* 0x000000ff1200720c */ /* 0x000fe40003f46270 */
[----:B---3--:R-:W-:Y:S02]  /*1dbc0*/  IABS R9, R16 ;  /* 0x0000001000097213 */ /* 0x008fe40000000000 */
[----:B------:R-:W-:Y:S01]  /*1dbd0*/  ISETP.GE.AND P1, PT, R16, RZ, PT ;  /* 0x000000ff1000720c */ /* 0x000fe20003f26270 */
[----:B----4-:R0:W-:Y:S04]  /*1dbe0*/  STL [R1+0x2530], R15 ;  /* 0x0025300f01007387 */ /* 0x0101e80000100800 */
[----:B------:R-:W-:Y:S04]  /*1dbf0*/  STL [R1+0x160], R4 ;  /* 0x0001600401007387 */ /* 0x000fe80000100800 */
[----:B------:R-:W2:Y:S04]  /*1dc00*/  LDL.LU R16, [R1+0xb7c] ;  /* 0x000b7c0001107983 */ /* 0x000ea80000300800 */
[----:B------:R-:W3:Y:S01]  /*1dc10*/  LDL.LU R18, [R1+0xb80] ;  /* 0x000b800001127983 */ /* 0x000ee20000300800 */
[----:B0-----:R-:W-:-:S04]  /*1dc20*/  IMAD.MOV.U32 R15, RZ, RZ, R7 ;  /* 0x000000ffff0f7224 */ /* 0x001fc800078e0007 */
[----:B------:R-:W-:-:S05]  /*1dc30*/  @!P3 IMAD.MOV R15, RZ, RZ, -R15 ;  /* 0x000000ffff0fb224 */ /* 0x000fca00078e0a0f */
[----:B------:R0:W-:Y:S04]  /*1dc40*/  STL [R1+0x130], R15 ;  /* 0x0001300f01007387 */ /* 0x0001e80000100800 */
[----:B0-----:R-:W4:Y:S01]  /*1dc50*/  LDL.LU R15, [R1+0x2530] ;  /* 0x00253000010f7983 */ /* 0x001f220000300800 */
[----:B------:R-:W-:-:S04]  /*1dc60*/  IMAD.HI.U32 R8, R3, R12, RZ ;  /* 0x0000000c03087227 */ /* 0x000fc800078e00ff */
[----:B------:R-:W-:-:S04]  /*1dc70*/  IMAD.MOV R8, RZ, RZ, -R8 ;  /* 0x000000ffff087224 */ /* 0x000fc800078e0a08 */
[----:B------:R-:W-:-:S05]  /*1dc80*/  IMAD R12, R0, R8, R12 ;  /* 0x00000008000c7224 */ /* 0x000fca00078e020c */
[----:B------:R-:W-:Y:S01]  /*1dc90*/  ISETP.GT.U32.AND P5, PT, R0, R12, PT ;  /* 0x0000000c0000720c */ /* 0x000fe20003fa4070 */
[----:B------:R-:W-:-:S04]  /*1dca0*/  IMAD.HI.U32 R8, R3, R6, RZ ;  /* 0x0000000603087227 */ /* 0x000fc800078e00ff */
[----:B------:R-:W-:Y:S02]  /*1dcb0*/  IMAD.MOV R8, RZ, RZ, -R8 ;  /* 0x000000ffff087224 */ /* 0x000fe400078e0a08 */
[----:B------:R-:W-:-:S06]  /*1dcc0*/  IMAD.HI.U32 R13, R3, R9, RZ ;  /* 0x00000009030d7227 */ /* 0x000fcc00078e00ff */
[----:B------:R-:W-:Y:S02]  /*1dcd0*/  @!P5 IMAD.IADD R12, R12, 0x1, -R0 ;  /* 0x000000010c0cd824 */ /* 0x000fe400078e0a00 */
[----:B------:R-:W-:-:S03]  /*1dce0*/  IMAD R6, R0, R8, R6 ;  /* 0x0000000800067224 */ /* 0x000fc600078e0206 */
        /* <DEDUP_REMOVED lines=8> */
[C---:B------:R-:W-:Y:S02]  /*1dd70*/  ISETP.GT.U32.AND P5, PT, R0.reuse, R9, PT ;  /* 0x000000090000720c */ /* 0x040fe40003fa4070 */
[----:B------:R-:W-:Y:S01]  /*1dd80*/  ISETP.GT.U32.AND P3, PT, R0, R11, PT ;  /* 0x0000000b0000720c */ /* 0x000fe20003f64070 */
[----:B------:R-:W-:-:S05]  /*1dd90*/  @!P0 IMAD.IADD R6, R6, 0x1, -R0 ;  /* 0x0000000106068824 */ /* 0x000fca00078e0a00 */
[----:B------:R-:W-:-:S05]  /*1dda0*/  ISETP.GT.U32.AND P0, PT, R0, R6, PT ;  /* 0x000000060000720c */ /* 0x000fca0003f04070 */
[--C-:B------:R-:W-:Y:S02]  /*1ddb0*/  @!P5 IMAD.IADD R9, R9, 0x1, -R0.reuse ;  /* 0x000000010909d824 */ /* 0x100fe400078e0a00 */
[----:B------:R-:W-:Y:S02]  /*1ddc0*/  @!P3 IMAD.IADD R11, R11, 0x1, -R0 ;  /* 0x000000010b0bb824 */ /* 0x000fe400078e0a00 */
[----:B------:R-:W-:Y:S01]  /*1ddd0*/  IMAD.MOV.U32 R13, RZ, RZ, R12 ;  /* 0x000000ffff0d7224 */ /* 0x000fe200078e000c */
[C---:B------:R-:W-:Y:S02]  /*1dde0*/  ISETP.GT.U32.AND P5, PT, R0.reuse, R9, PT ;  /* 0x000000090000720c */ /* 0x040fe40003fa4070 */
[----:B------:R-:W-:Y:S01]  /*1ddf0*/  ISETP.GT.U32.AND P3, PT, R0, R11, PT ;  /* 0x0000000b0000720c */ /* 0x000fe20003f64070 */
[----:B------:R-:W-:Y:S02]  /*1de00*/  @!P6 IMAD.MOV R13, RZ, RZ, -R13 ;  /* 0x000000ffff0de224 */ /* 0x000fe400078e0a0d */
[----:B------:R-:W-:-:S03]  /*1de10*/  @!P0 IMAD.IADD R6, R6, 0x1, -R0 ;  /* 0x0000000106068824 */ /* 0x000fc600078e0a00 */
[----:B------:R0:W-:Y:S01]  /*1de20*/  STL [R1+0x14c], R13 ;  /* 0x00014c0d01007387 */ /* 0x0001e20000100800 */
[----:B------:R-:W-:-:S04]  /*1de30*/  IABS R8, R17 ;  /* 0x0000001100087213 */ /* 0x000fc80000000000 */
[----:B------:R-:W-:Y:S02]  /*1de40*/  @!P5 IMAD.IADD R9, R9, 0x1, -R0 ;  /* 0x000000010909d824 */ /* 0x000fe400078e0a00 */
[----:B0-----:R-:W-:Y:S02]  /*1de50*/  IMAD.MOV.U32 R13, RZ, RZ, R6 ;  /* 0x000000ffff0d7224 */ /* 0x001fe400078e0006 */
[----:B------:R-:W-:Y:S02]  /*1de60*/  @!P3 IMAD.IADD R11, R11, 0x1, -R0 ;  /* 0x000000010b0bb824 */ /* 0x000fe400078e0a00 */
[----:B------:R-:W-:Y:S02]  /*1de70*/  @!P4 IMAD.MOV R13, RZ, RZ, -R13 ;  /* 0x000000ffff0dc224 */ /* 0x000fe400078e0a0d */
[----:B------:R-:W-:Y:S01]  /*1de80*/  IMAD.HI.U32 R7, R3, R8, RZ ;  /* 0x0000000803077227 */ /* 0x000fe200078e00ff */
[----:B------:R-:W-:Y:S02]  /*1de90*/  IABS R4, R14 ;  /* 0x0000000e00047213 */ /* 0x000fe40000000000 */
[----:B------:R-:W-:Y:S01]  /*1dea0*/  ISETP.GE.AND P6, PT, R14, RZ, PT ;  /* 0x000000ff0e00720c */ /* 0x000fe20003fc6270 */
[----:B------:R-:W-:Y:S01]  /*1deb0*/  IMAD.MOV R7, RZ, RZ, -R7 ;  /* 0x000000ffff077224 */ /* 0x000fe200078e0a07 */
[----:B------:R-:W-:Y:S01]  /*1dec0*/  ISETP.GE.AND P5, PT, R17, RZ, PT ;  /* 0x000000ff1100720c */ /* 0x000fe20003fa6270 */
[----:B------:R-:W-:-:S02]  /*1ded0*/  IMAD.MOV.U32 R17, RZ, RZ, R19 ;  /* 0x000000ffff117224 */ /* 0x000fc400078e0013 */
[----:B------:R-:W-:Y:S01]  /*1dee0*/  IMAD R8, R0, R7, R8 ;  /* 0x0000000700087224 */ /* 0x000fe200078e0208 */
[----:B---3--:R-:W-:Y:S01]  /*1def0*/  IABS R6, R18 ;  /* 0x0000001200067213 */ /* 0x008fe20000000000 */
[----:B------:R0:W-:Y:S04]  /*1df00*/  STL [R1+0x252c], R18 ;  /* 0x00252c1201007387 */ /* 0x0001e80000100800 */
[----:B------:R1:W-:Y:S04]  /*1df10*/  STL [R1+0x150], R13 ;  /* 0x0001500d01007387 */ /* 0x0003e80000100800 */
[----:B------:R-:W3:Y:S01]  /*1df20*/  LDL.LU R14, [R1+0xb84] ;  /* 0x000b8400010e7983 */ /* 0x000ee20000300800 */
[----:B0-----:R-:W-:-:S03]  /*1df30*/  IMAD.MOV.U32 R18, RZ, RZ, R9 ;  /* 0x000000ffff127224 */ /* 0x001fc600078e0009 */
[----:B------:R-:W3:Y:S01]  /*1df40*/  LDL.LU R19, [R1+0xbb4] ;  /* 0x000bb40001137983 */ /* 0x000ee20000300800 */
[----:B-1----:R-:W-:Y:S02]  /*1df50*/  IMAD.MOV.U32 R13, RZ, RZ, R11 ;  /* 0x000000ffff0d7224 */ /* 0x002fe400078e000b */
[----:B------:R-:W-:Y:S02]  /*1df60*/  IMAD.MOV.U32 R11, RZ, RZ, R18 ;  /* 0x000000ffff0b7224 */ /* 0x000fe400078e0012 */
[----:B------:R-:W-:Y:S02]  /*1df70*/  @!P2 IMAD.MOV R13, RZ, RZ, -R13 ;  /* 0x000000ffff0da224 */ /* 0x000fe400078e0a0d */
[----:B------:R-:W-:Y:S01]  /*1df80*/  @!P1 IMAD.MOV R11, RZ, RZ, -R11 ;  /* 0x000000ffff0b9224 */ /* 0x000fe200078e0a0b */
[----:B------:R0:W-:Y:S01]  /*1df90*/  STL [R1+0x148], R18 ;  /* 0x0001481201007387 */ /* 0x0001e20000100800 */
[----:B--2---:R-:W-:Y:S02]  /*1dfa0*/  IABS R7, R16 ;  /* 0x0000001000077213 */ /* 0x004fe40000000000 */
[----:B------:R-:W-:Y:S01]  /*1dfb0*/  ISETP.GE.AND P2, PT, R16, RZ, PT ;  /* 0x000000ff1000720c */ /* 0x000fe20003f46270 */
[----:B------:R-:W-:Y:S01]  /*1dfc0*/  IMAD.MOV.U32 R16, RZ, RZ, R17 ;  /* 0x000000ffff107224 */ /* 0x000fe200078e0011 */
[----:B----4-:R-:W-:Y:S01]  /*1dfd0*/  IABS R12, R15 ;  /* 0x0000000f000c7213 */ /* 0x010fe20000000000 */
[----:B0-----:R-:W2:Y:S04]  /*1dfe0*/  LDL.LU R18, [R1+0x252c] ;  /* 0x00252c0001127983 */ /* 0x001ea80000300800 */
[----:B------:R0:W-:Y:S01]  /*1dff0*/  @!P1 STL [R1+0x148], R11 ;  /* 0x0001480b01009387 */ /* 0x0001e20000100800 */
[----:B------:R-:W-:-:S03]  /*1e000*/  ISETP.GE.AND P1, PT, R15, RZ, PT ;  /* 0x000000ff0f00720c */ /* 0x000fc60003f26270 */
[----:B------:R1:W-:Y:S04]  /*1e010*/  STL [R1+0x134], R13 ;  /* 0x0001340d01007387 */ /* 0x0003e80000100800 */
[----:B------:R-:W4:Y:S04]  /*1e020*/  LDL.LU R17, [R1+0xb8c] ;  /* 0x000b8c0001117983 */ /* 0x000f280000300800 */
[----:B------:R-:W4:Y:S01]  /*1e030*/  LDL R15, [R1+0xb88] ;  /* 0x000b8800010f7983 */ /* 0x000f220000100800 */
[----:B------:R-:W-:-:S04]  /*1e040*/  IMAD.HI.U32 R10, R3, R4, RZ ;  /* 0x00000004030a7227 */ /* 0x000fc800078e00ff */
[----:B------:R-:W-:-:S04]  /*1e050*/  IMAD.MOV R10, RZ, RZ, -R10 ;  /* 0x000000ffff0a7224 */ /* 0x000fc800078e0a0a */
[C---:B------:R-:W-:Y:S01]  /*1e060*/  IMAD R4, R0.reuse, R10, R4 ;  /* 0x0000000a00047224 */ /* 0x040fe200078e0204 */
[----:B------:R-:W-:Y:S01]  /*1e070*/  ISETP.GT.U32.AND P4, PT, R0, R8, PT ;  /* 0x000000080000720c */ /* 0x000fe20003f84070 */
[----:B------:R-:W-:-:S03]  /*1e080*/  IMAD.HI.U32 R10, R3, R12, RZ ;  /* 0x0000000c030a7227 */ /* 0x000fc600078e00ff */
[----:B------:R-:W-:Y:S01]  /*1e090*/  ISETP.GT.U32.AND P0, PT, R0, R4, PT ;  /* 0x000000040000720c */ /* 0x000fe20003f04070 */
[----:B------:R-:W-:-:S04]  /*1e0a0*/  IMAD.MOV R10, RZ, RZ, -R10 ;  /* 0x000000ffff0a7224 */ /* 0x000fc800078e0a0a */
[----:B------:R-:W-:-:S04]  /*1e0b0*/  IMAD R12, R0, R10, R12 ;  /* 0x0000000a000c7224 */ /* 0x000fc800078e020c */
[----:B------:R-:W-:Y:S01]  /*1e0c0*/  @!P4 IMAD.IADD R8, R8, 0x1, -R0 ;  /* 0x000000010808c824 */ /* 0x000fe200078e0a00 */
[----:B------:R-:W-:-:S03]  /*1e0d0*/  ISETP.GT.U32.AND P3, PT, R0, R12, PT ;  /* 0x0000000c0000720c */ /* 0x000fc60003f64070 */
[----:B------:R-:W-:Y:S01]  /*1e0e0*/  @!P0 IMAD.IADD R4, R4, 0x1, -R0 ;  /* 0x0000000104048824 */ /* 0x000fe200078e0a00 */
[----:B------:R-:W-:-:S04]  /*1e0f0*/  ISETP.GT.U32.AND P4, PT, R0, R8, PT ;  /* 0x000000080000720c */ /* 0x000fc80003f84070 */
[----:B------:R-:W-:-:S05]  /*1e100*/  ISETP.GT.U32.AND P0, PT, R0, R4, PT ;  /* 0x000000040000720c */ /* 0x000fca0003f04070 */
[----:B------:R-:W-:-:S04]  /*1e110*/  @!P3 IMAD.IADD R12, R12, 0x1, -R0 ;  /* 0x000000010c0cb824 */ /* 0x000fc800078e0a00 */
[----:B------:R-:W-:Y:S01]  /*1e120*/  @!P4 IMAD.IADD R8, R8, 0x1, -R0 ;  /* 0x000000010808c824 */ /* 0x000fe200078e0a00 */
[----:B------:R-:W-:-:S03]  /*1e130*/  ISETP.GT.U32.AND P3, PT, R0, R12, PT ;  /* 0x0000000c0000720c */ /* 0x000fc60003f64070 */
[----:B------:R-:W-:Y:S02]  /*1e140*/  @!P0 IMAD.IADD R4, R4, 0x1, -R0 ;  /* 0x0000000104048824 */ /* 0x000fe400078e0a00 */
[----:B0-----:R-:W-:Y:S02]  /*1e150*/  IMAD.MOV.U32 R11, RZ, RZ, R8 ;  /* 0x000000ffff0b7224 */ /* 0x001fe400078e0008 */
[----:B-1----:R-:W-:Y:S02]  /*1e160*/  IMAD.MOV.U32 R13, RZ, RZ, R4 ;  /* 0x000000ffff0d7224 */ /* 0x002fe400078e0004 */
[----:B------:R-:W-:Y:S02]  /*1e170*/  @!P5 IMAD.MOV R11, RZ, RZ, -R11 ;  /* 0x000000ffff0bd224 */ /* 0x000fe400078e0a0b */
[----:B------:R-:W-:Y:S02]  /*1e180*/  @!P6 IMAD.MOV R13, RZ, RZ, -R13 ;  /* 0x000000ffff0de224 */ /* 0x000fe400078e0a0d */
[----:B------:R-:W-:-:S04]  /*1e190*/  IMAD.HI.U32 R10, R3, R7, RZ ;  /* 0x00000007030a7227 */ /* 0x000fc800078e00ff */
[----:B------:R-:W-:Y:S02]  /*1e1a0*/  @!P3 IMAD.IADD R12, R12, 0x1, -R0 ;  /* 0x000000010c0cb824 */ /* 0x000fe400078e0a00 */
[----:B------:R-:W-:Y:S02]  /*1e1b0*/  IMAD.MOV R10, RZ, RZ, -R10 ;  /* 0x000000ffff0a7224 */ /* 0x000fe400078e0a0a */
[----:B------:R-:W-:Y:S02]  /*1e1c0*/  @!P1 IMAD.MOV R12, RZ, RZ, -R12 ;  /* 0x000000ffff0c9224 */ /* 0x000fe400078e0a0c */
[----:B------:R-:W-:Y:S01]  /*1e1d0*/  IMAD R7, R0, R10, R7 ;  /* 0x0000000a00077224 */ /* 0x000fe200078e0207 */
[----:B---3--:R-:W-:Y:S02]  /*1e1e0*/  IABS R10, R19 ;  /* 0x00000013000a7213 */ /* 0x008fe40000000000 */
[----:B------:R-:W-:Y:S02]  /*1e1f0*/  ISETP.GE.AND P3, PT, R19, RZ, PT ;  /* 0x000000ff1300720c */ /* 0x000fe40003f66270 */
[----:B--2---:R-:W-:-:S02]  /*1e200*/  ISETP.GE.AND P0, PT, R18, RZ, PT ;  /* 0x000000ff1200720c */ /* 0x004fc40003f06270 */
[----:B------:R-:W2:Y:S04]  /*1e210*/  LDL.LU R18, [R1+0xb98] ;  /* 0x000b980001127983 */ /* 0x000ea80000300800 */
[----:B------:R-:W-:Y:S04]  /*1e220*/  STL [R1+0x140], R13 ;  /* 0x0001400d01007387 */ /* 0x000fe80000100800 */
[----:B------:R0:W-:Y:S01]  /*1e230*/  STL [R1+0x144], R11 ;  /* 0x0001440b01007387 */ /* 0x0001e20000100800 */
[----:B----4-:R-:W-:-:S05]  /*1e240*/  IABS R8, R15 ;  /* 0x0000000f00087213 */ /* 0x010fca0000000000 */
[C---:B0-----:R-:W-:Y:S01]  /*1e250*/  IMAD.HI.U32 R11, R3.reuse, R8, RZ ;  /* 0x00000008030b7227 */ /* 0x041fe200078e00ff */
[----:B------:R-:W-:Y:S03]  /*1e260*/  STL [R1+0x138], R12 ;  /* 0x0001380c01007387 */ /* 0x000fe60000100800 */
[----:B------:R-:W-:Y:S01]  /*1e270*/  IMAD.MOV R11, RZ, RZ, -R11 ;  /* 0x000000ffff0b7224 */ /* 0x000fe200078e0a0b */
[----:B------:R-:W3:Y:S03]  /*1e280*/  LDL.LU R19, [R1+0xb9c] ;  /* 0x000b9c0001137983 */ /* 0x000ee60000300800 */
[----:B------:R-:W-:Y:S01]  /*1e290*/  IMAD R8, R0, R11, R8 ;  /* 0x0000000b00087224 */ /* 0x000fe200078e0208 */
[----:B------:R-:W4:Y:S04]  /*1e2a0*/  LDL.LU R15, [R1+0xba0] ;  /* 0x000ba000010f7983 */ /* 0x000f280000300800 */
[----:B------:R-:W4:Y:S01]  /*1e2b0*/  LDL.LU R11, [R1+0xb88] ;  /* 0x000b8800010b7983 */ /* 0x000f220000300800 */
[----:B------:R-:W-:-:S04]  /*1e2c0*/  IMAD.HI.U32 R9, R3, R6, RZ ;  /* 0x0000000603097227 */ /* 0x000fc800078e00ff */
[----:B------:R-:W-:Y:S01]  /*1e2d0*/  IMAD.MOV R9, RZ, RZ, -R9 ;  /* 0x000000ffff097224 */ /* 0x000fe200078e0a09 */
[----:B------:R-:W-:-:S03]  /*1e2e0*/  ISETP.GT.U32.AND P4, PT, R0, R7, PT ;  /* 0x000000070000720c */ /* 0x000fc60003f84070 */
[----:B------:R-:W-:Y:S01]  /*1e2f0*/  IMAD R6, R0, R9, R6 ;  /* 0x0000000900067224 */ /* 0x000fe200078e0206 */
[----:B------:R-:W-:-:S04]  /*1e300*/  IABS R9, R14 ;  /* 0x0000000e00097213 */ /* 0x000fc80000000000 */
[----:B------:R-:W-:Y:S01]  /*1e310*/  ISETP.GT.U32.AND P5, PT, R0, R6, PT ;  /* 0x000000060000720c */ /* 0x000fe20003fa4070 */
[----:B------:R-:W-:-:S04]  /*1e320*/  IMAD.MOV.U32 R4, RZ, RZ, R9 ;  /* 0x000000ffff047224 */ /* 0x000fc800078e0009 */
[----:B------:R-:W-:-:S04]  /*1e330*/  IMAD.HI.U32 R9, R3, R4, RZ ;  /* 0x0000000403097227 */ /* 0x000fc800078e00ff */
[--C-:B------:R-:W-:Y:S02]  /*1e340*/  @!P4 IMAD.IADD R7, R7, 0x1, -R0.reuse ;  /* 0x000000010707c824 */ /* 0x100fe400078e0a00 */
[----:B------:R-:W-:Y:S02]  /*1e350*/  IMAD.MOV R9, RZ, RZ, -R9 ;  /* 0x000000ffff097224 */ /* 0x000fe400078e0a09 */
[----:B------:R-:W-:Y:S01]  /*1e360*/  @!P5 IMAD.IADD R6, R6, 0x1, -R0 ;  /* 0x000000010606d824 */ /* 0x000fe200078e0a00 */
[----:B------:R-:W-:Y:S01]  /*1e370*/  ISETP.GT.U32.AND P4, PT, R0, R7, PT ;  /* 0x000000070000720c */ /* 0x000fe20003f84070 */
[----:B------:R-:W-:-:S04]  /*1e380*/  IMAD.HI.U32 R13, R3, R10, RZ ;  /* 0x0000000a030d7227 */ /* 0x000fc800078e00ff */
[C---:B------:R-:W-:Y:S01]  /*1e390*/  IMAD R4, R0.reuse, R9, R4 ;  /* 0x0000000900047224 */ /* 0x040fe200078e0204 */
[----:B------:R-:W-:Y:S01]  /*1e3a0*/  ISETP.GT.U32.AND P5, PT, R0, R6, PT ;  /* 0x000000060000720c */ /* 0x000fe20003fa4070 */
[----:B------:R-:W-:-:S03]  /*1e3b0*/  IMAD.MOV R13, RZ, RZ, -R13 ;  /* 0x000000ffff0d7224 */ /* 0x000fc600078e0a0d */
[C---:B------:R-:W-:Y:S01]  /*1e3c0*/  ISETP.GT.U32.AND P1, PT, R0.reuse, R4, PT ;  /* 0x000000040000720c */ /* 0x040fe20003f24070 */
[----:B------:R-:W-:Y:S02]  /*1e3d0*/  IMAD R10, R0, R13, R10 ;  /* 0x0000000d000a7224 */ /* 0x000fe400078e020a */
[----:B------:R-:W-:-:S03]  /*1e3e0*/  @!P4 IMAD.IADD R7, R7, 0x1, -R0 ;  /* 0x000000010707c824 */ /* 0x000fc600078e0a00 */
[----:B------:R-:W-:Y:S02]  /*1e3f0*/  ISETP.GT.U32.AND P4, PT, R0, R10, PT ;  /* 0x0000000a0000720c */ /* 0x000fe40003f84070 */
[----:B------:R-:W-:Y:S01]  /*1e400*/  IABS R9, R17 ;  /* 0x0000001100097213 */ /* 0x000fe20000000000 */
[--C-:B------:R-:W-:Y:S01]  /*1e410*/  @!P5 IMAD.IADD R6, R6, 0x1, -R0.reuse ;  /* 0x000000010606d824 */ /* 0x100fe200078e0a00 */
[----:B------:R-:W-:Y:S02]  /*1e420*/  ISETP.GT.U32.AND P5, PT, R0, R8, PT ;  /* 0x000000080000720c */ /* 0x000fe40003fa4070 */
[----:B------:R-:W-:Y:S01]  /*1e430*/  ISETP.GE.AND P6, PT, R14, RZ, PT ;  /* 0x000000ff0e00720c */ /* 0x000fe20003fc6270 */
[----:B------:R-:W-:Y:S02]  /*1e440*/  @!P1 IMAD.IADD R4, R4, 0x1, -R0 ;  /* 0x0000000104049824 */ /* 0x000fe400078e0a00 */
[----:B------:R-:W-:-:S04]  /*1e450*/  IMAD.HI.U32 R14, R3, R9, RZ ;  /* 0x00000009030e7227 */ /* 0x000fc800078e00ff */
[----:B------:R-:W-:Y:S01]  /*1e460*/  @!P2 IMAD.MOV R7, RZ, RZ, -R7 ;  /* 0x000000ffff07a224 */ /* 0x000fe200078e0a07 */
[----:B------:R-:W-:Y:S01]  /*1e470*/  ISETP.GT.U32.AND P2, PT, R0, R4, PT ;  /* 0x000000040000720c */ /* 0x000fe20003f44070 */
[----:B------:R-:W-:Y:S02]  /*1e480*/  IMAD.MOV R14, RZ, RZ, -R14 ;  /* 0x000000ffff0e7224 */ /* 0x000fe400078e0a0e */
[----:B------:R-:W-:Y:S02]  /*1e490*/  @!P4 IMAD.IADD R10, R10, 0x1, -R0 ;  /* 0x000000010a0ac824 */ /* 0x000fe400078e0a00 */
[----:B------:R-:W-:Y:S02]  /*1e4a0*/  IMAD R9, R0, R14, R9 ;  /* 0x0000000e00097224 */ /* 0x000fe400078e0209 */
[----:B------:R-:W-:Y:S02]  /*1e4b0*/  IMAD.MOV.U32 R14, RZ, RZ, R6 ;  /* 0x000000ffff0e7224 */ /* 0x000fe400078e0006 */
[----:B------:R-:W-:Y:S01]  /*1e4c0*/  @!P5 IMAD.IADD R8, R8, 0x1, -R0 ;  /* 0x000000010808d824 */ /* 0x000fe200078e0a00 */
[C---:B------:R-:W-:Y:S01]  /*1e4d0*/  ISETP.GT.U32.AND P5, PT, R0.reuse, R10, PT ;  /* 0x0000000a0000720c */ /* 0x040fe20003fa4070 */
[----:B------:R-:W-:Y:S01]  /*1e4e0*/  @!P0 IMAD.MOV R14, RZ, RZ, -R14 ;  /* 0x000000ffff0e8224 */ /* 0x000fe200078e0a0e */
[----:B------:R-:W-:Y:S01]  /*1e4f0*/  ISETP.GE.AND P4, PT, R17, RZ, PT ;  /* 0x000000ff1100720c */ /* 0x000fe20003f86270 */
[----:B------:R-:W-:Y:S01]  /*1e500*/  STL [R1+0x128], R7 ;  /* 0x0001280701007387 */ /* 0x000fe20000100800 */
[----:B------:R-:W-:Y:S01]  /*1e510*/  IMAD.MOV.U32 R17, RZ, RZ, R20 ;  /* 0x000000ffff117224 */ /* 0x000fe200078e0014 */
[----:B------:R-:W-:Y:S01]  /*1e520*/  ISETP.GT.U32.AND P0, PT, R0, R8, PT ;  /* 0x000000080000720c */ /* 0x000fe20003f04070 */
[----:B------:R-:W-:Y:S01]  /*1e530*/  @!P2 IMAD.IADD R4, R4, 0x1, -R0 ;  /* 0x000000010404a824 */ /* 0x000fe200078e0a00 */
[----:B------:R-:W4:Y:S01]  /*1e540*/  LDL.LU R20, [R1+0xba4] ;  /* 0x000ba40001147983 */ /* 0x000f220000300800 */
[----:B------:R-:W-:-:S02]  /*1e550*/  IABS R13, R16 ;  /* 0x00000010000d7213 */ /* 0x000fc40000000000 */
[----:B------:R-:W-:Y:S01]  /*1e560*/  ISETP.GT.U32.AND P2, PT, R0, R9, PT ;  /* 0x000000090000720c */ /* 0x000fe20003f44070 */
[----:B------:R0:W-:Y:S02]  /*1e570*/  STL [R1+0x124], R14 ;  /* 0x0001240e01007387 */ /* 0x0001e40000100800 */
[----:B------:R-:W-:Y:S02]  /*1e580*/  @!P5 IMAD.IADD R10, R10, 0x1, -R0 ;  /* 0x000000010a0ad824 */ /* 0x000fe400078e0a00 */
[----:B0-----:R-:W-:Y:S02]  /*1e590*/  IMAD.MOV.U32 R14, RZ, RZ, R16 ;  /* 0x000000ffff0e7224 */ /* 0x001fe400078e0010 */
[----:B------:R-:W-:-:S04]  /*1e5a0*/  IMAD.MOV.U32 R16, RZ, RZ, R4 ;  /* 0x000000ffff107224 */ /* 0x000fc800078e0004 */
[----:B------:R-:W-:Y:S02]  /*1e5b0*/  @!P6 IMAD.MOV R16, RZ, RZ, -R16 ;  /* 0x000000ffff10e224 */ /* 0x000fe400078e0a10 */
[--C-:B------:R-:W-:Y:S02]  /*1e5c0*/  @!P0 IMAD.IADD R8, R8, 0x1, -R0.reuse ;  /* 0x0000000108088824 */ /* 0x100fe400078e0a00 */
[----:B------:R-:W-:Y:S01]  /*1e5d0*/  @!P2 IMAD.IADD R9, R9, 0x1, -R0 ;  /* 0x000000010909a824 */ /* 0x000fe200078e0a00 */
[----:B--2---:R-:W-:Y:S02]  /*1e5e0*/  IABS R12, R18 ;  /* 0x00000012000c7213 */ /* 0x004fe40000000000 */
[----:B------:R-:W-:Y:S01]  /*1e5f0*/  ISETP.GE.AND P2, PT, R18, RZ, PT ;  /* 0x000000ff1200720c */ /* 0x000fe20003f46270 */
[----:B---3--:R0:W-:Y:S01]  /*1e600*/  STL [R1+0x2528], R19 ;  /* 0x0025281301007387 */ /* 0x0081e20000100800 */
[----:B----4-:R-:W-:Y:S01]  /*1e610*/  ISETP.GE.AND P1, PT, R11, RZ, PT ;  /* 0x000000ff0b00720c */ /* 0x010fe20003f26270 */
[----:B------:R-:W-:-:S04]  /*1e620*/  IMAD.HI.U32 R11, R3, R12, RZ ;  /* 0x0000000c030b7227 */ /* 0x000fc800078e00ff */
[----:B------:R-:W-:Y:S01]  /*1e630*/  IMAD.MOV R6, RZ, RZ, -R11 ;  /* 0x000000ffff067224 */ /* 0x000fe200078e0a0b */
[----:B------:R-:W-:Y:S01]  /*1e640*/  IABS R11, R19 ;  /* 0x00000013000b7213 */ /* 0x000fe20000000000 */
[----:B0-----:R-:W-:Y:S01]  /*1e650*/  IMAD.MOV.U32 R19, RZ, RZ, R10 ;  /* 0x000000ffff137224 */ /* 0x001fe200078e000a */
[----:B------:R0:W-:Y:S03]  /*1e660*/  STL [R1+0x120], R16 ;  /* 0x0001201001007387 */ /* 0x0001e60000100800 */
[----:B------:R-:W-:Y:S02]  /*1e670*/  @!P3 IMAD.MOV R19, RZ, RZ, -R19 ;  /* 0x000000ffff13b224 */ /* 0x000fe400078e0a13 */
[----:B------:R-:W-:Y:S01]  /*1e680*/  IMAD.MOV.U32 R10, RZ, RZ, R8 ;  /* 0x000000ffff0a7224 */ /* 0x000fe200078e0008 */
[----:B0-----:R-:W2:Y:S04]  /*1e690*/  LDL.LU R16, [R1+0xbac] ;  /* 0x000bac0001107983 */ /* 0x001ea80000300800 */
[----:B------:R-:W3:Y:S04]  /*1e6a0*/  LDL.LU R18, [R1+0xbb0] ;  /* 0x000bb00001127983 */ /* 0x000ee80000300800 */
[----:B------:R-:W4:Y:S04]  /*1e6b0*/  LDL R8, [R1+0xba8] ;  /* 0x000ba80001087983 */ /* 0x000f280000100800 */
[----:B------:R0:W-:Y:S04]  /*1e6c0*/  STL [R1+0x11c], R19 ;  /* 0x00011c1301007387 */ /* 0x0001e80000100800 */
[----:B0-----:R-:W3:Y:S01]  /*1e6d0*/  LDL.LU R19, [R1+0x2528] ;  /* 0x0025280001137983 */ /* 0x001ee20000300800 */
[----:B------:R-:W-:-:S04]  /*1e6e0*/  IMAD.HI.U32 R7, R3, R13, RZ ;  /* 0x0000000d03077227 */ /* 0x000fc800078e00ff */
[----:B------:R-:W-:-:S04]  /*1e6f0*/  IMAD.MOV R7, RZ, RZ, -R7 ;  /* 0x000000ffff077224 */ /* 0x000fc800078e0a07 */
[C---:B------:R-:W-:Y:S02]  /*1e700*/  IMAD R13, R0.reuse, R7, R13 ;  /* 0x00000007000d7224 */ /* 0x040fe400078e020d */
[----:B------:R-:W-:-:S03]  /*1e710*/  IMAD R12, R0, R6, R12 ;  /* 0x00000006000c7224 */ /* 0x000fc600078e020c */
[C---:B------:R-:W-:Y:S02]  /*1e720*/  ISETP.GT.U32.AND P6, PT, R0.reuse, R13, PT ;  /* 0x0000000d0000720c */ /* 0x040fe40003fc4070 */
[----:B------:R-:W-:Y:S02]  /*1e730*/  ISETP.GT.U32.AND P5, PT, R0, R12, PT ;  /* 0x0000000c0000720c */ /* 0x000fe40003fa4070 */
[----:B------:R-:W-:Y:S01]  /*1e740*/  IABS R7, R15 ;  /* 0x0000000f00077213 */ /* 0x000fe20000000000 */
[----:B------:R-:W-:-:S08]  /*1e750*/  IMAD.HI.U32 R6, R3, R11, RZ ;  /* 0x0000000b03067227 */ /* 0x000fd000078e00ff */
[----:B------:R-:W-:Y:S02]  /*1e760*/  @!P6 IMAD.IADD R13, R13, 0x1, -R0 ;  /* 0x000000010d0de824 */ /* 0x000fe400078e0a00 */
[----:B------:R-:W-:-:S03]  /*1e770*/  IMAD.HI.U32 R4, R3, R7, RZ ;  /* 0x0000000703047227 */ /* 0x000fc600078e00ff */
[----:B------:R-:W-:Y:S01]  /*1e780*/  ISETP.GT.U32.AND P3, PT, R0, R13, PT ;  /* 0x0000000d0000720c */ /* 0x000fe20003f64070 */
[----:B------:R-:W-:Y:S02]  /*1e790*/  @!P5 IMAD.IADD R12, R12, 0x1, -R0 ;  /* 0x000000010c0cd824 */ /* 0x000fe400078e0a00 */
[----:B------:R-:W-:Y:S01]  /*1e7a0*/  IMAD.MOV R6, RZ, RZ, -R6 ;  /* 0x000000ffff067224 */ /* 0x000fe200078e0a06 */
[----:B------:R-:W-:Y:S01]  /*1e7b0*/  ISETP.GE.AND P0, PT, R14, RZ, PT ;  /* 0x000000ff0e00720c */ /* 0x000fe20003f06270 */
[----:B------:R-:W-:Y:S01]  /*1e7c0*/  IMAD.MOV R4, RZ, RZ, -R4 ;  /* 0x000000ffff047224 */ /* 0x000fe200078e0a04 */
[C---:B------:R-:W-:Y:S01]  /*1e7d0*/  ISETP.GT.U32.AND P6, PT, R0.reuse, R9, PT ;  /* 0x000000090000720c */ /* 0x040fe20003fc4070 */
[----:B------:R-:W-:Y:S01]  /*1e7e0*/  @!P1 IMAD.MOV R10, RZ, RZ, -R10 ;  /* 0x000000ffff0a9224 */ /* 0x000fe200078e0a0a */
[C---:B------:R-:W-:Y:S01]  /*1e7f0*/  ISETP.GT.U32.AND P5, PT, R0.reuse, R12, PT ;  /* 0x0000000c0000720c */ /* 0x040fe20003fa4070 */
[C---:B------:R-:W-:Y:S01]  /*1e800*/  IMAD R11, R0.reuse, R6, R11 ;  /* 0x00000006000b7224 */ /* 0x040fe200078e020b */
[----:B------:R-:W-:Y:S01]  /*1e810*/  IABS R14, R20 ;  /* 0x00000014000e7213 */ /* 0x000fe20000000000 */
[----:B------:R-:W-:Y:S01]  /*1e820*/  IMAD R7, R0, R4, R7 ;  /* 0x0000000400077224 */ /* 0x000fe200078e0207 */
[----:B------:R0:W-:Y:S01]  /*1e830*/  STL [R1+0x114], R10 ;  /* 0x0001140a01007387 */ /* 0x0001e20000100800 */
[----:B------:R-:W-:-:S03]  /*1e840*/  @!P3 IMAD.IADD R13, R13, 0x1, -R0 ;  /* 0x000000010d0db824 */ /* 0x000fc600078e0a00 */
[----:B------:R-:W-:Y:S01]  /*1e850*/  ISETP.GT.U32.AND P3, PT, R0, R7, PT ;  /* 0x000000070000720c */ /* 0x000fe20003f64070 */
[----:B0-----:R-:W-:Y:S02]  /*1e860*/  IMAD.MOV.U32 R10, RZ, RZ, R14 ;  /* 0x000000ffff0a7224 */ /* 0x001fe400078e000e */
[--C-:B------:R-:W-:Y:S02]  /*1e870*/  @!P6 IMAD.IADD R9, R9, 0x1, -R0.reuse ;  /* 0x000000010909e824 */ /* 0x100fe400078e0a00 */
[----:B------:R-:W-:Y:S01]  /*1e880*/  @!P5 IMAD.IADD R12, R12, 0x1, -R0 ;  /* 0x000000010c0cd824 */ /* 0x000fe200078e0a00 */
[----:B------:R-:W-:Y:S01]  /*1e890*/  ISETP.GE.AND P5, PT, R15, RZ, PT ;  /* 0x000000ff0f00720c */ /* 0x000fe20003fa6270 */
[----:B------:R-:W-:-:S06]  /*1e8a0*/  @!P4 IMAD.MOV R9, RZ, RZ, -R9 ;  /* 0x000000ffff09c224 */ /* 0x000fcc00078e0a09 */
[----:B------:R-:W-:Y:S01]  /*1e8b0*/  @!P3 IMAD.IADD R7, R7, 0x1, -R0 ;  /* 0x000000010707b824 */ /* 0x000fe200078e0a00 */
[----:B------:R-:W-:Y:S01]  /*1e8c0*/  ISETP.GE.AND P3, PT, R20, RZ, PT ;  /* 0x000000ff1400720c */ /* 0x000fe20003f66270 */
[----:B------:R-:W-:Y:S01]  /*1e8d0*/  IMAD.MOV.U32 R20, RZ, RZ, R21 ;  /* 0x000000ffff147224 */ /* 0x000fe200078e0015 */
[----:B--2---:R-:W-:-:S05]  /*1e8e0*/  IABS R6, R16 ;  /* 0x0000001000067213 */ /* 0x004fca0000000000 */
[----:B------:R-:W-:Y:S01]  /*1e8f0*/  IMAD.HI.U32 R14, R3, R6, RZ ;  /* 0x00000006030e7227 */ /* 0x000fe200078e00ff */
[----:B----4-:R-:W-:-:S03]  /*1e900*/  IABS R8, R8 ;  /* 0x0000000800087213 */ /* 0x010fc60000000000 */
[----:B------:R-:W-:Y:S02]  /*1e910*/  IMAD.MOV R14, RZ, RZ, -R14 ;  /* 0x000000ffff0e7224 */ /* 0x000fe400078e0a0e */
[----:B------:R-:W-:Y:S01]  /*1e920*/  IMAD.HI.U32 R15, R3, R8, RZ ;  /* 0x00000008030f7227 */ /* 0x000fe200078e00ff */
[----:B---3--:R-:W-:Y:S02]  /*1e930*/  ISETP.GE.AND P1, PT, R19, RZ, PT ;  /* 0x000000ff1300720c */ /* 0x008fe40003f26270 */
[----:B------:R-:W2:Y:S04]  /*1e940*/  LDL.LU R19, [R1+0xbb8] ;  /* 0x000bb80001137983 */ /* 0x000ea80000300800 */
[----:B------:R0:W-:Y:S01]  /*1e950*/  STL [R1+0x2524], R16 ;  /* 0x0025241001007387 */ /* 0x0001e20000100800 */
[----:B------:R-:W-:-:S02]  /*1e960*/  IMAD R6, R0, R14, R6 ;  /* 0x0000000e00067224 */ /* 0x000fc400078e0206 */
[----:B------:R-:W-:Y:S02]  /*1e970*/  IMAD.MOV R15, RZ, RZ, -R15 ;  /* 0x000000ffff0f7224 */ /* 0x000fe400078e0a0f */
[----:B0-----:R-:W-:-:S04]  /*1e980*/  IMAD.MOV.U32 R16, RZ, RZ, R17 ;  /* 0x000000ffff107224 */ /* 0x001fc800078e0011 */
[----:B------:R-:W-:Y:S02]  /*1e990*/  IMAD.MOV.U32 R14, RZ, RZ, R16 ;  /* 0x000000ffff0e7224 */ /* 0x000fe400078e0010 */
[----:B------:R-:W-:Y:S01]  /*1e9a0*/  IMAD.MOV.U32 R16, RZ, RZ, R13 ;  /* 0x000000ffff107224 */ /* 0x000fe200078e000d */
[----:B------:R-:W-:Y:S03]  /*1e9b0*/  STL [R1+0x108], R9 ;  /* 0x0001080901007387 */ /* 0x000fe60000100800 */
[----:B------:R-:W-:Y:S01]  /*1e9c0*/  @!P0 IMAD.MOV R16, RZ, RZ, -R16 ;  /* 0x000000ffff108224 */ /* 0x000fe200078e0a10 */
[----:B------:R-:W3:Y:S01]  /*1e9d0*/  LDL.LU R17, [R1+0xbc0] ;  /* 0x000bc00001117983 */ /* 0x000ee20000300800 */
[----:B------:R-:W-:-:S03]  /*1e9e0*/  IMAD R8, R0, R15, R8 ;  /* 0x0000000f00087224 */ /* 0x000fc600078e0208 */
[----:B------:R-:W4:Y:S04]  /*1e9f0*/  LDL.LU R21, [R1+0xbc4] ;  /* 0x000bc40001157983 */ /* 0x000f280000300800 */
[----:B------:R-:W3:Y:S04]  /*1ea00*/  LDL.LU R15, [R1+0xba8] ;  /* 0x000ba800010f7983 */ /* 0x000ee80000300800 */
[----:B------:R0:W-:Y:S02]  /*1ea10*/  STL [R1+0xb8], R16 ;  /* 0x0000b81001007387 */ /* 0x0001e40000100800 */
[----:B0-----:R-:W-:-:S04]  /*1ea20*/  IMAD.MOV.U32 R16, RZ, RZ, R12 ;  /* 0x000000ffff107224 */ /* 0x001fc800078e000c */
[----:B------:R-:W-:-:S05]  /*1ea30*/  @!P2 IMAD.MOV R16, RZ, RZ, -R16 ;  /* 0x000000ffff10a224 */ /* 0x000fca00078e0a10 */
[----:B------:R0:W-:Y:S04]  /*1ea40*/  STL [R1+0xb0], R16 ;  /* 0x0000b01001007387 */ /* 0x0001e80000100800 */
[----:B0-----:R-:W4:Y:S01]  /*1ea50*/  LDL.LU R16, [R1+0x2524] ;  /* 0x0025240001107983 */ /* 0x001f220000300800 */
[----:B------:R-:W-:Y:S01]  /*1ea60*/  ISETP.GT.U32.AND P6, PT, R0, R11, PT ;  /* 0x0000000b0000720c */ /* 0x000fe20003fc4070 */
[----:B------:R-:W-:-:S04]  /*1ea70*/  IMAD.HI.U32 R4, R3, R10, RZ ;  /* 0x0000000a03047227 */ /* 0x000fc800078e00ff */
[----:B------:R-:W-:-:S04]  /*1ea80*/  IMAD.MOV R4, RZ, RZ, -R4 ;  /* 0x000000ffff047224 */ /* 0x000fc800078e0a04 */
[----:B------:R-:W-:-:S04]  /*1ea90*/  IMAD R10, R0, R4, R10 ;  /* 0x00000004000a7224 */ /* 0x000fc800078e020a */
[----:B------:R-:W-:Y:S01]  /*1eaa0*/  @!P6 IMAD.IADD R11, R11, 0x1, -R0 ;  /* 0x000000010b0be824 */ /* 0x000fe200078e0a00 */
[----:B------:R-:W-:-:S04]  /*1eab0*/  ISETP.GT.U32.AND P6, PT, R0, R10, PT ;  /* 0x0000000a0000720c */ /* 0x000fc80003fc4070 */
[----:B------:R-:W-:Y:S01]  /*1eac0*/  ISETP.GT.U32.AND P4, PT, R0, R11, PT ;  /* 0x0000000b0000720c */ /* 0x000fe20003f84070 */
[----:B------:R-:W-:-:S08]  /*1ead0*/  IMAD.MOV.U32 R12, RZ, RZ, R14 ;  /* 0x000000ffff0c7224 */ /* 0x000fd000078e000e */
[----:B------:R-:W-:Y:S01]  /*1eae0*/  @!P6 IMAD.IADD R10, R10, 0x1, -R0 ;  /* 0x000000010a0ae824 */ /* 0x000fe200078e0a00 */
[----:B------:R-:W-:-:S03]  /*1eaf0*/  ISETP.GT.U32.AND P6, PT, R0, R7, PT ;  /* 0x000000070000720c */ /* 0x000fc60003fc4070 */
[----:B------:R-:W-:Y:S01]  /*1eb00*/  @!P4 IMAD.IADD R11, R11, 0x1, -R0 ;  /* 0x000000010b0bc824 */ /* 0x000fe200078e0a00 */
[----:B------:R-:W-:-:S03]  /*1eb10*/  ISETP.GT.U32.AND P4, PT, R0, R8, PT ;  /* 0x000000080000720c */ /* 0x000fc60003f84070 */
[----:B------:R-:W-:-:S04]  /*1eb20*/  IMAD.MOV.U32 R14, RZ, RZ, R11 ;  /* 0x000000ffff0e7224 */ /* 0x000fc800078e000b */
[----:B------:R-:W-:Y:S01]  /*1eb30*/  @!P1 IMAD.MOV R14, RZ, RZ, -R14 ;  /* 0x000000ffff0e9224 */ /* 0x000fe200078e0a0e */
[C---:B------:R-:W-:Y:S01]  /*1eb40*/  ISETP.GT.U32.AND P1, PT, R0.reuse, R6, PT ;  /* 0x000000060000720c */ /* 0x040fe20003f24070 */
[----:B------:R-:W-:Y:S01]  /*1eb50*/  @!P6 IMAD.IADD R7, R7, 0x1, -R0 ;  /* 0x000000010707e824 */ /* 0x000fe200078e0a00 */
[----:B------:R-:W-:-:S03]  /*1eb60*/  ISETP.GT.U32.AND P0, PT, R0, R10, PT ;  /* 0x0000000a0000720c */ /* 0x000fc60003f04070 */
[--C-:B------:R-:W-:Y:S01]  /*1eb70*/  @!P4 IMAD.IADD R8, R8, 0x1, -R0.reuse ;  /* 0x000000010808c824 */ /* 0x100fe200078e0a00 */
[----:B------:R-:W-:Y:S07]  /*1eb80*/  STL [R1+0xac], R14 ;  /* 0x0000ac0e01007387 */ /* 0x000fee0000100800 */
[--C-:B------:R-:W-:Y:S01]  /*1eb90*/  @!P1 IMAD.IADD R6, R6, 0x1, -R0.reuse ;  /* 0x0000000106069824 */ /* 0x100fe200078e0a00 */
[----:B------:R-:W-:Y:S01]  /*1eba0*/  ISETP.GT.U32.AND P1, PT, R0, R8, PT ;  /* 0x000000080000720c */ /* 0x000fe20003f24070 */
[----:B------:R-:W-:Y:S01]  /*1ebb0*/  @!P0 IMAD.IADD R10, R10, 0x1, -R0 ;  /* 0x000000010a0a8824 */ /* 0x000fe200078e0a00 */
[----:B------:R-:W-:-:S03]  /*1ebc0*/  IABS R4, R18 ;  /* 0x0000001200047213 */ /* 0x000fc60000000000 */
[----:B------:R-:W-:Y:S01]  /*1ebd0*/  @!P3 IMAD.MOV R10, RZ, RZ, -R10 ;  /* 0x000000ffff0ab224 */ /* 0x000fe200078e0a0a */
[----:B------:R-:W-:Y:S01]  /*1ebe0*/  ISETP.GE.AND P4, PT, R18, RZ, PT ;  /* 0x000000ff1200720c */ /* 0x000fe20003f86270 */
[----:B------:R-:W-:-:S06]  /*1ebf0*/  IMAD.HI.U32 R13, R3, R4, RZ ;  /* 0x00000004030d7227 */ /* 0x000fcc00078e00ff */
[----:B------:R-:W-:Y:S02]  /*1ec00*/  @!P1 IMAD.IADD R8, R8, 0x1, -R0 ;  /* 0x0000000108089824 */ /* 0x000fe400078e0a00 */
[----:B------:R-:W-:-:S04]  /*1ec10*/  IMAD.MOV R13, RZ, RZ, -R13 ;  /* 0x000000ffff0d7224 */ /* 0x000fc800078e0a0d */
[----:B------:R-:W-:-:S05]  /*1ec20*/  IMAD R4, R0, R13, R4 ;  /* 0x0000000d00047224 */ /* 0x000fca00078e0204 */
[----:B------:R-:W-:-:S13]  /*1ec30*/  ISETP.GT.U32.AND P0, PT, R0, R4, PT ;  /* 0x000000040000720c */ /* 0x000fda0003f04070 */
[----:B------:R-:W-:Y:S01]  /*1ec40*/  @!P0 IMAD.IADD R4, R4, 0x1, -R0 ;  /* 0x0000000104048824 */ /* 0x000fe200078e0a00 */
[----:B------:R-:W-:Y:S02]  /*1ec50*/  ISETP.GT.U32.AND P0, PT, R0, R6, PT ;  /* 0x000000060000720c */ /* 0x000fe40003f04070 */
[----:B------:R-:W-:-:S11]  /*1ec60*/  IABS R13, R20 ;  /* 0x00000014000d7213 */ /* 0x000fd60000000000 */
[----:B------:R-:W-:Y:S01]  /*1ec70*/  @!P0 IMAD.IADD R6, R6, 0x1, -R0 ;  /* 0x0000000106068824 */ /* 0x000fe200078e0a00 */
[----:B--2---:R-:W-:Y:S02]  /*1ec80*/  IABS R9, R19 ;  /* 0x0000001300097213 */ /* 0x004fe40000000000 */
[----:B------:R-:W-:-:S03]  /*1ec90*/  ISETP.GE.AND P1, PT, R19, RZ, PT ;  /* 0x000000ff1300720c */ /* 0x000fc60003f26270 */
[----:B------:R-:W-:-:S04]  /*1eca0*/  IMAD.HI.U32 R11, R3, R9, RZ ;  /* 0x00000009030b7227 */ /* 0x000fc800078e00ff */
[----:B------:R-:W-:-:S04]  /*1ecb0*/  IMAD.MOV R11, RZ, RZ, -R11 ;  /* 0x000000ffff0b7224 */ /* 0x000fc800078e0a0b */
[----:B------:R-:W-:Y:S01]  /*1ecc0*/  IMAD R9, R0, R11, R9 ;  /* 0x0000000b00097224 */ /* 0x000fe200078e0209 */
[----:B----4-:R-:W-:Y:S01]  /*1ecd0*/  ISETP.GE.AND P6, PT, R16, RZ, PT ;  /* 0x000000ff1000720c */ /* 0x010fe20003fc6270 */
[----:B------:R-:W-:-:S04]  /*1ece0*/  IMAD.MOV.U32 R16, RZ, RZ, R7 ;  /* 0x000000ffff107224 */ /* 0x000fc800078e0007 */
[----:B------:R-:W-:-:S05]  /*1ecf0*/  @!P5 IMAD.MOV R16, RZ, RZ, -R16 ;  /* 0x000000ffff10d224 */ /* 0x000fca00078e0a10 */
[----:B------:R0:W-:Y:S04]  /*1ed00*/  STL [R1+0xa8], R16 ;  /* 0x0000a81001007387 */ /* 0x0001e80000100800 */
[----:B0-----:R-:W2:Y:S04]  /*1ed10*/  LDL.LU R16, [R1+0xbcc] ;  /* 0x000bcc0001107983 */ /* 0x001ea80000300800 */
[----:B------:R-:W4:Y:S04]  /*1ed20*/  LDL.LU R18, [R1+0xbd0] ;  /* 0x000bd00001127983 */ /* 0x000f280000300800 */
[----:B------:R0:W-:Y:S04]  /*1ed30*/  STL [R1+0xa4], R10 ;  /* 0x0000a40a01007387 */ /* 0x0001e80000100800 */
[----:B------:R-:W4:Y:S01]  /*1ed40*/  LDL.LU R19, [R1+0xbd4] ;  /* 0x000bd40001137983 */ /* 0x000f220000300800 */
[----:B------:R-:W-:-:S02]  /*1ed50*/  IABS R11, R12 ;  /* 0x0000000c000b7213 */ /* 0x000fc40000000000 */
[----:B---3--:R-:W-:-:S03]  /*1ed60*/  ISETP.GE.AND P2, PT, R15, RZ, PT ;  /* 0x000000ff0f00720c */ /* 0x008fc60003f46270 */
[----:B------:R-:W-:Y:S01]  /*1ed70*/  IMAD.HI.U32 R7, R3, R11, RZ ;  /* 0x0000000b03077227 */ /* 0x000fe200078e00ff */
[----:B------:R-:W-:-:S03]  /*1ed80*/  IABS R15, R17 ;  /* 0x00000011000f7213 */ /* 0x000fc60000000000 */
[----:B------:R-:W-:-:S04]  /*1ed90*/  IMAD.MOV R7, RZ, RZ, -R7 ;  /* 0x000000ffff077224 */ /* 0x000fc800078e0a07 */
[----:B------:R-:W-:Y:S02]  /*1eda0*/  IMAD R11, R0, R7, R11 ;  /* 0x00000007000b7224 */ /* 0x000fe400078e020b */
[----:B------:R-:W-:Y:S02]  /*1edb0*/  IMAD.MOV.U32 R7, RZ, RZ, R12 ;  /* 0x000000ffff077224 */ /* 0x000fe400078e000c */
[----:B------:R-:W-:-:S04]  /*1edc0*/  IMAD.HI.U32 R12, R3, R15, RZ ;  /* 0x0000000f030c7227 */ /* 0x000fc800078e00ff */
[----:B------:R-:W-:Y:S02]  /*1edd0*/  @!P2 IMAD.MOV R8, RZ, RZ, -R8 ;  /* 0x000000ffff08a224 */ /* 0x000fe400078e0a08 */
[----:B------:R-:W-:Y:S02]  /*1ede0*/  IMAD.MOV R12, RZ, RZ, -R12 ;  /* 0x000000ffff0c7224 */ /* 0x000fe400078e0a0c */
[----:B------:R-:W-:Y:S01]  /*1edf0*/  @!P6 IMAD.MOV R6, RZ, RZ, -R6 ;  /* 0x000000ffff06e224 */ /* 0x000fe200078e0a06 */
[----:B------:R2:W-:Y:S01]  /*1ee00*/  STL [R1+0xa0], R8 ;  /* 0x0000a00801007387 */ /* 0x0005e20000100800 */
[C---:B------:R-:W-:Y:S02]  /*1ee10*/  IMAD R15, R0.reuse, R12, R15 ;  /* 0x0000000c000f7224 */ /* 0x040fe400078e020f */
[----:B------:R-:W-:Y:S01]  /*1ee20*/  IMAD.MOV.U32 R12, RZ, RZ, R20 ;  /* 0x000000ffff0c7224 */ /* 0x000fe200078e0014 */
[----:B------:R1:W-:Y:S04]  /*1ee30*/  STL [R1+0x98], R6 ;  /* 0x0000980601007387 */ /* 0x0003e80000100800 */
[----:B------:R-:W3:Y:S01]  /*1ee40*/  LDL.LU R20, [R1+0xbdc] ;  /* 0x000bdc0001147983 */ /* 0x000ee20000300800 */
[----:B------:R-:W-:-:S02]  /*1ee50*/  ISETP.GT.U32.AND P0, PT, R0, R11, PT ;  /* 0x0000000b0000720c */ /* 0x000fc40003f04070 */
[----:B------:R-:W-:-:S11]  /*1ee60*/  ISETP.GT.U32.AND P5, PT, R0, R4, PT ;  /* 0x000000040000720c */ /* 0x000fd60003fa4070 */
[----:B------:R-:W-:-:S05]  /*1ee70*/  @!P0 IMAD.IADD R11, R11, 0x1, -R0 ;  /* 0x000000010b0b8824 */ /* 0x000fca00078e0a00 */
[----:B------:R-:W-:Y:S01]  /*1ee80*/  ISETP.GT.U32.AND P6, PT, R0, R11, PT ;  /* 0x0000000b0000720c */ /* 0x000fe20003fc4070 */
[----:B------:R-:W-:-:S04]  /*1ee90*/  @!P5 IMAD.IADD R4, R4, 0x1, -R0 ;  /* 0x000000010404d824 */ /* 0x000fc800078e0a00 */
[----:B------:R-:W-:Y:S01]  /*1eea0*/  @!P4 IMAD.MOV R4, RZ, RZ, -R4 ;  /* 0x000000ffff04c224 */ /* 0x000fe200078e0a04 */
[----:B------:R-:W-:-:S04]  /*1eeb0*/  IABS R14, R21 ;  /* 0x00000015000e7213 */ /* 0x000fc80000000000 */
[----:B------:R4:W-:Y:S03]  /*1eec0*/  STL [R1+0x94], R4 ;  /* 0x0000940401007387 */ /* 0x0009e60000100800 */
[----:B------:R-:W-:Y:S01]  /*1eed0*/  @!P6 IMAD.IADD R11, R11, 0x1, -R0 ;  /* 0x000000010b0be824 */ /* 0x000fe200078e0a00 */
[----:B------:R-:W-:Y:S02]  /*1eee0*/  ISETP.GE.AND P6, PT, R21, RZ, PT ;  /* 0x000000ff1500720c */ /* 0x000fe40003fc6270 */
[----:B------:R-:W3:Y:S01]  /*1eef0*/  LDL.LU R21, [R1+0xbe0] ;  /* 0x000be00001157983 */ /* 0x000ee20000300800 */
[----:B------:R-:W-:Y:S02]  /*1ef00*/  ISETP.GT.U32.AND P3, PT, R0, R9, PT ;  /* 0x000000090000720c */ /* 0x000fe40003f64070 */
[----:B------:R-:W-:Y:S01]  /*1ef10*/  ISETP.GE.AND P5, PT, R7, RZ, PT ;  /* 0x000000ff0700720c */ /* 0x000fe20003fa6270 */
[----:B------:R-:W-:-:S10]  /*1ef20*/  IMAD.HI.U32 R7, R3, R13, RZ ;  /* 0x0000000d03077227 */ /* 0x000fd400078e00ff */
[----:B------:R-:W-:-:S05]  /*1ef30*/  @!P3 IMAD.IADD R9, R9, 0x1, -R0 ;  /* 0x000000010909b824 */ /* 0x000fca00078e0a00 */
[C---:B------:R-:W-:Y:S01]  /*1ef40*/  ISETP.GT.U32.AND P0, PT, R0.reuse, R9, PT ;  /* 0x000000090000720c */ /* 0x040fe20003f04070 */
[----:B0-----:R-:W-:Y:S01]  /*1ef50*/  IMAD.HI.U32 R10, R3, R14, RZ ;  /* 0x0000000e030a7227 */ /* 0x001fe200078e00ff */
[----:B------:R-:W-:-:S03]  /*1ef60*/  ISETP.GT.U32.AND P2, PT, R0, R15, PT ;  /* 0x0000000f0000720c */ /* 0x000fc60003f44070 */
[----:B------:R-:W-:Y:S02]  /*1ef70*/  IMAD.MOV R7, RZ, RZ, -R7 ;  /* 0x000000ffff077224 */ /* 0x000fe400078e0a07 */
[----:B------:R-:W-:Y:S02]  /*1ef80*/  IMAD.MOV R10, RZ, RZ, -R10 ;  /* 0x000000ffff0a7224 */ /* 0x000fe400078e0a0a */
[C---:B------:R-:W-:Y:S02]  /*1ef90*/  IMAD R13, R0.reuse, R7, R13 ;  /* 0x00000007000d7224 */ /* 0x040fe400078e020d */
[C---:B------:R-:W-:Y:S02]  /*1efa0*/  IMAD R14, R0.reuse, R10, R14 ;  /* 0x0000000a000e7224 */ /* 0x040fe400078e020e */
[--C-:B------:R-:W-:Y:S01]  /*1efb0*/  @!P0 IMAD.IADD R9, R9, 0x1, -R0.reuse ;  /* 0x0000000109098824 */ /* 0x100fe200078e0a00 */
[C---:B------:R-:W-:Y:S02]  /*1efc0*/  ISETP.GT.U32.AND P0, PT, R0.reuse, R13, PT ;  /* 0x0000000d0000720c */ /* 0x040fe40003f04070 */
[----:B------:R-:W-:Y:S01]  /*1efd0*/  ISETP.GT.U32.AND P4, PT, R0, R14, PT ;  /* 0x0000000e0000720c */ /* 0x000fe20003f84070 */
[----:B------:R-:W-:-:S05]  /*1efe0*/  @!P2 IMAD.IADD R15, R15, 0x1, -R0 ;  /* 0x000000010f0fa824 */ /* 0x000fca00078e0a00 */
[----:B------:R-:W-:-:S05]  /*1eff0*/  ISETP.GT.U32.AND P2, PT, R0, R15, PT ;  /* 0x0000000f0000720c */ /* 0x000fca0003f44070 */
[--C-:B------:R-:W-:Y:S02]  /*1f000*/  @!P0 IMAD.IADD R13, R13, 0x1, -R0.reuse ;  /* 0x000000010d0d8824 */ /* 0x100fe400078e0a00 */
[--C-:B------:R-:W-:Y:S01]  /*1f010*/  @!P4 IMAD.IADD R14, R14, 0x1, -R0.reuse ;  /* 0x000000010e0ec824 */ /* 0x100fe200078e0a00 */
[----:B------:R-:W-:Y:S02]  /*1f020*/  ISETP.GE.AND P3, PT, R17, RZ, PT ;  /* 0x000000ff1100720c */ /* 0x000fe40003f66270 */
[C---:B------:R-:W-:Y:S01]  /*1f030*/  ISETP.GT.U32.AND P0, PT, R0.reuse, R13, PT ;  /* 0x0000000d0000720c */ /* 0x040fe20003f04070 */
[----:B------:R-:W-:Y:S01]  /*1f040*/  @!P1 IMAD.MOV R9, RZ, RZ, -R9 ;  /* 0x000000ffff099224 */ /* 0x000fe200078e0a09 */
[----:B------:R-:W3:Y:S01]  /*1f050*/  LDL.LU R17, [R1+0xbe4] ;  /* 0x000be40001117983 */ /* 0x000ee20000300800 */
[----:B------:R-:W-:Y:S01]  /*1f060*/  ISETP.GT.U32.AND P4, PT, R0, R14, PT ;  /* 0x0000000e0000720c */ /* 0x000fe20003f84070 */
[--C-:B------:R-:W-:Y:S02]  /*1f070*/  @!P2 IMAD.IADD R15, R15, 0x1, -R0.reuse ;  /* 0x000000010f0fa824 */ /* 0x100fe400078e0a00 */
[----:B------:R0:W-:Y:S07]  /*1f080*/  STL [R1+0x90], R9 ;  /* 0x0000900901007387 */ /* 0x0001ee0000100800 */
[----:B------:R-:W-:-:S03]  /*1f090*/  @!P0 IMAD.IADD R13, R13, 0x1, -R0 ;  /* 0x000000010d0d8824 */ /* 0x000fc600078e0a00 */
[----:B------:R-:W-:Y:S01]  /*1f0a0*/  @!P4 IMAD.IADD R14, R14, 0x1, -R0 ;  /* 0x000000010e0ec824 */ /* 0x000fe200078e0a00 */
[----:B------:R-:W-:Y:S01]  /*1f0b0*/  ISETP.GE.AND P1, PT, R12, RZ, PT ;  /* 0x000000ff0c00720c */ /* 0x000fe20003f26270 */
[----:B------:R-:W-:Y:S02]  /*1f0c0*/  @!P3 IMAD.MOV R15, RZ, RZ, -R15 ;  /* 0x000000ffff0fb224 */ /* 0x000fe400078e0a0f */
[----:B------:R-:W-:-:S10]  /*1f0d0*/  @!P6 IMAD.MOV R14, RZ, RZ, -R14 ;  /* 0x000000ffff0ee224 */ /* 0x000fd400078e0a0e */
[----:B------:R-:W-:Y:S01]  /*1f0e0*/  @!P1 IMAD.MOV R13, RZ, RZ, -R13 ;  /* 0x000000ffff0d9224 */ /* 0x000fe200078e0a0d */
[----:B--2---:R-:W-:-:S05]  /*1f0f0*/  IABS R8, R16 ;  /* 0x0000001000087213 */ /* 0x004fca0000000000 */
[----:B-1----:R-:W-:Y:S01]  /*1f100*/  IMAD.HI.U32 R6, R3, R8, RZ ;  /* 0x0000000803067227 */ /* 0x002fe200078e00ff */
[----:B----4-:R-:W-:-:S03]  /*1f110*/  IABS R7, R18 ;  /* 0x0000001200077213 */ /* 0x010fc60000000000 */
[----:B------:R-:W-:Y:S01]  /*1f120*/  IMAD.MOV R6, RZ, RZ, -R6 ;  /* 0x000000ffff067224 */ /* 0x000fe200078e0a06 */
[----:B------:R-:W-:-:S03]  /*1f130*/  IABS R10, R19 ;  /* 0x00000013000a7213 */ /* 0x000fc60000000000 */
[----:B------:R-:W-:Y:S02]  /*1f140*/  IMAD R8, R0, R6, R8 ;  /* 0x0000000600087224 */ /* 0x000fe400078e0208 */
[----:B------:R-:W-:-:S03]  /*1f150*/  IMAD.HI.U32 R4, R3, R7, RZ ;  /* 0x0000000703047227 */ /* 0x000fc600078e00ff */
[----:B------:R-:W-:Y:S01]  /*1f160*/  ISETP.GT.U32.AND P2, PT, R0, R8, PT ;  /* 0x000000080000720c */ /* 0x000fe20003f44070 */
[----:B0-----:R-:W-:Y:S01]  /*1f170*/  IMAD.HI.U32 R9, R3, R10, RZ ;  /* 0x0000000a03097227 */ /* 0x001fe200078e00ff */
[----:B------:R-:W-:-:S03]  /*1f180*/  IABS R6, R2 ;  /* 0x0000000200067213 */ /* 0x000fc60000000000 */
[----:B------:R-:W-:Y:S02]  /*1f190*/  IMAD.MOV R4, RZ, RZ, -R4 ;  /* 0x000000ffff047224 */ /* 0x000fe400078e0a04 */
[----:B------:R-:W-:Y:S01]  /*1f1a0*/  IMAD.MOV R9, RZ, RZ, -R9 ;  /* 0x000000ffff097224 */ /* 0x000fe200078e0a09 */
[----:B------:R-:W-:Y:S01]  /*1f1b0*/  ISETP.GE.AND P0, PT, R16, RZ, PT ;  /* 0x000000ff1000720c */ /* 0x000fe20003f06270 */
[----:B------:R-:W-:Y:S02]  /*1f1c0*/  IMAD R7, R0, R4, R7 ;  /* 0x0000000400077224 */ /* 0x000fe400078e0207 */
[----:B------:R-:W-:-:S04]  /*1f1d0*/  IMAD.HI.U32 R16, R3, R6, RZ ;  /* 0x0000000603107227 */ /* 0x000fc800078e00ff */
[C---:B------:R-:W-:Y:S01]  /*1f1e0*/  IMAD R10, R0.reuse, R9, R10 ;  /* 0x00000009000a7224 */ /* 0x040fe200078e020a */
[----:B------:R-:W-:Y:S01]  /*1f1f0*/  ISETP.GT.U32.AND P4, PT, R0, R7, PT ;  /* 0x000000070000720c */ /* 0x000fe20003f84070 */
[----:B------:R-:W-:Y:S02]  /*1f200*/  IMAD.MOV R16, RZ, RZ, -R16 ;  /* 0x000000ffff107224 */ /* 0x000fe400078e0a10 */
[----:B------:R-:W-:Y:S01]  /*1f210*/  @!P2 IMAD.IADD R8, R8, 0x1, -R0 ;  /* 0x000000010808a824 */ /* 0x000fe200078e0a00 */
[C---:B------:R-:W-:Y:S01]  /*1f220*/  ISETP.GT.U32.AND P2, PT, R0.reuse, R10, PT ;  /* 0x0000000a0000720c */ /* 0x040fe20003f44070 */
[----:B------:R-:W-:Y:S02]  /*1f230*/  IMAD R6, R0, R16, R6 ;  /* 0x0000001000067224 */ /* 0x000fe400078e0206 */
[----:B------:R-:W-:Y:S02]  /*1f240*/  IMAD.MOV.U32 R16, RZ, RZ, R2 ;  /* 0x000000ffff107224 */ /* 0x000fe400078e0002 */
[----:B------:R-:W-:-:S04]  /*1f250*/  IMAD.MOV.U32 R2, RZ, RZ, R11 ;  /* 0x000000ffff027224 */ /* 0x000fc800078e000b */
[----:B------:R-:W-:Y:S02]  /*1f260*/  @!P5 IMAD.MOV R2, RZ, RZ, -R2 ;  /* 0x000000ffff02d224 */ /* 0x000fe400078e0a02 */
[--C-:B------:R-:W-:Y:S01]  /*1f270*/  @!P4 IMAD.IADD R7, R7, 0x1, -R0.reuse ;  /* 0x000000010707c824 */ /* 0x100fe200078e0a00 */
[----:B------:R-:W-:Y:S01]  /*1f280*/  ISETP.GE.AND P4, PT, R18, RZ, PT ;  /* 0x000000ff1200720c */ /* 0x000fe20003f86270 */
[----:B------:R-:W-:Y:S01]  /*1f290*/  @!P2 IMAD.IADD R10, R10, 0x1, -R0 ;  /* 0x000000010a0aa824 */ /* 0x000fe200078e0a00 */
[----:B------:R-:W2:Y:S01]  /*1f2a0*/  LDL.LU R18, [R1+0xbe8] ;  /* 0x000be80001127983 */ /* 0x000ea20000300800 */
[----:B------:R-:W-:-:S03]  /*1f2b0*/  ISETP.GT.U32.AND P2, PT, R0, R8, PT ;  /* 0x000000080000720c */ /* 0x000fc60003f44070 */
[----:B------:R0:W-:Y:S01]  /*1f2c0*/  STL [R1+0x8c], R2 ;  /* 0x00008c0201007387 */ /* 0x0001e20000100800 */
[----:B------:R-:W-:-:S03]  /*1f2d0*/  ISETP.GE.AND P1, PT, R19, RZ, PT ;  /* 0x000000ff1300720c */ /* 0x000fc60003f26270 */
[----:B0-----:R-:W4:Y:S04]  /*1f2e0*/  LDL.LU R2, [R1+0x2520] ;  /* 0x0025200001027983 */ /* 0x001f280000300800 */
[----:B------:R0:W-:Y:S04]  /*1f2f0*/  STL [R1+0x84], R15 ;  /* 0x0000840f01007387 */ /* 0x0001e80000100800 */
[----:B------:R-:W-:Y:S04]  /*1f300*/  STL [R1+0x80], R14 ;  /* 0x0000800e01007387 */ /* 0x000fe80000100800 */
[----:B------:R-:W4:Y:S01]  /*1f310*/  LDL.LU R19, [R1+0xbec] ;  /* 0x000bec0001137983 */ /* 0x000f220000300800 */
[----:B------:R-:W-:-:S04]  /*1f320*/  @!P2 IMAD.IADD R8, R8, 0x1, -R0 ;  /* 0x000000010808a824 */ /* 0x000fc800078e0a00 */
[----:B------:R-:W-:Y:S01]  /*1f330*/  @!P0 IMAD.MOV R8, RZ, RZ, -R8 ;  /* 0x000000ffff088224 */ /* 0x000fe200078e0a08 */
[----:B------:R1:W-:Y:S01]  /*1f340*/  STL [R1+0x7c], R13 ;  /* 0x00007c0d01007387 */ /* 0x0003e20000100800 */
[----:B---3--:R-:W-:Y:S02]  /*1f350*/  IABS R4, R20 ;  /* 0x0000001400047213 */ /* 0x008fe40000000000 */
[----:B------:R-:W-:Y:S01]  /*1f360*/  ISETP.GE.AND P0, PT, R20, RZ, PT ;  /* 0x000000ff1400720c */ /* 0x000fe20003f06270 */
[----:B------:R2:W-:Y:S04]  /*1f370*/  STL [R1+0x78], R8 ;  /* 0x0000780801007387 */ /* 0x0005e80000100800 */
[----:B------:R-:W3:Y:S01]  /*1f380*/  LDL.LU R20, [R1+0xc1c] ;  /* 0x000c1c0001147983 */ /* 0x000ee20000300800 */
[----:B------:R-:W-:-:S04]  /*1f390*/  IMAD.HI.U32 R9, R3, R4, RZ ;  /* 0x0000000403097227 */ /* 0x000fc800078e00ff */
[----:B------:R-:W-:-:S04]  /*1f3a0*/  IMAD.MOV R9, RZ, RZ, -R9 ;  /* 0x000000ffff097224 */ /* 0x000fc800078e0a09 */
[----:B------:R-:W-:-:S05]  /*1f3b0*/  IMAD R4, R0, R9, R4 ;  /* 0x0000000900047224 */ /* 0x000fca00078e0204 */
[----:B------:R-:W-:Y:S02]  /*1f3c0*/  ISETP.GT.U32.AND P2, PT, R0, R4, PT ;  /* 0x000000040000720c */ /* 0x000fe40003f44070 */
[----:B------:R-:W-:-:S11]  /*1f3d0*/  IABS R12, R21 ;  /* 0x00000015000c7213 */ /* 0x000fd60000000000 */
[----:B------:R-:W-:Y:S01]  /*1f3e0*/  @!P2 IMAD.IADD R4, R4, 0x1, -R0 ;  /* 0x000000010404a824 */ /* 0x000fe200078e0a00 */
[----:B------:R-:W-:Y:S02]  /*1f3f0*/  ISETP.GE.AND P2, PT, R21, RZ, PT ;  /* 0x000000ff1500720c */ /* 0x000fe40003f46270 */
[----:B------:R-:W3:Y:S01]  /*1f400*/  LDL.LU R21, [R1+0xbf0] ;  /* 0x000bf00001157983 */ /* 0x000ee20000300800 */
[C---:B------:R-:W-:Y:S01]  /*1f410*/  ISETP.GT.U32.AND P6, PT, R0.reuse, R6, PT ;  /* 0x000000060000720c */ /* 0x040fe20003fc4070 */
[----:B------:R-:W-:Y:S01]  /*1f420*/  IMAD.HI.U32 R11, R3, R12, RZ ;  /* 0x0000000c030b7227 */ /* 0x000fe200078e00ff */
[C---:B------:R-:W-:Y:S01]  /*1f430*/  ISETP.GT.U32.AND P5, PT, R0.reuse, R7, PT ;  /* 0x000000070000720c */ /* 0x040fe20003fa4070 */
[----:B0-----:R-:W3:Y:S01]  /*1f440*/  LDL.LU R15, [R1+0xbf4] ;  /* 0x000bf400010f7983 */ /* 0x001ee20000300800 */
[----:B------:R-:W-:Y:S01]  /*1f450*/  ISETP.GT.U32.AND P3, PT, R0, R10, PT ;  /* 0x0000000a0000720c */ /* 0x000fe20003f64070 */
[----:B------:R-:W-:-:S08]  /*1f460*/  IMAD.MOV R11, RZ, RZ, -R11 ;  /* 0x000000ffff0b7224 */ /* 0x000fd000078e0a0b */
[----:B------:R-:W-:Y:S01]  /*1f470*/  @!P6 IMAD.IADD R6, R6, 0x1, -R0 ;  /* 0x000000010606e824 */ /* 0x000fe200078e0a00 */
[----:B------:R-:W-:Y:S01]  /*1f480*/  IABS R9, R17 ;  /* 0x0000001100097213 */ /* 0x000fe20000000000 */
[----:B------:R-:W-:-:S03]  /*1f490*/  IMAD R12, R0, R11, R12 ;  /* 0x0000000b000c7224 */ /* 0x000fc600078e020c */
[----:B------:R-:W-:Y:S01]  /*1f4a0*/  ISETP.GT.U32.AND P6, PT, R0, R6, PT ;  /* 0x000000060000720c */ /* 0x000fe20003fc4070 */
[--C-:B------:R-:W-:Y:S01]  /*1f4b0*/  @!P5 IMAD.IADD R7, R7, 0x1, -R0.reuse ;  /* 0x000000010707d824 */ /* 0x100fe200078e0a00 */
[----:B------:R-:W-:Y:S01]  /*1f4c0*/  ISETP.GE.AND P5, PT, R16, RZ, PT ;  /* 0x000000ff1000720c */ /* 0x000fe20003fa6270 */
[----:B------:R-:W-:Y:S01]  /*1f4d0*/  @!P3 IMAD.IADD R10, R10, 0x1, -R0 ;  /* 0x000000010a0ab824 */ /* 0x000fe200078e0a00 */
[----:B------:R-:W-:Y:S01]  /*1f4e0*/  ISETP.GT.U32.AND P3, PT, R0, R12, PT ;  /* 0x0000000c0000720c */ /* 0x000fe20003f64070 */
[----:B------:R-:W-:Y:S01]  /*1f4f0*/  IMAD.HI.U32 R11, R3, R9, RZ ;  /* 0x00000009030b7227 */ /* 0x000fe200078e00ff */
[----:B------:R-:W3:Y:S03]  /*1f500*/  LDL.LU R16, [R1+0xbf8] ;  /* 0x000bf80001107983 */ /* 0x000ee60000300800 */
[----:B------:R-:W-:Y:S02]  /*1f510*/  IMAD.MOV R11, RZ, RZ, -R11 ;  /* 0x000000ffff0b7224 */ /* 0x000fe400078e0a0b */
[----:B-1----:R-:W-:-:S02]  /*1f520*/  IMAD.MOV.U32 R13, RZ, RZ, R7 ;  /* 0x000000ffff0d7224 */ /* 0x002fc400078e0007 */
[----:B------:R-:W-:Y:S02]  /*1f530*/  @!P6 IMAD.IADD R6, R6, 0x1, -R0 ;  /* 0x000000010606e824 */ /* 0x000fe400078e0a00 */
[----:B------:R-:W-:Y:S02]  /*1f540*/  IMAD R9, R0, R11, R9 ;  /* 0x0000000b00097224 */ /* 0x000fe400078e0209 */
[----:B------:R-:W-:Y:S02]  /*1f550*/  IMAD.MOV.U32 R11, RZ, RZ, R6 ;  /* 0x000000ffff0b7224 */ /* 0x000fe400078e0006 */
[----:B------:R-:W-:Y:S02]  /*1f560*/  @!P4 IMAD.MOV R13, RZ, RZ, -R13 ;  /* 0x000000ffff0dc224 */ /* 0x000fe400078e0a0d */
[----:B------:R-:W-:Y:S02]  /*1f570*/  @!P1 IMAD.MOV R10, RZ, RZ, -R10 ;  /* 0x000000ffff0a9224 */ /* 0x000fe400078e0a0a */
[----:B------:R-:W-:Y:S01]  /*1f580*/  @!P3 IMAD.IADD R12, R12, 0x1, -R0 ;  /* 0x000000010c0cb824 */ /* 0x000fe200078e0a00 */
[----:B------:R-:W-:Y:S01]  /*1f590*/  ISETP.GT.U32.AND P3, PT, R0, R4, PT ;  /* 0x000000040000720c */ /* 0x000fe20003f64070 */
[----:B------:R-:W-:Y:S01]  /*1f5a0*/  @!P5 IMAD.MOV R11, RZ, RZ, -R11 ;  /* 0x000000ffff0bd224 */ /* 0x000fe200078e0a0b */
[----:B------:R-:W-:Y:S01]  /*1f5b0*/  STL [R1+0x70], R13 ;  /* 0x0000700d01007387 */ /* 0x000fe20000100800 */
[----:B------:R-:W-:-:S03]  /*1f5c0*/  ISETP.GE.AND P1, PT, R17, RZ, PT ;  /* 0x000000ff1100720c */ /* 0x000fc60003f26270 */
[----:B------:R-:W-:Y:S01]  /*1f5d0*/  STL [R1+0x68], R10 ;  /* 0x0000680a01007387 */ /* 0x000fe20000100800 */
[----:B------:R-:W-:-:S03]  /*1f5e0*/  ISETP.GT.U32.AND P4, PT, R0, R12, PT ;  /* 0x0000000c0000720c */ /* 0x000fc60003f84070 */
[----:B------:R-:W-:Y:S04]  /*1f5f0*/  STL [R1+0x60], R11 ;  /* 0x0000600b01007387 */ /* 0x000fe80000100800 */
[----:B------:R-:W3:Y:S01]  /*1f600*/  LDL.LU R17, [R1+0xbfc] ;  /* 0x000bfc0001117983 */ /* 0x000ee20000300800 */
[----:B------:R-:W-:Y:S01]  /*1f610*/  @!P3 IMAD.IADD R4, R4, 0x1, -R0 ;  /* 0x000000010404b824 */ /* 0x000fe200078e0a00 */
[----:B------:R-:W-:-:S04]  /*1f620*/  ISETP.GT.U32.AND P6, PT, R0, R9, PT ;  /* 0x000000090000720c */ /* 0x000fc80003fc4070 */
[----:B------:R-:W-:-:S04]  /*1f630*/  @!P4 IMAD.IADD R12, R12, 0x1, -R0 ;  /* 0x000000010c0cc824 */ /* 0x000fc800078e0a00 */
[----:B------:R-:W-:-:S05]  /*1f640*/  @!P2 IMAD.MOV R12, RZ, RZ, -R12 ;  /* 0x000000ffff0ca224 */ /* 0x000fca00078e0a0c */
[----:B------:R-:W-:Y:S01]  /*1f650*/  @!P6 IMAD.IADD R9, R9, 0x1, -R0 ;  /* 0x000000010909e824 */ /* 0x000fe200078e0a00 */
[----:B--2---:R-:W-:Y:S02]  /*1f660*/  IABS R8, R18 ;  /* 0x0000001200087213 */ /* 0x004fe40000000000 */
[----:B------:R-:W-:Y:S02]  /*1f670*/  ISETP.GE.AND P5, PT, R18, RZ, PT ;  /* 0x000000ff1200720c */ /* 0x000fe40003fa6270 */
[----:B------:R-:W2:Y:S01]  /*1f680*/  LDL.LU R18, [R1+0xc00] ;  /* 0x000c000001127983 */ /* 0x000ea20000300800 */
[----:B------:R-:W-:-:S04]  /*1f690*/  IMAD.HI.U32 R7, R3, R8, RZ ;  /* 0x0000000803077227 */ /* 0x000fc800078e00ff */
[----:B------:R-:W-:Y:S01]  /*1f6a0*/  IMAD.MOV R7, RZ, RZ, -R7 ;  /* 0x000000ffff077224 */ /* 0x000fe200078e0a07 */
[----:B----4-:R-:W-:Y:S02]  /*1f6b0*/  IABS R14, R19 ;  /* 0x00000013000e7213 */ /* 0x010fe40000000000 */
[----:B------:R-:W-:Y:S01]  /*1f6c0*/  ISETP.GE.AND P3, PT, R19, RZ, PT ;  /* 0x000000ff1300720c */ /* 0x000fe20003f66270 */
[----:B------:R-:W-:-:S04]  /*1f6d0*/  IMAD.MOV.U32 R19, RZ, RZ, R4 ;  /* 0x000000ffff137224 */ /* 0x000fc800078e0004 */
[----:B------:R-:W-:-:S05]  /*1f6e0*/  @!P0 IMAD.MOV R19, RZ, RZ, -R19 ;  /* 0x000000ffff138224 */ /* 0x000fca00078e0a13 */
[----:B------:R0:W-:Y:S04]  /*1f6f0*/  STL [R1+0x5c], R19 ;  /* 0x00005c1301007387 */ /* 0x0001e80000100800 */
[----:B------:R1:W-:Y:S01]  /*1f700*/  STL [R1+0x58], R12 ;  /* 0x0000580c01007387 */ /* 0x0003e20000100800 */
[----:B------:R-:W-:-:S03]  /*1f710*/  IMAD R8, R0, R7, R8 ;  /* 0x0000000700087224 */ /* 0x000fc600078e0208 */
[----:B0-----:R-:W4:Y:S01]  /*1f720*/  LDL.LU R19, [R1+0xc04] ;  /* 0x000c040001137983 */ /* 0x001f220000300800 */
[----:B---3--:R-:W-:Y:S02]  /*1f730*/  ISETP.GE.AND P6, PT, R20, RZ, PT ;  /* 0x000000ff1400720c */ /* 0x008fe40003fc6270 */
[----:B------:R-:W-:Y:S02]  /*1f740*/  IABS R7, R20 ;  /* 0x0000001400077213 */ /* 0x000fe40000000000 */
[----:B------:R-:W-:Y:S01]  /*1f750*/  ISETP.GT.U32.AND P4, PT, R0, R8, PT ;  /* 0x000000080000720c */ /* 0x000fe20003f84070 */
[----:B------:R-:W3:Y:S01]  /*1f760*/  LDL.LU R20, [R1+0xc08] ;  /* 0x000c080001147983 */ /* 0x000ee20000300800 */
[----:B------:R-:W-:-:S04]  /*1f770*/  IMAD.HI.U32 R6, R3, R14, RZ ;  /* 0x0000000e03067227 */ /* 0x000fc800078e00ff */
[----:B------:R-:W-:-:S07]  /*1f780*/  IMAD.MOV R6, RZ, RZ, -R6 ;  /* 0x000000ffff067224 */ /* 0x000fce00078e0a06 */
[----:B------:R-:W-:Y:S01]  /*1f790*/  @!P4 IMAD.IADD R8, R8, 0x1, -R0 ;  /* 0x000000010808c824 */ /* 0x000fe200078e0a00 */
[C---:B------:R-:W-:Y:S01]  /*1f7a0*/  ISETP.GT.U32.AND P4, PT, R0.reuse, R9, PT ;  /* 0x000000090000720c */ /* 0x040fe20003f84070 */
[----:B------:R-:W-:-:S05]  /*1f7b0*/  IMAD R14, R0, R6, R14 ;  /* 0x00000006000e7224 */ /* 0x000fca00078e020e */
[----:B------:R-:W-:-:S07]  /*1f7c0*/  ISETP.GT.U32.AND P2, PT, R0, R14, PT ;  /* 0x0000000e0000720c */ /* 0x000fce0003f44070 */
[----:B------:R-:W-:-:S04]  /*1f7d0*/  @!P4 IMAD.IADD R9, R9, 0x1, -R0 ;  /* 0x000000010909c824 */ /* 0x000fc800078e0a00 */
[----:B------:R-:W-:Y:S01]  /*1f7e0*/  @!P1 IMAD.MOV R9, RZ, RZ, -R9 ;  /* 0x000000ffff099224 */ /* 0x000fe200078e0a09 */
[----:B------:R-:W-:Y:S01]  /*1f7f0*/  IABS R6, R21 ;  /* 0x0000001500067213 */ /* 0x000fe20000000000 */
[----:B------:R-:W-:Y:S01]  /*1f800*/  @!P2 IMAD.IADD R14, R14, 0x1, -R0 ;  /* 0x000000010e0ea824 */ /* 0x000fe200078e0a00 */
[----:B------:R-:W-:Y:S02]  /*1f810*/  ISETP.GE.AND P2, PT, R21, RZ, PT ;  /* 0x000000ff1500720c */ /* 0x000fe40003f46270 */
[----:B------:R-:W-:Y:S04]  /*1f820*/  STL [R1+0x54], R9 ;  /* 0x0000540901007387 */ /* 0x000fe80000100800 */
[----:B------:R-:W3:Y:S01]  /*1f830*/  LDL.LU R21, [R1+0xc0c] ;  /* 0x000c0c0001157983 */ /* 0x000ee20000300800 */
[----:B------:R-:W-:-:S04]  /*1f840*/  IMAD.HI.U32 R11, R3, R7, RZ ;  /* 0x00000007030b7227 */ /* 0x000fc800078e00ff */
[----:B------:R-:W-:-:S04]  /*1f850*/  IMAD.MOV R11, RZ, RZ, -R11 ;  /* 0x000000ffff0b7224 */ /* 0x000fc800078e0a0b */
[----:B------:R-:W-:Y:S02]  /*1f860*/  IMAD R7, R0, R11, R7 ;  /* 0x0000000b00077224 */ /* 0x000fe400078e0207 */
[----:B------:R-:W-:-:S03]  /*1f870*/  IMAD.HI.U32 R4, R3, R6, RZ ;  /* 0x0000000603047227 */ /* 0x000fc600078e00ff */
[----:B------:R-:W-:Y:S01]  /*1f880*/  ISETP.GT.U32.AND P4, PT, R0, R7, PT ;  /* 0x000000070000720c */ /* 0x000fe20003f84070 */
[----:B------:R-:W-:Y:S01]  /*1f890*/  IMAD.MOV R4, RZ, RZ, -R4 ;  /* 0x000000ffff047224 */ /* 0x000fe200078e0a04 */
[----:B------:R-:W-:-:S03]  /*1f8a0*/  IABS R13, R16 ;  /* 0x00000010000d7213 */ /* 0x000fc60000000000 */
[C---:B------:R-:W-:Y:S02]  /*1f8b0*/  IMAD R6, R0.reuse, R4, R6 ;  /* 0x0000000400067224 */ /* 0x040fe400078e0206 */
[----:B------:R-:W-:Y:S01]  /*1f8c0*/  IMAD.HI.U32 R4, R3, R13, RZ ;  /* 0x0000000d03047227 */ /* 0x000fe200078e00ff */
[----:B------:R-:W-:-:S03]  /*1f8d0*/  ISETP.GT.U32.AND P0, PT, R0, R8, PT ;  /* 0x000000080000720c */ /* 0x000fc60003f04070 */
[----:B------:R-:W-:Y:S02]  /*1f8e0*/  IMAD.MOV R4, RZ, RZ, -R4 ;  /* 0x000000ffff047224 */ /* 0x000fe400078e0a04 */
[----:B------:R-:W-:Y:S01]  /*1f8f0*/  @!P4 IMAD.IADD R7, R7, 0x1, -R0 ;  /* 0x000000010707c824 */ /* 0x000fe200078e0a00 */
[C---:B------:R-:W-:Y:S01]  /*1f900*/  ISETP.GT.U32.AND P4, PT, R0.reuse, R14, PT ;  /* 0x0000000e0000720c */ /* 0x040fe20003f84070 */
[C---:B------:R-:W-:Y:S01]  /*1f910*/  IMAD R13, R0.reuse, R4, R13 ;  /* 0x00000004000d7224 */ /* 0x040fe200078e020d */
[----:B------:R-:W-:Y:S02]  /*1f920*/  IABS R10, R15 ;  /* 0x0000000f000a7213 */ /* 0x000fe40000000000 */
[----:B------:R-:W-:Y:S02]  /*1f930*/  IABS R11, R17 ;  /* 0x00000011000b7213 */ /* 0x000fe40000000000 */
[----:B------:R-:W-:-:S03]  /*1f940*/  ISETP.GT.U32.AND P1, PT, R0, R7, PT ;  /* 0x000000070000720c */ /* 0x000fc60003f24070 */
[----:B------:R-:W-:-:S04]  /*1f950*/  IMAD.HI.U32 R4, R3, R11, RZ ;  /* 0x0000000b03047227 */ /* 0x000fc800078e00ff */
[----:B-1----:R-:W-:-:S04]  /*1f960*/  IMAD.HI.U32 R12, R3, R10, RZ ;  /* 0x0000000a030c7227 */ /* 0x002fc800078e00ff */
[----:B------:R-:W-:Y:S02]  /*1f970*/  IMAD.MOV R4, RZ, RZ, -R4 ;  /* 0x000000ffff047224 */ /* 0x000fe400078e0a04 */
[----:B------:R-:W-:Y:S01]  /*1f980*/  @!P0 IMAD.IADD R8, R8, 0x1, -R0 ;  /* 0x0000000108088824 */ /* 0x000fe200078e0a00 */
[C---:B------:R-:W-:Y:S01]  /*1f990*/  ISETP.GT.U32.AND P0, PT, R0.reuse, R6, PT ;  /* 0x000000060000720c */ /* 0x040fe20003f04070 */
[----:B------:R-:W-:Y:S02]  /*1f9a0*/  IMAD.MOV R12, RZ, RZ, -R12 ;  /* 0x000000ffff0c7224 */ /* 0x000fe400078e0a0c */
[----:B------:R-:W-:Y:S02]  /*1f9b0*/  IMAD R11, R0, R4, R11 ;  /* 0x00000004000b7224 */ /* 0x000fe400078e020b */
[----:B------:R-:W-:Y:S01]  /*1f9c0*/  @!P4 IMAD.IADD R14, R14, 0x1, -R0 ;  /* 0x000000010e0ec824 */ /* 0x000fe200078e0a00 */
[C---:B------:R-:W-:Y:S01]  /*1f9d0*/  ISETP.GT.U32.AND P4, PT, R0.reuse, R13, PT ;  /* 0x0000000d0000720c */ /* 0x040fe20003f84070 */
[----:B------:R-:W-:-:S02]  /*1f9e0*/  IMAD R10, R0, R12, R10 ;  /* 0x0000000c000a7224 */ /* 0x000fc400078e020a */
[----:B------:R-:W-:Y:S02]  /*1f9f0*/  @!P5 IMAD.MOV R8, RZ, RZ, -R8 ;  /* 0x000000ffff08d224 */ /* 0x000fe400078e0a08 */
[--C-:B------:R-:W-:Y:S01]  /*1fa00*/  @!P1 IMAD.IADD R7, R7, 0x1, -R0.reuse ;  /* 0x0000000107079824 */ /* 0x100fe200078e0a00 */
[C---:B------:R-:W-:Y:S02]  /*1fa10*/  ISETP.GT.U32.AND P1, PT, R0.reuse, R11, PT ;  /* 0x0000000b0000720c */ /* 0x040fe40003f24070 */
[----:B------:R-:W-:Y:S01]  /*1fa20*/  ISETP.GT.U32.AND P5, PT, R0, R10, PT ;  /* 0x0000000a0000720c */ /* 0x000fe20003fa4070 */
[----:B------:R0:W-:Y:S01]  /*1fa30*/  STL [R1+0x50], R8 ;  /* 0x0000500801007387 */ /* 0x0001e20000100800 */
[----:B------:R-:W-:-:S03]  /*1fa40*/  @!P0 IMAD.IADD R6, R6, 0x1, -R0 ;  /* 0x0000000106068824 */ /* 0x000fc600078e0a00 */
[----:B------:R-:W-:Y:S02]  /*1fa50*/  @!P4 IMAD.IADD R13, R13, 0x1, -R0 ;  /* 0x000000010d0dc824 */ /* 0x000fe400078e0a00 */
[----:B------:R-:W-:-:S04]  /*1fa60*/  ISETP.GT.U32.AND P0, PT, R0, R6, PT ;  /* 0x000000060000720c */ /* 0x000fc80003f04070 */
[--C-:B------:R-:W-:Y:S01]  /*1fa70*/  @!P1 IMAD.IADD R11, R11, 0x1, -R0.reuse ;  /* 0x000000010b0b9824 */ /* 0x100fe200078e0a00 */
[----:B------:R-:W-:Y:S01]  /*1fa80*/  ISETP.GT.U32.AND P1, PT, R0, R13, PT ;  /* 0x0000000d0000720c */ /* 0x000fe20003f24070 */
[----:B------:R-:W-:Y:S01]  /*1fa90*/  @!P5 IMAD.IADD R10, R10, 0x1, -R0 ;  /* 0x000000010a0ad824 */ /* 0x000fe200078e0a00 */
[----:B------:R-:W-:-:S06]  /*1faa0*/  ISETP.GE.AND P5, PT, R16, RZ, PT ;  /* 0x000000ff1000720c */ /* 0x000fcc0003fa6270 */
[----:B------:R-:W-:-:S05]  /*1fab0*/  @!P0 IMAD.IADD R6, R6, 0x1, -R0 ;  /* 0x0000000106068824 */ /* 0x000fca00078e0a00 */
[----:B------:R-:W-:Y:S02]  /*1fac0*/  @!P1 IMAD.IADD R13, R13, 0x1, -R0 ;  /* 0x000000010d0d9824 */ /* 0x000fe400078e0a00 */
[----:B------:R-:W-:Y:S02]  /*1fad0*/  @!P2 IMAD.MOV R6, RZ, RZ, -R6 ;  /* 0x000000ffff06a224 */ /* 0x000fe400078e0a06 */
[----:B------:R-:W-:Y:S01]  /*1fae0*/  @!P5 IMAD.MOV R13, RZ, RZ, -R13 ;  /* 0x000000ffff0dd224 */ /* 0x000fe200078e0a0d */
[C---:B------:R-:W-:Y:S02]  /*1faf0*/  ISETP.GT.U32.AND P4, PT, R0.reuse, R10, PT ;  /* 0x0000000a0000720c */ /* 0x040fe40003f84070 */
[----:B------:R-:W-:Y:S01]  /*1fb00*/  ISETP.GE.AND P0, PT, R15, RZ, PT ;  /* 0x000000ff0f00720c */ /* 0x000fe20003f06270 */
[----:B------:R-:W-:Y:S01]  /*1fb10*/  @!P3 IMAD.MOV R14, RZ, RZ, -R14 ;  /* 0x000000ffff0eb224 */ /* 0x000fe200078e0a0e */
[----:B------:R-:W-:Y:S01]  /*1fb20*/  ISETP.GT.U32.AND P3, PT, R0, R11, PT ;  /* 0x0000000b0000720c */ /* 0x000fe20003f64070 */
[----:B------:R-:W-:-:S03]  /*1fb30*/  @!P6 IMAD.MOV R7, RZ, RZ, -R7 ;  /* 0x000000ffff07e224 */ /* 0x000fc600078e0a07 */
[----:B------:R-:W-:Y:S05]  /*1fb40*/  STL [R1+0x4c], R14 ;  /* 0x00004c0e01007387 */ /* 0x000fea0000100800 */
[----:B------:R-:W-:Y:S01]  /*1fb50*/  @!P4 IMAD.IADD R10, R10, 0x1, -R0 ;  /* 0x000000010a0ac824 */ /* 0x000fe200078e0a00 */
[----:B------:R1:W-:Y:S03]  /*1fb60*/  STL [R1+0x48], R7 ;  /* 0x0000480701007387 */ /* 0x0003e60000100800 */
[----:B------:R-:W-:Y:S01]  /*1fb70*/  @!P0 IMAD.MOV R10, RZ, RZ, -R10 ;  /* 0x000000ffff0a8224 */ /* 0x000fe200078e0a0a */
[----:B------:R-:W-:Y:S01]  /*1fb80*/  STL [R1+0x44], R6 ;  /* 0x0000440601007387 */ /* 0x000fe20000100800 */
[----:B------:R-:W-:Y:S01]  /*1fb90*/  ISETP.GE.AND P6, PT, R17, RZ, PT ;  /* 0x000000ff1100720c */ /* 0x000fe20003fc6270 */
[----:B------:R-:W-:-:S02]  /*1fba0*/  @!P3 IMAD.IADD R11, R11, 0x1, -R0 ;  /* 0x000000010b0bb824 */ /* 0x000fc400078e0a00 */
[----:B------:R1:W-:Y:S04]  /*1fbb0*/  STL [R1+0x3c], R10 ;  /* 0x00003c0a01007387 */ /* 0x0003e80000100800 */
[----:B------:R-:W-:Y:S06]  /*1fbc0*/  STL [R1+0x38], R13 ;  /* 0x0000380d01007387 */ /* 0x000fec0000100800 */
[----:B------:R-:W-:-:S05]  /*1fbd0*/  @!P6 IMAD.MOV R11, RZ, RZ, -R11 ;  /* 0x000000ffff0be224 */ /* 0x000fca00078e0a0b */
[----:B------:R-:W-:Y:S01]  /*1fbe0*/  STL [R1+0x34], R11 ;  /* 0x0000340b01007387 */ /* 0x000fe20000100800 */
[----:B--2---:R-:W-:-:S05]  /*1fbf0*/  IABS R12, R18 ;  /* 0x00000012000c7213 */ /* 0x004fca0000000000 */
[----:B0-----:R-:W-:-:S04]  /*1fc00*/  IMAD.HI.U32 R8, R3, R12, RZ ;  /* 0x0000000c03087227 */ /* 0x001fc800078e00ff */
[----:B------:R-:W-:-:S04]  /*1fc10*/  IMAD.MOV R8, RZ, RZ, -R8 ;  /* 0x000000ffff087224 */ /* 0x000fc800078e0a08 */
[----:B------:R-:W-:-:S05]  /*1fc20*/  IMAD R12, R0, R8, R12 ;  /* 0x00000008000c7224 */ /* 0x000fca00078e020c */
[----:B------:R-:W-:Y:S02]  /*1fc30*/  ISETP.GT.U32.AND P2, PT, R0, R12, PT ;  /* 0x0000000c0000720c */ /* 0x000fe40003f44070 */
[----:B----4-:R-:W-:-:S05]  /*1fc40*/  IABS R9, R19 ;  /* 0x0000001300097213 */ /* 0x010fca0000000000 */
[----:B------:R-:W-:Y:S01]  /*1fc50*/  IMAD.HI.U32 R4, R3, R9, RZ ;  /* 0x0000000903047227 */ /* 0x000fe200078e00ff */
[----:B---3--:R-:W-:-:S03]  /*1fc60*/  IABS R8, R20 ;  /* 0x0000001400087213 */ /* 0x008fc60000000000 */
[----:B------:R-:W-:-:S04]  /*1fc70*/  IMAD.MOV R4, RZ, RZ, -R4 ;  /* 0x000000ffff047224 */ /* 0x000fc800078e0a04 */
[----:B------:R-:W-:Y:S02]  /*1fc80*/  IMAD R9, R0, R4, R9 ;  /* 0x0000000400097224 */ /* 0x000fe400078e0209 */
[----:B------:R-:W-:-:S04]  /*1fc90*/  IMAD.HI.U32 R4, R3, R8, RZ ;  /* 0x0000000803047227 */ /* 0x000fc800078e00ff */
[----:B------:R-:W-:-:S04]  /*1fca0*/  IMAD.MOV R4, RZ, RZ, -R4 ;  /* 0x000000ffff047224 */ /* 0x000fc800078e0a04 */
[C---:B------:R-:W-:Y:S01]  /*1fcb0*/  IMAD R8, R0.reuse, R4, R8 ;  /* 0x0000000400087224 */ /* 0x040fe200078e0208 */
[----:B------:R-:W-:-:S04]  /*1fcc0*/  ISETP.GT.U32.AND P1, PT, R0, R9, PT ;  /* 0x000000090000720c */ /* 0x000fc80003f24070 */
[----:B------:R-:W-:Y:S01]  /*1fcd0*/  ISETP.GT.U32.AND P5, PT, R0, R8, PT ;  /* 0x000000080000720c */ /* 0x000fe20003fa4070 */
[----:B------:R-:W-:-:S08]  /*1fce0*/  @!P2 IMAD.IADD R12, R12, 0x1, -R0 ;  /* 0x000000010c0ca824 */ /* 0x000fd000078e0a00 */
[----:B------:R-:W-:Y:S01]  /*1fcf0*/  @!P1 IMAD.IADD R9, R9, 0x1, -R0 ;  /* 0x0000000109099824 */ /* 0x000fe200078e0a00 */
[----:B------:R-:W-:-:S03]  /*1fd00*/  ISETP.GT.U32.AND P2, PT, R0, R12, PT ;  /* 0x0000000c0000720c */ /* 0x000fc60003f44070 */
[----:B------:R-:W-:Y:S01]  /*1fd10*/  @!P5 IMAD.IADD R8, R8, 0x1, -R0 ;  /* 0x000000010808d824 */ /* 0x000fe200078e0a00 */
[C---:B------:R-:W-:Y:S02]  /*1fd20*/  ISETP.GT.U32.AND P1, PT, R0.reuse, R9, PT ;  /* 0x000000090000720c */ /* 0x040fe40003f24070 */
[----:B-1----:R-:W-:Y:S02]  /*1fd30*/  IABS R7, R21 ;  /* 0x0000001500077213 */ /* 0x002fe40000000000 */
[----:B------:R-:W-:Y:S02]  /*1fd40*/  ISETP.GT.U32.AND P5, PT, R0, R8, PT ;  /* 0x000000080000720c */ /* 0x000fe40003fa4070 */
[----:B------:R-:W-:Y:S01]  /*1fd50*/  ISETP.GE.AND P4, PT, R18, RZ, PT ;  /* 0x000000ff1200720c */ /* 0x000fe20003f86270 */
[----:B------:R-:W-:Y:S01]  /*1fd60*/  IMAD.HI.U32 R10, R3, R7, RZ ;  /* 0x00000007030a7227 */ /* 0x000fe200078e00ff */
[----:B------:R-:W-:Y:S02]  /*1fd70*/  ISETP.GE.AND P3, PT, R19, RZ, PT ;  /* 0x000000ff1300720c */ /* 0x000fe40003f66270 */
[----:B------:R-:W-:Y:S01]  /*1fd80*/  ISETP.GE.AND P0, PT, R20, RZ, PT ;  /* 0x000000ff1400720c */ /* 0x000fe20003f06270 */
[----:B------:R-:W-:-:S02]  /*1fd90*/  IMAD.MOV R10, RZ, RZ, -R10 ;  /* 0x000000ffff0a7224 */ /* 0x000fc400078e0a0a */
[--C-:B------:R-:W-:Y:S02]  /*1fda0*/  @!P2 IMAD.IADD R12, R12, 0x1, -R0.reuse ;  /* 0x000000010c0ca824 */ /* 0x100fe400078e0a00 */
[--C-:B------:R-:W-:Y:S02]  /*1fdb0*/  @!P1 IMAD.IADD R9, R9, 0x1, -R0.reuse ;  /* 0x0000000109099824 */ /* 0x100fe400078e0a00 */
[----:B------:R-:W-:Y:S01]  /*1fdc0*/  @!P5 IMAD.IADD R8, R8, 0x1, -R0 ;  /* 0x000000010808d824 */ /* 0x000fe200078e0a00 */
[----:B------:R-:W-:Y:S01]  /*1fdd0*/  ISETP.GE.AND P5, PT, R24, RZ, PT ;  /* 0x000000ff1800720c */ /* 0x000fe20003fa6270 */
[----:B------:R-:W-:Y:S01]  /*1fde0*/  IMAD R7, R0, R10, R7 ;  /* 0x0000000a00077224 */ /* 0x000fe200078e0207 */
[----:B------:R-:W-:Y:S01]  /*1fdf0*/  IABS R10, R24 ;  /* 0x00000018000a7213 */ /* 0x000fe20000000000 */
[----:B------:R-:W-:Y:S02]  /*1fe00*/  IMAD.MOV.U32 R15, RZ, RZ, R12 ;  /* 0x000000ffff0f7224 */ /* 0x000fe400078e000c */
[----:B------:R-:W-:-:S02]  /*1fe10*/  IMAD.MOV.U32 R14, RZ, RZ, R9 ;  /* 0x000000ffff0e7224 */ /* 0x000fc400078e0009 */
[----:B------:R-:W-:Y:S02]  /*1fe20*/  IMAD.MOV.U32 R24, RZ, RZ, R5 ;  /* 0x000000ffff187224 */ /* 0x000fe400078e0005 */
[----:B------:R-:W-:Y:S02]  /*1fe30*/  IMAD.MOV.U32 R5, RZ, RZ, R8 ;  /* 0x000000ffff057224 */ /* 0x000fe400078e0008 */
[----:B------:R-:W-:Y:S02]  /*1fe40*/  @!P4 IMAD.MOV R15, RZ, RZ, -R15 ;  /* 0x000000ffff0fc224 */ /* 0x000fe400078e0a0f */
[----:B------:R-:W-:Y:S02]  /*1fe50*/  @!P3 IMAD.MOV R14, RZ, RZ, -R14 ;  /* 0x000000ffff0eb224 */ /* 0x000fe400078e0a0e */
[----:B------:R-:W-:Y:S01]  /*1fe60*/  @!P0 IMAD.MOV R5, RZ, RZ, -R5 ;  /* 0x000000ffff058224 */ /* 0x000fe200078e0a05 */
[----:B------:R-:W-:Y:S04]  /*1fe70*/  STL [R1+0x30], R15 ;  /* 0x0000300f01007387 */ /* 0x000fe80000100800 */
[----:B------:R-:W-:Y:S04]  /*1fe80*/  STL [R1+0x2c], R14 ;  /* 0x00002c0e01007387 */ /* 0x000fe80000100800 */
[----:B------:R0:W-:Y:S04]  /*1fe90*/  STL [R1+0x28], R5 ;  /* 0x0000280501007387 */ /* 0x0001e80000100800 */
[----:B0-----:R-:W2:Y:S01]  /*1fea0*/  LDL.LU R5, [R1+0xc38] ;  /* 0x000c380001057983 */ /* 0x001ea20000300800 */
[----:B------:R-:W-:-:S05]  /*1feb0*/  IABS R6, R27 ;  /* 0x0000001b00067213 */ /* 0x000fca0000000000 */
[----:B------:R-:W-:-:S04]  /*1fec0*/  IMAD.HI.U32 R4, R3, R6, RZ ;  /* 0x0000000603047227 */ /* 0x000fc800078e00ff */
[----:B------:R-:W-:Y:S01]  /*1fed0*/  IMAD.MOV R4, RZ, RZ, -R4 ;  /* 0x000000ffff047224 */ /* 0x000fe200078e0a04 */
[----:B------:R-:W-:-:S03]  /*1fee0*/  ISETP.GT.U32.AND P1, PT, R0, R7, PT ;  /* 0x000000070000720c */ /* 0x000fc60003f24070 */
[----:B------:R-:W-:-:S05]  /*1fef0*/  IMAD R6, R0, R4, R6 ;  /* 0x0000000400067224 */ /* 0x000fca00078e0206 */
[----:B------:R-:W-:Y:S02]  /*1ff00*/  ISETP.GT.U32.AND P4, PT, R0, R6, PT ;  /* 0x000000060000720c */ /* 0x000fe40003f84070 */
[----:B------:R-:W-:-:S03]  /*1ff10*/  IABS R4, R23 ;  /* 0x0000001700047213 */ /* 0x000fc60000000000 */
[----:B------:R-:W-:Y:S01]  /*1ff20*/  @!P1 IMAD.IADD R7, R7, 0x1, -R0 ;  /* 0x0000000107079824 */ /* 0x000fe200078e0a00 */
[----:B------:R-:W-:Y:S01]  /*1ff30*/  IABS R11, R28 ;  /* 0x0000001c000b7213 */ /* 0x000fe20000000000 */
[----:B------:R-:W-:-:S03]  /*1ff40*/  IMAD.HI.U32 R13, R3, R4, RZ ;  /* 0x00000004030d7227 */ /* 0x000fc600078e00ff */
[----:B------:R-:W-:-:S03]  /*1ff50*/  ISETP.GT.U32.AND P1, PT, R0, R7, PT ;  /* 0x000000070000720c */ /* 0x000fc60003f24070 */
[----:B------:R-:W-:Y:S02]  /*1ff60*/  @!P4 IMAD.IADD R6, R6, 0x1, -R0 ;  /* 0x000000010606c824 */ /* 0x000fe400078e0a00 */
[----:B------:R-:W-:-:S03]  /*1ff70*/  IMAD.HI.U32 R12, R3, R10, RZ ;  /* 0x0000000a030c7227 */ /* 0x000fc600078e00ff */
[----:B------:R-:W-:Y:S01]  /*1ff80*/  ISETP.GT.U32.AND P4, PT, R0, R6, PT ;  /* 0x000000060000720c */ /* 0x000fe20003f84070 */
[----:B------:R-:W-:-:S04]  /*1ff90*/  IMAD.HI.U32 R9, R3, R11, RZ ;  /* 0x0000000b03097227 */ /* 0x000fc800078e00ff */
[----:B------:R-:W-:Y:S02]  /*1ffa0*/  IMAD.MOV R13, RZ, RZ, -R13 ;  /* 0x000000ffff0d7224 */ /* 0x000fe400078e0a0d */
[----:B------:R-:W-:Y:S02]  /*1ffb0*/  IMAD.MOV R12, RZ, RZ, -R12 ;  /* 0x000000ffff0c7224 */ /* 0x000fe400078e0a0c */
[----:B------:R-:W-:Y:S02]  /*1ffc0*/  IMAD.MOV R9, RZ, RZ, -R9 ;  /* 0x000000ffff097224 */ /* 0x000fe400078e0a09 */
[C---:B------:R-:W-:Y:S01]  /*1ffd0*/  IMAD R4, R0.reuse, R13, R4 ;  /* 0x0000000d00047224 */ /* 0x040fe200078e0204 */
[----:B------:R-:W-:Y:S01]  /*1ffe0*/  ISETP.GE.AND P6, PT, R21, RZ, PT ;  /* 0x000000ff1500720c */ /* 0x000fe20003fc6270 */
[C---:B------:R-:W-:Y:S02]  /*1fff0*/  IMAD R10, R0.reuse, R12, R10 ;  /* 0x0000000c000a7224 */ /* 0x040fe400078e020a */
[----:B------:R-:W-:-:S02]  /*20000*/  IMAD R11, R0, R9, R11 ;  /* 0x00000009000b7224 */ /* 0x000fc400078e020b */
[--C-:B------:R-:W-:Y:S01]  /*20010*/  @!P1 IMAD.IADD R7, R7, 0x1, -R0.reuse ;  /* 0x0000000107079824 */ /* 0x100fe200078e0a00 */
[----:B------:R-:W-:Y:S01]  /*20020*/  ISETP.GT.U32.AND P1, PT, R0, R4, PT ;  /* 0x000000040000720c */ /* 0x000fe20003f24070 */
[----:B------:R-:W-:Y:S01]  /*20030*/  @!P4 IMAD.IADD R6, R6, 0x1, -R0 ;  /* 0x000000010606c824 */ /* 0x000fe200078e0a00 */
[C---:B------:R-:W-:Y:S02]  /*20040*/  ISETP.GT.U32.AND P0, PT, R0.reuse, R10, PT ;  /* 0x0000000a0000720c */ /* 0x040fe40003f04070 */
[----:B------:R-:W-:Y:S01]  /*20050*/  ISETP.GT.U32.AND P4, PT, R0, R11, PT ;  /* 0x0000000b0000720c */ /* 0x000fe20003f84070 */
[----:B------:R-:W-:Y:S01]  /*20060*/  IMAD.MOV.U32 R14, RZ, RZ, R7 ;  /* 0x000000ffff0e7224 */ /* 0x000fe200078e0007 */
[----:B------:R-:W-:Y:S02]  /*20070*/  ISETP.GE.AND P2, PT, R27, RZ, PT ;  /* 0x000000ff1b00720c */ /* 0x000fe40003f46270 */
[----:B------:R-:W-:Y:S01]  /*20080*/  ISETP.GE.AND P3, PT, R23, RZ, PT ;  /* 0x000000ff1700720c */ /* 0x000fe20003f66270 */
[----:B------:R-:W-:-:S02]  /*20090*/  @!P6 IMAD.MOV R14, RZ, RZ, -R14 ;  /* 0x000000ffff0ee224 */ /* 0x000fc400078e0a0e */
[----:B------:R-:W-:Y:S01]  /*200a0*/  IMAD.MOV.U32 R23, RZ, RZ, R22 ;  /* 0x000000ffff177224 */ /* 0x000fe200078e0016 */
[----:B------:R-:W-:Y:S01]  /*200b0*/  IABS R12, R25 ;  /* 0x00000019000c7213 */ /* 0x000fe20000000000 */
[--C-:B------:R-:W-:Y:S01]  /*200c0*/  @!P1 IMAD.IADD R4, R4, 0x1, -R0.reuse ;  /* 0x0000000104049824 */ /* 0x100fe200078e0a00 */
[----:B------:R-:W3:Y:S01]  /*200d0*/  LDL.LU R22, [R1+0xc3c] ;  /* 0x000c3c0001167983 */ /* 0x000ee20000300800 */
[----:B------:R-:W-:Y:S01]  /*200e0*/  @!P0 IMAD.IADD R10, R10, 0x1, -R0 ;  /* 0x000000010a0a8824 */ /* 0x000fe200078e0a00 */
[----:B------:R-:W-:Y:S01]  /*200f0*/  IABS R13, R29 ;  /* 0x0000001d000d7213 */ /* 0x000fe20000000000 */
[----:B------:R-:W-:Y:S01]  /*20100*/  IMAD.MOV.U32 R9, RZ, RZ, R6 ;  /* 0x000000ffff097224 */ /* 0x000fe200078e0006 */
[----:B------:R0:W-:Y:S01]  /*20110*/  STL [R1+0x24], R14 ;  /* 0x0000240e01007387 */ /* 0x0001e20000100800 */
[----:B------:R-:W-:Y:S01]  /*20120*/  @!P4 IMAD.IADD R11, R11, 0x1, -R0 ;  /* 0x000000010b0bc824 */ /* 0x000fe200078e0a00 */
[C---:B------:R-:W-:Y:S01]  /*20130*/  ISETP.GT.U32.AND P0, PT, R0.reuse, R4, PT ;  /* 0x000000040000720c */ /* 0x040fe20003f04070 */
[----:B------:R-:W-:Y:S01]  /*20140*/  IMAD.HI.U32 R8, R3, R12, RZ ;  /* 0x0000000c03087227 */ /* 0x000fe200078e00ff */
[----:B------:R-:W-:-:S03]  /*20150*/  ISETP.GT.U32.AND P4, PT, R0, R10, PT ;  /* 0x0000000a0000720c */ /* 0x000fc60003f84070 */
[----:B------:R-:W-:Y:S01]  /*20160*/  @!P2 IMAD.MOV R9, RZ, RZ, -R9 ;  /* 0x000000ffff09a224 */ /* 0x000fe200078e0a09 */
[----:B0-----:R-:W-:Y:S01]  /*20170*/  IABS R14, R23 ;  /* 0x00000017000e7213 */ /* 0x001fe20000000000 */
[----:B------:R-:W-:Y:S01]  /*20180*/  IMAD.HI.U32 R7, R3, R13, RZ ;  /* 0x0000000d03077227 */ /* 0x000fe200078e00ff */
[----:B------:R-:W-:-:S03]  /*20190*/  ISETP.GT.U32.AND P2, PT, R0, R11, PT ;  /* 0x0000000b0000720c */ /* 0x000fc60003f44070 */
[----:B------:R-:W-:-:S04]  /*201a0*/  IMAD.HI.U32 R6, R3, R14, RZ ;  /* 0x0000000e03067227 */ /* 0x000fc800078e00ff */
[----:B------:R-:W-:Y:S02]  /*201b0*/  IMAD.MOV R8, RZ, RZ, -R8 ;  /* 0x000000ffff087224 */ /* 0x000fe400078e0a08 */
[----:B------:R-:W-:Y:S02]  /*201c0*/  IMAD.MOV R7, RZ, RZ, -R7 ;  /* 0x000000ffff077224 */ /* 0x000fe400078e0a07 */
[----:B------:R-:W-:Y:S02]  /*201d0*/  IMAD.MOV R6, RZ, RZ, -R6 ;  /* 0x000000ffff067224 */ /* 0x000fe400078e0a06 */
[C---:B------:R-:W-:Y:S02]  /*201e0*/  IMAD R12, R0.reuse, R8, R12 ;  /* 0x00000008000c7224 */ /* 0x040fe400078e020c */
[C---:B------:R-:W-:Y:S02]  /*201f0*/  IMAD R13, R0.reuse, R7, R13 ;  /* 0x00000007000d7224 */ /* 0x040fe400078e020d */
[----:B------:R-:W-:-:S02]  /*20200*/  IMAD R14, R0, R6, R14 ;  /* 0x00000006000e7224 */ /* 0x000fc400078e020e */
[--C-:B------:R-:W-:Y:S01]  /*20210*/  @!P0 IMAD.IADD R4, R4, 0x1, -R0.reuse ;  /* 0x0000000104048824 */ /* 0x100fe200078e0a00 */
[----:B------:R-:W-:Y:S01]  /*20220*/  ISETP.GT.U32.AND P0, PT, R0, R12, PT ;  /* 0x0000000c0000720c */ /* 0x000fe20003f04070 */
[--C-:B------:R-:W-:Y:S01]  /*20230*/  @!P4 IMAD.IADD R10, R10, 0x1, -R0.reuse ;  /* 0x000000010a0ac824 */ /* 0x100fe200078e0a00 */
[C---:B------:R-:W-:Y:S01]  /*20240*/  ISETP.GT.U32.AND P4, PT, R0.reuse, R13, PT ;  /* 0x0000000d0000720c */ /* 0x040fe20003f84070 */
[----:B------:R-:W-:Y:S01]  /*20250*/  @!P2 IMAD.IADD R11, R11, 0x1, -R0 ;  /* 0x000000010b0ba824 */ /* 0x000fe200078e0a00 */
[----:B------:R-:W-:Y:S02]  /*20260*/  ISETP.GT.U32.AND P2, PT, R0, R14, PT ;  /* 0x0000000e0000720c */ /* 0x000fe40003f44070 */
[----:B------:R-:W-:Y:S01]  /*20270*/  ISETP.GE.AND P6, PT, R28, RZ, PT ;  /* 0x000000ff1c00720c */ /* 0x000fe20003fc6270 */
[----:B------:R-:W-:-:S06]  /*20280*/  @!P3 IMAD.MOV R4, RZ, RZ, -R4 ;  /* 0x000000ffff04b224 */ /* 0x000fcc00078e0a04 */
[--C-:B------:R-:W-:Y:S02]  /*20290*/  @!P0 IMAD.IADD R12, R12, 0x1, -R0.reuse ;  /* 0x000000010c0c8824 */ /* 0x100fe400078e0a00 */
[--C-:B------:R-:W-:Y:S02]  /*202a0*/  @!P4 IMAD.IADD R13, R13, 0x1, -R0.reuse ;  /* 0x000000010d0dc824 */ /* 0x100fe400078e0a00 */
[----:B------:R-:W-:Y:S01]  /*202b0*/  @!P2 IMAD.IADD R14, R14, 0x1, -R0 ;  /* 0x000000010e0ea824 */ /* 0x000fe200078e0a00 */
[C---:B------:R-:W-:Y:S02]  /*202c0*/  ISETP.GT.U32.AND P4, PT, R0.reuse, R12, PT ;  /* 0x0000000c0000720c */ /* 0x040fe40003f84070 */
[C---:B------:R-:W-:Y:S02]  /*202d0*/  ISETP.GT.U32.AND P2, PT, R0.reuse, R13, PT ;  /* 0x0000000d0000720c */ /* 0x040fe40003f44070 */
[----:B------:R-:W-:Y:S01]  /*202e0*/  ISETP.GT.U32.AND P3, PT, R0, R14, PT ;  /* 0x0000000e0000720c */ /* 0x000fe20003f64070 */
[----:B------:R-:W-:Y:S01]  /*202f0*/  @!P6 IMAD.MOV R11, RZ, RZ, -R11 ;  /* 0x000000ffff0be224 */ /* 0x000fe200078e0a0b */
[----:B------:R-:W-:-:S02]  /*20300*/  ISETP.GE.AND P1, PT, R25, RZ, PT ;  /* 0x000000ff1900720c */ /* 0x000fc40003f26270 */
[----:B------:R-:W-:Y:S02]  /*20310*/  ISETP.GE.AND P0, PT, R29, RZ, PT ;  /* 0x000000ff1d00720c */ /* 0x000fe40003f06270 */
[----:B------:R-:W-:Y:S01]  /*20320*/  ISETP.GE.AND P6, PT, R23, RZ, PT ;  /* 0x000000ff1700720c */ /* 0x000fe20003fc6270 */
[----:B------:R-:W-:Y:S01]  /*20330*/  STL [R1+0x18], R9 ;  /* 0x0000180901007387 */ /* 0x000fe20000100800 */
[----:B------:R-:W-:-:S03]  /*20340*/  @!P5 IMAD.MOV R10, RZ, RZ, -R10 ;  /* 0x000000ffff0ad224 */ /* 0x000fc600078e0a0a */
[----:B------:R-:W4:Y:S01]  /*20350*/  LDL.LU R29, [R1+0xc40] ;  /* 0x000c4000011d7983 */ /* 0x000f220000300800 */
[----:B------:R-:W-:-:S03]  /*20360*/  @!P4 IMAD.IADD R12, R12, 0x1, -R0 ;  /* 0x000000010c0cc824 */ /* 0x000fc600078e0a00 */
[----:B------:R-:W4:Y:S01]  /*20370*/  LDL.LU R25, [R1+0xc44] ;  /* 0x000c440001197983 */ /* 0x000f220000300800 */
[--C-:B------:R-:W-:Y:S02]  /*20380*/  @!P2 IMAD.IADD R13, R13, 0x1, -R0.reuse ;  /* 0x000000010d0da824 */ /* 0x100fe400078e0a00 */
[----:B------:R-:W-:Y:S01]  /*20390*/  @!P3 IMAD.IADD R14, R14, 0x1, -R0 ;  /* 0x000000010e0eb824 */ /* 0x000fe200078e0a00 */
[----:B------:R0:W-:Y:S01]  /*203a0*/  STL [R1+0x14], R4 ;  /* 0x0000140401007387 */ /* 0x0001e20000100800 */
[----:B------:R-:W-:Y:S02]  /*203b0*/  @!P1 IMAD.MOV R12, RZ, RZ, -R12 ;  /* 0x000000ffff0c9224 */ /* 0x000fe400078e0a0c */
[----:B------:R-:W-:Y:S01]  /*203c0*/  @!P0 IMAD.MOV R13, RZ, RZ, -R13 ;  /* 0x000000ffff0d8224 */ /* 0x000fe200078e0a0d */
[----:B------:R-:W-:Y:S01]  /*203d0*/  STL [R1+0x2400], R10 ;  /* 0x0024000a01007387 */ /* 0x000fe20000100800 */
[----:B------:R-:W-:Y:S01]  /*203e0*/  @!P6 IMAD.MOV R14, RZ, RZ, -R14 ;  /* 0x000000ffff0ee224 */ /* 0x000fe200078e0a0e */
[----:B------:R-:W-:-:S02]  /*203f0*/  IABS R15, R24 ;  /* 0x00000018000f7213 */ /* 0x000fc40000000000 */
[----:B------:R-:W-:Y:S01]  /*20400*/  STL [R1+0x2404], R11 ;  /* 0x0024040b01007387 */ /* 0x000fe20000100800 */
[----:B------:R-:W-:-:S03]  /*20410*/  ISETP.GE.AND P2, PT, R24, RZ, PT ;  /* 0x000000ff1800720c */ /* 0x000fc60003f46270 */
[----:B------:R-:W4:Y:S01]  /*20420*/  LDL.LU R24, [R1+0xc54] ;  /* 0x000c540001187983 */ /* 0x000f220000300800 */
[----:B------:R-:W-:-:S03]  /*20430*/  IABS R16, R26 ;  /* 0x0000001a00107213 */ /* 0x000fc60000000000 */
[----:B------:R-:W-:Y:S01]  /*20440*/  STL [R1+0x2408], R12 ;  /* 0x0024080c01007387 */ /* 0x000fe20000100800 */
[----:B------:R-:W-:-:S03]  /*20450*/  ISETP.GE.AND P3, PT, R26, RZ, PT ;  /* 0x000000ff1a00720c */ /* 0x000fc60003f66270 */
[----:B------:R-:W-:Y:S04]  /*20460*/  STL [R1+0x240c], R13 ;  /* 0x00240c0d01007387 */ /* 0x000fe80000100800 */
[----:B------:R-:W-:Y:S04]  /*20470*/  STL [R1+0x2410], R14 ;  /* 0x0024100e01007387 */ /* 0x000fe80000100800 */
[----:B------:R-:W4:Y:S01]  /*20480*/  LDL.LU R26, [R1+0xc58] ;  /* 0x000c5800011a7983 */ /* 0x000f220000300800 */
[----:B--2---:R-:W-:Y:S02]  /*20490*/  IABS R17, R5 ;  /* 0x0000000500117213 */ /* 0x004fe40000000000 */
[----:B------:R-:W-:-:S02]  /*204a0*/  ISETP.GE.AND P6, PT, R5, RZ, PT ;  /* 0x000000ff0500720c */ /* 0x000fc40003fc6270 */
[----:B------:R-:W2:Y:S01]  /*204b0*/  LDL.LU R5, [R1+0xc5c] ;  /* 0x000c5c0001057983 */ /* 0x000ea20000300800 */
[----:B------:R-:W-:-:S04]  /*204c0*/  IMAD.HI.U32 R7, R3, R15, RZ ;  /* 0x0000000f03077227 */ /* 0x000fc800078e00ff */
[----:B------:R-:W-:Y:S02]  /*204d0*/  IMAD.MOV R7, RZ, RZ, -R7 ;  /* 0x000000ffff077224 */ /* 0x000fe400078e0a07 */
[----:B------:R-:W-:-:S04]  /*204e0*/  IMAD.HI.U32 R6, R3, R16, RZ ;  /* 0x0000001003067227 */ /* 0x000fc800078e00ff */
[----:B------:R-:W-:Y:S02]  /*204f0*/  IMAD R15, R0, R7, R15 ;  /* 0x00000007000f7224 */ /* 0x000fe400078e020f */
[----:B------:R-:W-:-:S03]  /*20500*/  IMAD.MOV R6, RZ, RZ, -R6 ;  /* 0x000000ffff067224 */ /* 0x000fc600078e0a06 */
[C---:B------:R-:W-:Y:S01]  /*20510*/  ISETP.GT.U32.AND P5, PT, R0.reuse, R15, PT ;  /* 0x0000000f0000720c */ /* 0x040fe20003fa4070 */
[----:B------:R-:W-:Y:S02]  /*20520*/  IMAD R16, R0, R6, R16 ;  /* 0x0000000600107224 */ /* 0x000fe400078e0210 */
[----:B------:R-:W-:-:S04]  /*20530*/  IMAD.HI.U32 R6, R3, R17, RZ ;  /* 0x0000001103067227 */ /* 0x000fc800078e00ff */
[----:B------:R-:W-:-:S04]  /*20540*/  IMAD.MOV R6, RZ, RZ, -R6 ;  /* 0x000000ffff067224 */ /* 0x000fc800078e0a06 */
[C---:B------:R-:W-:Y:S01]  /*20550*/  IMAD R17, R0.reuse, R6, R17 ;  /* 0x0000000600117224 */ /* 0x040fe200078e0211 */
[----:B------:R-:W-:Y:S01]  /*20560*/  ISETP.GT.U32.AND P4, PT, R0, R16, PT ;  /* 0x000000100000720c */ /* 0x000fe20003f84070 */
[----:B------:R-:W-:-:S03]  /*20570*/  @!P5 IMAD.IADD R15, R15, 0x1, -R0 ;  /* 0x000000010f0fd824 */ /* 0x000fc600078e0a00 */
[----:B------:R-:W-:-:S09]  /*20580*/  ISETP.GT.U32.AND P5, PT, R0, R17, PT ;  /* 0x000000110000720c */ /* 0x000fd20003fa4070 */
[----:B------:R-:W-:Y:S01]  /*20590*/  @!P4 IMAD.IADD R16, R16, 0x1, -R0 ;  /* 0x000000011010c824 */ /* 0x000fe200078e0a00 */
[----:B------:R-:W-:-:S03]  /*205a0*/  ISETP.GT.U32.AND P4, PT, R0, R15, PT ;  /* 0x0000000f0000720c */ /* 0x000fc60003f84070 */
[----:B------:R-:W-:Y:S01]  /*205b0*/  @!P5 IMAD.IADD R17, R17, 0x1, -R0 ;  /* 0x000000011111d824 */ /* 0x000fe200078e0a00 */
[----:B------:R-:W-:Y:S02]  /*205c0*/  ISETP.GT.U32.AND P1, PT, R0, R16, PT ;  /* 0x000000100000720c */ /* 0x000fe40003f24070 */
[----:B---3--:R-:W-:-:S05]  /*205d0*/  IABS R18, R22 ;  /* 0x0000001600127213 */ /* 0x008fca0000000000 */
[----:B0-----:R-:W-:-:S04]  /*205e0*/  IMAD.HI.U32 R4, R3, R18, RZ ;  /* 0x0000001203047227 */ /* 0x001fc800078e00ff */
[----:B------:R-:W-:-:S04]  /*205f0*/  IMAD.MOV R4, RZ, RZ, -R4 ;  /* 0x000000ffff047224 */ /* 0x000fc800078e0a04 */
[C---:B------:R-:W-:Y:S01]  /*20600*/  IMAD R18, R0.reuse, R4, R18 ;  /* 0x0000000400127224 */ /* 0x040fe200078e0212 */
[----:B------:R-:W-:-:S04]  /*20610*/  ISETP.GT.U32.AND P5, PT, R0, R17, PT ;  /* 0x000000110000720c */ /* 0x000fc80003fa4070 */
[----:B------:R-:W-:Y:S01]  /*20620*/  ISETP.GT.U32.AND P0, PT, R0, R18, PT ;  /* 0x000000120000720c */ /* 0x000fe20003f04070 */
[--C-:B------:R-:W-:Y:S02]  /*20630*/  @!P4 IMAD.IADD R15, R15, 0x1, -R0.reuse ;  /* 0x000000010f0fc824 */ /* 0x100fe400078e0a00 */
[----:B------:R-:W-:Y:S02]  /*20640*/  @!P1 IMAD.IADD R16, R16, 0x1, -R0 ;  /* 0x0000000110109824 */ /* 0x000fe400078e0a00 */
[----:B------:R-:W-:-:S04]  /*20650*/  @!P2 IMAD.MOV R15, RZ, RZ, -R15 ;  /* 0x000000ffff0fa224 */ /* 0x000fc800078e0a0f */
[----:B------:R-:W-:-:S04]  /*20660*/  @!P5 IMAD.IADD R17, R17, 0x1, -R0 ;  /* 0x000000011111d824 */ /* 0x000fc800078e0a00 */
[----:B------:R-:W-:Y:S02]  /*20670*/  @!P0 IMAD.IADD R18, R18, 0x1, -R0 ;  /* 0x0000000112128824 */ /* 0x000fe400078e0a00 */
[----:B------:R-:W-:Y:S02]  /*20680*/  @!P3 IMAD.MOV R16, RZ, RZ, -R16 ;  /* 0x000000ffff10b224 */ /* 0x000fe400078e0a10 */
[----:B------:R-:W-:Y:S01]  /*20690*/  @!P6 IMAD.MOV R17, RZ, RZ, -R17 ;  /* 0x000000ffff11e224 */ /* 0x000fe200078e0a11 */
[----:B------:R-:W-:Y:S02]  /*206a0*/  ISETP.GT.U32.AND P2, PT, R0, R18, PT ;  /* 0x000000120000720c */ /* 0x000fe40003f44070 */
[----:B------:R-:W-:-:S11]  /*206b0*/  ISETP.GE.AND P4, PT, R22, RZ, PT ;  /* 0x000000ff1600720c */ /* 0x000fd60003f86270 */
[----:B------:R-:W-:Y:S01]  /*206c0*/  @!P2 IMAD.IADD R18, R18, 0x1, -R0 ;  /* 0x000000011212a824 */ /* 0x000fe200078e0a00 */
[----:B----4-:R-:W-:Y:S02]  /*206d0*/  IABS R19, R29 ;  /* 0x0000001d00137213 */ /* 0x010fe40000000000 */
[----:B------:R-:W-:Y:S02]  /*206e0*/  ISETP.GE.AND P1, PT, R29, RZ, PT ;  /* 0x000000ff1d00720c */ /* 0x000fe40003f26270 */
[----:B------:R-:W-:Y:S01]  /*206f0*/  IABS R20, R25 ;  /* 0x0000001900147213 */ /* 0x000fe20000000000 */
[----:B------:R-:W3:Y:S04]  /*20700*/  LDL R29, [R1+0xc4c] ;  /* 0x000c4c00011d7983 */ /* 0x000ee80000100800 */
[----:B------:R-:W-:Y:S01]  /*20710*/  STL [R1+0x2414], R15 ;  /* 0x0024140f01007387 */ /* 0x000fe20000100800 */
[----:B------:R-:W-:-:S03]  /*20720*/  IMAD.HI.U32 R4, R3, R20, RZ ;  /* 0x0000001403047227 */ /* 0x000fc600078e00ff */
[----:B------:R-:W-:Y:S01]  /*20730*/  STL [R1+0x2418], R16 ;  /* 0x0024181001007387 */ /* 0x000fe20000100800 */
[----:B------:R-:W-:-:S03]  /*20740*/  IMAD.MOV R4, RZ, RZ, -R4 ;  /* 0x000000ffff047224 */ /* 0x000fc600078e0a04 */
[----:B------:R0:W-:Y:S01]  /*20750*/  STL [R1+0x241c], R17 ;  /* 0x00241c1101007387 */ /* 0x0001e20000100800 */
[----:B------:R-:W-:-:S03]  /*20760*/  IMAD R20, R0, R4, R20 ;  /* 0x0000000400147224 */ /* 0x000fc600078e0214 */
[----:B0-----:R-:W4:Y:S01]  /*20770*/  LDL.LU R17, [R1+0xc48] ;  /* 0x000c480001117983 */ /* 0x001f220000300800 */
[----:B------:R-:W-:Y:S01]  /*20780*/  @!P4 IMAD.MOV R18, RZ, RZ, -R18 ;  /* 0x000000ffff12c224 */ /* 0x000fe200078e0a12 */
[----:B--2---:R-:W-:Y:S02]  /*20790*/  ISETP.GE.AND P2, PT, R5, RZ, PT ;  /* 0x000000ff0500720c */ /* 0x004fe40003f46270 */
[----:B------:R-:W-:Y:S02]  /*207a0*/  IABS R4, R5 ;  /* 0x0000000500047213 */ /* 0x000fe40000000000 */
[----:B------:R-:W2:Y:S04]  /*207b0*/  LDL.LU R5, [R1+0xc50] ;  /* 0x000c500001057983 */ /* 0x000ea80000300800 */
[----:B------:R-:W3:Y:S04]  /*207c0*/  LDL.LU R15, [R1+0xc64] ;  /* 0x000c6400010f7983 */ /* 0x000ee80000300800 */
[----:B------:R-:W2:Y:S04]  /*207d0*/  LDL.LU R14, [R1+0xc68] ;  /* 0x000c6800010e7983 */ /* 0x000ea80000300800 */
[----:B------:R-:W2:Y:S04]  /*207e0*/  LDL.LU R10, [R1+0xc6c] ;  /* 0x000c6c00010a7983 */ /* 0x000ea80000300800 */
[----:B------:R-:W2:Y:S04]  /*207f0*/  LDL.LU R12, [R1+0xc70] ;  /* 0x000c7000010c7983 */ /* 0x000ea80000300800 */
[----:B------:R-:W2:Y:S04]  /*20800*/  LDL.LU R13, [R1+0xc74] ;  /* 0x000c7400010d7983 */ /* 0x000ea80000300800 */
[----:B------:R-:W2:Y:S04]  /*20810*/  LDL.LU R11, [R1+0xc78] ;  /* 0x000c7800010b7983 */ /* 0x000ea80000300800 */
[----:B------:R-:W2:Y:S04]  /*20820*/  LDL.LU R16, [R1+0xc7c] ;  /* 0x000c7c0001107983 */ /* 0x000ea80000300800 */
[----:B------:R0:W-:Y:S04]  /*20830*/  STL [R1+0x2420], R18 ;  /* 0x0024201201007387 */ /* 0x0001e80000100800 */
[----:B0-----:R-:W2:Y:S01]  /*20840*/  LDL.LU R18, [R1+0xc60] ;  /* 0x000c600001127983 */ /* 0x001ea20000300800 */
[----:B------:R-:W-:-:S04]  /*20850*/  IMAD.HI.U32 R6, R3, R19, RZ ;  /* 0x0000001303067227 */ /* 0x000fc800078e00ff */
[----:B------:R-:W-:-:S04]  /*20860*/  IMAD.MOV R6, RZ, RZ, -R6 ;  /* 0x000000ffff067224 */ /* 0x000fc800078e0a06 */
[----:B------:R-:W-:-:S05]  /*20870*/  IMAD R19, R0, R6, R19 ;  /* 0x0000000600137224 */ /* 0x000fca00078e0213 */
[----:B------:R-:W-:Y:S02]  /*20880*/  ISETP.GT.U32.AND P5, PT, R0, R19, PT ;  /* 0x000000130000720c */ /* 0x000fe40003fa4070 */
[----:B------:R-:W-:Y:S02]  /*20890*/  IABS R22, R24 ;  /* 0x0000001800167213 */ /* 0x000fe40000000000 */
[----:B------:R-:W-:-:S03]  /*208a0*/  ISETP.GE.AND P3, PT, R24, RZ, PT ;  /* 0x000000ff1800720c */ /* 0x000fc60003f66270 */
[----:B------:R-:W-:-:S06]  /*208b0*/  IMAD.HI.U32 R6, R3, R22, RZ ;  /* 0x0000001603067227 */ /* 0x000fcc00078e00ff */
[----:B------:R-:W-:Y:S02]  /*208c0*/  @!P5 IMAD.IADD R19, R19, 0x1, -R0 ;  /* 0x000000011313d824 */ /* 0x000fe400078e0a00 */
[----:B------:R-:W-:-:S03]  /*208d0*/  IMAD.MOV R6, RZ, RZ, -R6 ;  /* 0x000000ffff067224 */ /* 0x000fc600078e0a06 */
[C---:B------:R-:W-:Y:S01]  /*208e0*/  ISETP.GT.U32.AND P5, PT, R0.reuse, R19, PT ;  /* 0x000000130000720c */ /* 0x040fe20003fa4070 */
[C---:B------:R-:W-:Y:S01]  /*208f0*/  IMAD R22, R0.reuse, R6, R22 ;  /* 0x0000000600167224 */ /* 0x040fe200078e0216 */
[----:B------:R-:W-:Y:S02]  /*20900*/  ISETP.GT.U32.AND P4, PT, R0, R20, PT ;  /* 0x000000140000720c */ /* 0x000fe40003f84070 */
[----:B------:R-:W-:Y:S02]  /*20910*/  ISETP.GE.AND P6, PT, R26, RZ, PT ;  /* 0x000000ff1a00720c */ /* 0x000fe40003fc6270 */
[----:B------:R-:W-:-:S07]  /*20920*/  IABS R21, R26 ;  /* 0x0000001a00157213 */ /* 0x000fce0000000000 */
[--C-:B------:R-:W-:Y:S01]  /*20930*/  @!P5 IMAD.IADD R19, R19, 0x1, -R0.reuse ;  /* 0x000000011313d824 */ /* 0x100fe200078e0a00 */
[----:B------:R-:W-:Y:S01]  /*20940*/  ISETP.GT.U32.AND P5, PT, R0, R22, PT ;  /* 0x000000160000720c */ /* 0x000fe20003fa4070 */
[----:B------:R-:W-:Y:S01]  /*20950*/  @!P4 IMAD.IADD R20, R20, 0x1, -R0 ;  /* 0x000000011414c824 */ /* 0x000fe200078e0a00 */
[----:B------:R-:W-:-:S11]  /*20960*/  ISETP.GE.AND P0, PT, R25, RZ, PT ;  /* 0x000000ff1900720c */ /* 0x000fd60003f06270 */
[----:B------:R-:W-:Y:S01]  /*20970*/  @!P5 IMAD.IADD R22, R22, 0x1, -R0 ;  /* 0x000000011616d824 */ /* 0x000fe200078e0a00 */
[----:B------:R-:W-:Y:S01]  /*20980*/  ISETP.GT.U32.AND P5, PT, R0, R20, PT ;  /* 0x000000140000720c */ /* 0x000fe20003fa4070 */
[----:B------:R-:W-:-:S12]  /*20990*/  @!P1 IMAD.MOV R19, RZ, RZ, -R19 ;  /* 0x000000ffff139224 */ /* 0x000fd800078e0a13 */
[----:B------:R-:W-:Y:S01]  /*209a0*/  @!P5 IMAD.IADD R20, R20, 0x1, -R0 ;  /* 0x000000011414d824 */ /* 0x000fe200078e0a00 */
[----:B----4-:R-:W-:-:S05]  /*209b0*/  IABS R24, R17 ;  /* 0x0000001100187213 */ /* 0x010fca0000000000 */
[----:B------:R-:W-:-:S04]  /*209c0*/  IMAD.HI.U32 R6, R3, R24, RZ ;  /* 0x0000001803067227 */ /* 0x000fc800078e00ff */
[----:B------:R-:W-:-:S04]  /*209d0*/  IMAD.MOV R6, RZ, RZ, -R6 ;  /* 0x000000ffff067224 */ /* 0x000fc800078e0a06 */
[----:B------:R-:W-:Y:S02]  /*209e0*/  IMAD R24, R0, R6, R24 ;  /* 0x0000000600187224 */ /* 0x000fe400078e0218 */
[----:B------:R-:W-:Y:S01]  /*209f0*/  @!P0 IMAD.MOV R20, RZ, RZ, -R20 ;  /* 0x000000ffff148224 */ /* 0x000fe200078e0a14 */
[----:B------:R0:W-:Y:S04]  /*20a00*/  STL [R1+0x2424], R19 ;  /* 0x0024241301007387 */ /* 0x0001e80000100800 */
[----:B------:R1:W-:Y:S01]  /*20a10*/  STL [R1+0x2428], R20 ;  /* 0x0024281401007387 */ /* 0x0003e20000100800 */
[----:B---3--:R-:W-:-:S05]  /*20a20*/  IABS R9, R15 ;  /* 0x0000000f00097213 */ /* 0x008fca0000000000 */
[----:B------:R-:W-:-:S04]  /*20a30*/  IMAD.HI.U32 R6, R3, R9, RZ ;  /* 0x0000000903067227 */ /* 0x000fc800078e00ff */
[----:B------:R-:W-:-:S04]  /*20a40*/  IMAD.MOV R6, RZ, RZ, -R6 ;  /* 0x000000ffff067224 */ /* 0x000fc800078e0a06 */
[----:B------:R-:W-:Y:S01]  /*20a50*/  IMAD R9, R0, R6, R9 ;  /* 0x0000000600097224 */ /* 0x000fe200078e0209 */
[----:B--2---:R-:W-:-:S05]  /*20a60*/  IABS R6, R10 ;  /* 0x0000000a00067213 */ /* 0x004fca0000000000 */
[----:B------:R-:W-:-:S04]  /*20a70*/  IMAD.HI.U32 R28, R3, R6, RZ ;  /* 0x00000006031c7227 */ /* 0x000fc800078e00ff */
[----:B------:R-:W-:Y:S01]  /*20a80*/  IMAD.MOV R28, RZ, RZ, -R28 ;  /* 0x000000ffff1c7224 */ /* 0x000fe200078e0a1c */
[----:B------:R-:W-:-:S05]  /*20a90*/  IABS R26, R18 ;  /* 0x00000012001a7213 */ /* 0x000fca0000000000 */
[----:B------:R-:W-:-:S04]  /*20aa0*/  IMAD.HI.U32 R8, R3, R26, RZ ;  /* 0x0000001a03087227 */ /* 0x000fc800078e00ff */
[----:B------:R-:W-:-:S04]  /*20ab0*/  IMAD.MOV R8, RZ, RZ, -R8 ;  /* 0x000000ffff087224 */ /* 0x000fc800078e0a08 */
[C---:B------:R-:W-:Y:S01]  /*20ac0*/  IMAD R26, R0.reuse, R8, R26 ;  /* 0x00000008001a7224 */ /* 0x040fe200078e021a */
[----:B------:R-:W-:Y:S01]  /*20ad0*/  IABS R8, R13 ;  /* 0x0000000d00087213 */ /* 0x000fe20000000000 */
[----:B------:R-:W-:-:S04]  /*20ae0*/  IMAD R6, R0, R28, R6 ;  /* 0x0000001c00067224 */ /* 0x000fc800078e0206 */
[----:B------:R-:W-:-:S04]  /*20af0*/  IMAD.HI.U32 R28, R3, R8, RZ ;  /* 0x00000008031c7227 */ /* 0x000fc800078e00ff */
[----:B------:R-:W-:-:S04]  /*20b00*/  IMAD.MOV R28, RZ, RZ, -R28 ;  /* 0x000000ffff1c7224 */ /* 0x000fc800078e0a1c */
[----:B------:R-:W-:Y:S01]  /*20b10*/  IMAD R8, R0, R28, R8 ;  /* 0x0000001c00087224 */ /* 0x000fe200078e0208 */
[----:B------:R-:W-:-:S05]  /*20b20*/  IABS R28, R11 ;  /* 0x0000000b001c7213 */ /* 0x000fca0000000000 */
[----:B0-----:R-:W-:Y:S02]  /*20b30*/  IMAD.MOV.U32 R19, RZ, RZ, R28 ;  /* 0x000000ffff137224 */ /* 0x001fe400078e001c */
[----:B------:R-:W2:Y:S01]  /*20b40*/  LDL.LU R28, [R1+0xc4c] ;  /* 0x000c4c00011c7983 */ /* 0x000ea20000300800 */
[----:B------:R-:W-:Y:S02]  /*20b50*/  IMAD.MOV.U32 R7, RZ, RZ, R4 ;  /* 0x000000ffff077224 */ /* 0x000fe400078e0004 */
[----:B------:R-:W-:-:S04]  /*20b60*/  IMAD.HI.U32 R4, R3, R21, RZ ;  /* 0x0000001503047227 */ /* 0x000fc800078e00ff */
[----:B------:R-:W-:-:S04]  /*20b70*/  IMAD.MOV R4, RZ, RZ, -R4 ;  /* 0x000000ffff047224 */ /* 0x000fc800078e0a04 */
[----:B------:R-:W-:-:S05]  /*20b80*/  IMAD R21, R0, R4, R21 ;  /* 0x0000000400157224 */ /* 0x000fca00078e0215 */
[----:B------:R-:W-:Y:S01]  /*20b90*/  ISETP.GT.U32.AND P4, PT, R0, R21, PT ;  /* 0x000000150000720c */ /* 0x000fe20003f84070 */
[----:B------:R-:W-:Y:S01]  /*20ba0*/  IMAD.HI.U32 R23, R3, R7, RZ ;  /* 0x0000000703177227 */ /* 0x000fe200078e00ff */
[----:B------:R-:W-:-:S03]  /*20bb0*/  IABS R25, R29 ;  /* 0x0000001d00197213 */ /* 0x000fc60000000000 */
[----:B------:R-:W-:-:S08]  /*20bc0*/  IMAD.MOV R23, RZ, RZ, -R23 ;  /* 0x000000ffff177224 */ /* 0x000fd000078e0a17 */
[----:B------:R-:W-:Y:S01]  /*20bd0*/  @!P4 IMAD.IADD R21, R21, 0x1, -R0 ;  /* 0x000000011515c824 */ /* 0x000fe200078e0a00 */
[C---:B------:R-:W-:Y:S01]  /*20be0*/  ISETP.GT.U32.AND P4, PT, R0.reuse, R22, PT ;  /* 0x000000160000720c */ /* 0x040fe20003f84070 */
[C---:B------:R-:W-:Y:S02]  /*20bf0*/  IMAD R23, R0.reuse, R23, R7 ;  /* 0x0000001700177224 */ /* 0x040fe400078e0207 */
[----:B------:R-:W-:Y:S01]  /*20c00*/  IMAD.HI.U32 R4, R3, R25, RZ ;  /* 0x0000001903047227 */ /* 0x000fe200078e00ff */
[----:B------:R-:W-:Y:S02]  /*20c10*/  IABS R27, R5 ;  /* 0x00000005001b7213 */ /* 0x000fe40000000000 */
[C---:B------:R-:W-:Y:S01]  /*20c20*/  ISETP.GT.U32.AND P5, PT, R0.reuse, R23, PT ;  /* 0x000000170000720c */ /* 0x040fe20003fa4070 */
[----:B------:R-:W-:Y:S01]  /*20c30*/  IMAD.MOV R4, RZ, RZ, -R4 ;  /* 0x000000ffff047224 */ /* 0x000fe200078e0a04 */
[----:B------:R-:W-:-:S05]  /*20c40*/  ISETP.GT.U32.AND P1, PT, R0, R21, PT ;  /* 0x000000150000720c */ /* 0x000fca0003f24070 */
[----:B------:R-:W-:Y:S01]  /*20c50*/  @!P4 IMAD.IADD R22, R22, 0x1, -R0 ;  /* 0x000000011616c824 */ /* 0x000fe200078e0a00 */
[C---:B------:R-:W-:Y:S01]  /*20c60*/  ISETP.GT.U32.AND P4, PT, R0.reuse, R24, PT ;  /* 0x000000180000720c */ /* 0x040fe20003f84070 */
[----:B------:R-:W-:Y:S02]  /*20c70*/  IMAD R25, R0, R4, R25 ;  /* 0x0000000400197224 */ /* 0x000fe400078e0219 */
[----:B------:R-:W-:-:S04]  /*20c80*/  IMAD.HI.U32 R4, R3, R27, RZ ;  /* 0x0000001b03047227 */ /* 0x000fc800078e00ff */
[----:B------:R-:W-:Y:S02]  /*20c90*/  IMAD.MOV R4, RZ, RZ, -R4 ;  /* 0x000000ffff047224 */ /* 0x000fe400078e0a04 */
[--C-:B------:R-:W-:Y:S02]  /*20ca0*/  @!P5 IMAD.IADD R23, R23, 0x1, -R0.reuse ;  /* 0x000000011717d824 */ /* 0x100fe400078e0a00 */
[----:B------:R-:W-:Y:S01]  /*20cb0*/  IMAD R27, R0, R4, R27 ;  /* 0x00000004001b7224 */ /* 0x000fe200078e021b */
[----:B------:R-:W-:Y:S01]  /*20cc0*/  IABS R7, R14 ;  /* 0x0000000e00077213 */ /* 0x000fe20000000000 */
[--C-:B------:R-:W-:Y:S01]  /*20cd0*/  @!P4 IMAD.IADD R24, R24, 0x1, -R0.reuse ;  /* 0x000000011818c824 */ /* 0x100fe200078e0a00 */
[C---:B------:R-:W-:Y:S01]  /*20ce0*/  ISETP.GT.U32.AND P4, PT, R0.reuse, R23, PT ;  /* 0x000000170000720c */ /* 0x040fe20003f84070 */
[----:B------:R-:W-:Y:S01]  /*20cf0*/  @!P1 IMAD.IADD R21, R21, 0x1, -R0 ;  /* 0x0000000115159824 */ /* 0x000fe200078e0a00 */
[C---:B------:R-:W-:Y:S02]  /*20d00*/  ISETP.GT.U32.AND P1, PT, R0.reuse, R25, PT ;  /* 0x000000190000720c */ /* 0x040fe40003f24070 */
[----:B------:R-:W-:Y:S01]  /*20d10*/  ISETP.GT.U32.AND P5, PT, R0, R27, PT ;  /* 0x0000001b0000720c */ /* 0x000fe20003fa4070 */
[----:B------:R-:W-:-:S04]  /*20d20*/  IMAD.HI.U32 R4, R3, R7, RZ ;  /* 0x0000000703047227 */ /* 0x000fc800078e00ff */
[----:B------:R-:W-:-:S04]  /*20d30*/  IMAD.MOV R4, RZ, RZ, -R4 ;  /* 0x000000ffff047224 */ /* 0x000fc800078e0a04 */
[C---:B------:R-:W-:Y:S01]  /*20d40*/  IMAD R7, R0.reuse, R4, R7 ;  /* 0x0000000400077224 */ /* 0x040fe200078e0207 */
[----:B------:R-:W-:Y:S01]  /*20d50*/  IABS R4, R12 ;  /* 0x0000000c00047213 */ /* 0x000fe20000000000 */
[--C-:B------:R-:W-:Y:S01]  /*20d60*/  @!P4 IMAD.IADD R23, R23, 0x1, -R0.reuse ;  /* 0x000000011717c824 */ /* 0x100fe200078e0a00 */
[C---:B------:R-:W-:Y:S01]  /*20d70*/  ISETP.GT.U32.AND P4, PT, R0.reuse, R26, PT ;  /* 0x0000001a0000720c */ /* 0x040fe20003f84070 */
[--C-:B------:R-:W-:Y:S01]  /*20d80*/  @!P1 IMAD.IADD R25, R25, 0x1, -R0.reuse ;  /* 0x0000000119199824 */ /* 0x100fe200078e0a00 */
[----:B------:R-:W-:Y:S01]  /*20d90*/  ISETP.GT.U32.AND P1, PT, R0, R24, PT ;  /* 0x000000180000720c */ /* 0x000fe20003f24070 */
[----:B------:R-:W-:Y:S02]  /*20da0*/  @!P5 IMAD.IADD R27, R27, 0x1, -R0 ;  /* 0x000000011b1bd824 */ /* 0x000fe400078e0a00 */
[----:B------:R-:W-:-:S03]  /*20db0*/  IMAD.HI.U32 R29, R3, R4, RZ ;  /* 0x00000004031d7227 */ /* 0x000fc600078e00ff */
[C---:B------:R-:W-:Y:S01]  /*20dc0*/  ISETP.GT.U32.AND P0, PT, R0.reuse, R27, PT ;  /* 0x0000001b0000720c */ /* 0x040fe20003f04070 */
[----:B------:R-:W-:Y:S01]  /*20dd0*/  IMAD.MOV R29, RZ, RZ, -R29 ;  /* 0x000000ffff1d7224 */ /* 0x000fe200078e0a1d */
[----:B------:R-:W-:-:S03]  /*20de0*/  ISETP.GT.U32.AND P5, PT, R0, R25, PT ;  /* 0x000000190000720c */ /* 0x000fc60003fa4070 */
[----:B------:R-:W-:Y:S01]  /*20df0*/  IMAD R4, R0, R29, R4 ;  /* 0x0000001d00047224 */ /* 0x000fe200078e0204 */
[----:B------:R-:W-:Y:S01]  /*20e00*/  IABS R29, R2 ;  /* 0x00000002001d7213 */ /* 0x000fe20000000000 */
[--C-:B------:R-:W-:Y:S02]  /*20e10*/  @!P4 IMAD.IADD R26, R26, 0x1, -R0.reuse ;  /* 0x000000011a1ac824 */ /* 0x100fe400078e0a00 */
[----:B------:R-:W-:Y:S01]  /*20e20*/  @!P1 IMAD.IADD R24, R24, 0x1, -R0 ;  /* 0x0000000118189824 */ /* 0x000fe200078e0a00 */
[C---:B------:R-:W-:Y:S01]  /*20e30*/  ISETP.GT.U32.AND P1, PT, R0.reuse, R9, PT ;  /* 0x000000090000720c */ /* 0x040fe20003f24070 */
[----:B------:R-:W-:Y:S01]  /*20e40*/  @!P3 IMAD.MOV R22, RZ, RZ, -R22 ;  /* 0x000000ffff16b224 */ /* 0x000fe200078e0a16 */
[----:B------:R-:W-:Y:S01]  /*20e50*/  ISETP.GE.AND P4, PT, R17, RZ, PT ;  /* 0x000000ff1100720c */ /* 0x000fe20003f86270 */
[----:B------:R-:W-:Y:S01]  /*20e60*/  @!P0 IMAD.IADD R27, R27, 0x1, -R0 ;  /* 0x000000011b1b8824 */ /* 0x000fe200078e0a00 */
[C---:B------:R-:W-:Y:S01]  /*20e70*/  ISETP.GT.U32.AND P3, PT, R0.reuse, R26, PT ;  /* 0x0000001a0000720c */ /* 0x040fe20003f64070 */
[----:B------:R-:W-:Y:S01]  /*20e80*/  IMAD.HI.U32 R17, R3, R29, RZ ;  /* 0x0000001d03117227 */ /* 0x000fe200078e00ff */
[----:B------:R-:W-:-:S03]  /*20e90*/  ISETP.GT.U32.AND P0, PT, R0, R6, PT ;  /* 0x000000060000720c */ /* 0x000fc60003f04070 */
[----:B------:R-:W-:Y:S02]  /*20ea0*/  IMAD.MOV R17, RZ, RZ, -R17 ;  /* 0x000000ffff117224 */ /* 0x000fe400078e0a11 */
[--C-:B------:R-:W-:Y:S01]  /*20eb0*/  @!P5 IMAD.IADD R25, R25, 0x1, -R0.reuse ;  /* 0x000000011919d824 */ /* 0x100fe200078e0a00 */
[C---:B------:R-:W-:Y:S01]  /*20ec0*/  ISETP.GT.U32.AND P5, PT, R0.reuse, R7, PT ;  /* 0x000000070000720c */ /* 0x040fe20003fa4070 */
[C---:B------:R-:W-:Y:S02]  /*20ed0*/  IMAD R29, R0.reuse, R17, R29 ;  /* 0x00000011001d7224 */ /* 0x040fe400078e021d */
[--C-:B------:R-:W-:Y:S01]  /*20ee0*/  @!P1 IMAD.IADD R9, R9, 0x1, -R0.reuse ;  /* 0x0000000109099824 */ /* 0x100fe200078e0a00 */
[----:B------:R-:W-:Y:S01]  /*20ef0*/  ISETP.GT.U32.AND P1, PT, R0, R4, PT ;  /* 0x000000040000720c */ /* 0x000fe20003f24070 */
[--C-:B------:R-:W-:Y:S01]  /*20f00*/  @!P3 IMAD.IADD R26, R26, 0x1, -R0.reuse ;  /* 0x000000011a1ab824 */ /* 0x100fe200078e0a00 */
[----:B------:R-:W-:Y:S01]  /*20f10*/  ISETP.GT.U32.AND P3, PT, R0, R29, PT ;  /* 0x0000001d0000720c */ /* 0x000fe20003f64070 */
[----:B------:R-:W-:Y:S01]  /*20f20*/  @!P0 IMAD.IADD R6, R6, 0x1, -R0 ;  /* 0x0000000106068824 */ /* 0x000fe200078e0a00 */
[----:B-1----:R-:W-:-:S05]  /*20f30*/  IABS R20, R16 ;  /* 0x0000001000147213 */ /* 0x002fca0000000000 */
[----:B------:R-:W-:Y:S01]  /*20f40*/  @!P5 IMAD.IADD R7, R7, 0x1, -R0 ;  /* 0x000000010707d824 */ /* 0x000fe200078e0a00 */
[----:B------:R-:W-:-:S03]  /*20f50*/  ISETP.GT.U32.AND P5, PT, R0, R8, PT ;  /* 0x000000080000720c */ /* 0x000fc60003fa4070 */
[--C-:B------:R-:W-:Y:S02]  /*20f60*/  @!P1 IMAD.IADD R4, R4, 0x1, -R0.reuse ;  /* 0x0000000104049824 */ /* 0x100fe400078e0a00 */
[----:B------:R-:W-:Y:S01]  /*20f70*/  @!P3 IMAD.IADD R29, R29, 0x1, -R0 ;  /* 0x000000011d1db824 */ /* 0x000fe200078e0a00 */
[----:B------:R-:W-:Y:S02]  /*20f80*/  ISETP.GE.AND P3, PT, R10, RZ, PT ;  /* 0x000000ff0a00720c */ /* 0x000fe40003f66270 */
[----:B------:R-:W0:Y:S01]  /*20f90*/  S2R R10, SR_TID.X ;  /* 0x00000000000a7919 */ /* 0x000e220000002100 */
[----:B------:R-:W-:Y:S01]  /*20fa0*/  @!P2 IMAD.MOV R23, RZ, RZ, -R23 ;  /* 0x000000ffff17a224 */ /* 0x000fe200078e0a17 */
[C---:B------:R-:W-:Y:S01]  /*20fb0*/  ISETP.GT.U32.AND P2, PT, R0.reuse, R7, PT ;  /* 0x000000070000720c */ /* 0x040fe20003f44070 */
[----:B------:R-:W-:Y:S01]  /*20fc0*/  @!P4 IMAD.MOV R24, RZ, RZ, -R24 ;  /* 0x000000ffff18c224 */ /* 0x000fe200078e0a18 */
[----:B------:R-:W-:Y:S01]  /*20fd0*/  ISETP.GT.U32.AND P4, PT, R0, R6, PT ;  /* 0x000000060000720c */ /* 0x000fe20003f84070 */
[----:B------:R-:W-:Y:S01]  /*20fe0*/  @!P5 IMAD.IADD R8, R8, 0x1, -R0 ;  /* 0x000000010808d824 */ /* 0x000fe200078e0a00 */
[----:B------:R-:W-:Y:S01]  /*20ff0*/  ISETP.GT.U32.AND P5, PT, R0, R9, PT ;  /* 0x000000090000720c */ /* 0x000fe20003fa4070 */
[----:B------:R-:W-:Y:S01]  /*21000*/  @!P6 IMAD.MOV R21, RZ, RZ, -R21 ;  /* 0x000000ffff15e224 */ /* 0x000fe200078e0a15 */
[----:B------:R-:W-:-:S02]  /*21010*/  ISETP.GE.AND P1, PT, R5, RZ, PT ;  /* 0x000000ff0500720c */ /* 0x000fc40003f26270 */
[----:B------:R-:W-:Y:S01]  /*21020*/  ISETP.GT.U32.AND P6, PT, R0, R8, PT ;  /* 0x000000080000720c */ /* 0x000fe20003fc4070 */
[----:B------:R-:W3:Y:S04]  /*21030*/  LDL.LU R5, [R1+0x251c] ;  /* 0x00251c0001057983 */ /* 0x000ee80000300800 */
[--C-:B------:R-:W-:Y:S02]  /*21040*/  @!P2 IMAD.IADD R7, R7, 0x1, -R0.reuse ;  /* 0x000000010707a824 */ /* 0x100fe400078e0a00 */
[--C-:B------:R-:W-:Y:S01]  /*21050*/  @!P4 IMAD.IADD R6, R6, 0x1, -R0.reuse ;  /* 0x000000010606c824 */ /* 0x100fe200078e0a00 */
[----:B------:R-:W-:Y:S01]  /*21060*/  ISETP.GE.AND P4, PT, R15, RZ, PT ;  /* 0x000000ff0f00720c */ /* 0x000fe20003f86270 */
[--C-:B------:R-:W-:Y:S01]  /*21070*/  @!P5 IMAD.IADD R9, R9, 0x1, -R0.reuse ;  /* 0x000000010909d824 */ /* 0x100fe200078e0a00 */
[----:B------:R-:W-:Y:S01]  /*21080*/  ISETP.GE.AND P5, PT, R18, RZ, PT ;  /* 0x000000ff1200720c */ /* 0x000fe20003fa6270 */
[----:B------:R-:W-:Y:S01]  /*21090*/  @!P1 IMAD.MOV R27, RZ, RZ, -R27 ;  /* 0x000000ffff1b9224 */ /* 0x000fe200078e0a1b */
[----:B------:R-:W-:Y:S01]  /*210a0*/  ISETP.GT.U32.AND P1, PT, R0, R29, PT ;  /* 0x0000001d0000720c */ /* 0x000fe20003f24070 */
[----:B------:R-:W-:Y:S01]  /*210b0*/  @!P6 IMAD.IADD R8, R8, 0x1, -R0 ;  /* 0x000000010808e824 */ /* 0x000fe200078e0a00 */
[----:B------:R-:W-:Y:S01]  /*210c0*/  ISETP.GE.AND P6, PT, R14, RZ, PT ;  /* 0x000000ff0e00720c */ /* 0x000fe20003fc6270 */
[----:B------:R-:W-:Y:S01]  /*210d0*/  STL [R1+0x242c], R22 ;  /* 0x00242c1601007387 */ /* 0x000fe20000100800 */
[----:B------:R-:W-:Y:S01]  /*210e0*/  @!P3 IMAD.MOV R6, RZ, RZ, -R6 ;  /* 0x000000ffff06b224 */ /* 0x000fe200078e0a06 */
[----:B------:R-:W1:Y:S04]  /*210f0*/  LDC R15, c[0x0][0x230] ;  /* 0x00008c00ff0f7b82 */ /* 0x000e680000000800 */
[----:B------:R-:W-:Y:S01]  /*21100*/  @!P4 IMAD.MOV R9, RZ, RZ, -R9 ;  /* 0x000000ffff09c224 */ /* 0x000fe200078e0a09 */
[----:B------:R-:W-:Y:S01]  /*21110*/  STL [R1+0x2430], R21 ;  /* 0x0024301501007387 */ /* 0x000fe20000100800 */
[----:B------:R-:W-:-:S03]  /*21120*/  @!P5 IMAD.MOV R26, RZ, RZ, -R26 ;  /* 0x000000ffff1ad224 */ /* 0x000fc600078e0a1a */
[----:B------:R-:W-:Y:S01]  /*21130*/  STL [R1+0x2434], R23 ;  /* 0x0024341701007387 */ /* 0x000fe20000100800 */
[----:B------:R-:W-:-:S03]  /*21140*/  @!P1 IMAD.IADD R29, R29, 0x1, -R0 ;  /* 0x000000011d1d9824 */ /* 0x000fc600078e0a00 */
[----:B------:R-:W-:Y:S01]  /*21150*/  STL [R1+0x2438], R24 ;  /* 0x0024381801007387 */ /* 0x000fe20000100800 */
[----:B------:R-:W-:Y:S01]  /*21160*/  ISETP.GE.AND P1, PT, R11, RZ, PT ;  /* 0x000000ff0b00720c */ /* 0x000fe20003f26270 */
[----:B------:R-:W-:Y:S02]  /*21170*/  @!P6 IMAD.MOV R7, RZ, RZ, -R7 ;  /* 0x000000ffff07e224 */ /* 0x000fe400078e0a07 */
[----:B0-----:R-:W-:Y:S02]  /*21180*/  IMAD.SHL.U32 R11, R10, 0x40, RZ ;  /* 0x000000400a0b7824 */ /* 0x001fe400078e00ff */
[----:B-1----:R-:W-:-:S05]  /*21190*/  VIADD R15, R15, 0x3f ;  /* 0x0000003f0f0f7836 */ /* 0x002fca0000000000 */
[----:B------:R-:W-:-:S04]  /*211a0*/  SHF.R.S32.HI R14, RZ, 0x1f, R15 ;  /* 0x0000001fff0e7819 */ /* 0x000fc8000001140f */
[----:B------:R-:W-:Y:S02]  /*211b0*/  LEA.HI R14, R14, R15, RZ, 0x6 ;  /* 0x0000000f0e0e7211 */ /* 0x000fe400078f30ff */
[----:B--2---:R-:W-:Y:S01]  /*211c0*/  ISETP.GE.AND P0, PT, R28, RZ, PT ;  /* 0x000000ff1c00720c */ /* 0x004fe20003f06270 */
[----:B------:R-:W-:Y:S02]  /*211d0*/  IMAD.MOV.U32 R28, RZ, RZ, R20 ;  /* 0x000000ffff1c7224 */ /* 0x000fe400078e0014 */
[----:B------:R-:W-:-:S04]  /*211e0*/  IMAD.HI.U32 R20, R3, R19, RZ ;  /* 0x0000001303147227 */ /* 0x000fc800078e00ff */
[----:B------:R-:W-:-:S06]  /*211f0*/  IMAD.HI.U32 R17, R3, R28, RZ ;  /* 0x0000001c03117227 */ /* 0x000fcc00078e00ff */
[----:B------:R-:W-:Y:S01]  /*21200*/  @!P0 IMAD.MOV R25, RZ, RZ, -R25 ;  /* 0x000000ffff198224 */ /* 0x000fe200078e0a19 */
[C---:B------:R-:W-:Y:S01]  /*21210*/  ISETP.GT.U32.AND P0, PT, R0.reuse, R4, PT ;  /* 0x000000040000720c */ /* 0x040fe20003f04070 */
[----:B------:R-:W-:Y:S02]  /*21220*/  IMAD.MOV R17, RZ, RZ, -R17 ;  /* 0x000000ffff117224 */ /* 0x000fe400078e0a11 */
[----:B------:R-:W-:Y:S02]  /*21230*/  IMAD.MOV R3, RZ, RZ, -R20 ;  /* 0x000000ffff037224 */ /* 0x000fe400078e0a14 */
[C---:B------:R-:W-:Y:S02]  /*21240*/  IMAD R28, R0.reuse, R17, R28 ;  /* 0x00000011001c7224 */ /* 0x040fe400078e021c */
[----:B------:R-:W-:-:S06]  /*21250*/  IMAD R3, R0, R3, R19 ;  /* 0x0000000300037224 */ /* 0x000fcc00078e0213 */
[--C-:B------:R-:W-:Y:S01]  /*21260*/  @!P0 IMAD.IADD R4, R4, 0x1, -R0.reuse ;  /* 0x0000000104048824 */ /* 0x100fe200078e0a00 */
[C---:B------:R-:W-:Y:S02]  /*21270*/  ISETP.GT.U32.AND P0, PT, R0.reuse, R28, PT ;  /* 0x0000001c0000720c */ /* 0x040fe40003f04070 */
[----:B------:R-:W-:Y:S01]  /*21280*/  ISETP.GT.U32.AND P2, PT, R0, R3, PT ;  /* 0x000000030000720c */ /* 0x000fe20003f44070 */
[----:B------:R-:W-:Y:S10]  /*21290*/  STL [R1+0x243c], R25 ;  /* 0x00243c1901007387 */ /* 0x000ff40000100800 */
[----:B------:R-:W-:-:S02]  /*212a0*/  @!P0 IMAD.IADD R28, R28, 0x1, -R0 ;  /* 0x000000011c1c8824 */ /* 0x000fc400078e0a00 */
[----:B------:R-:W-:Y:S01]  /*212b0*/  @!P2 IMAD.IADD R3, R3, 0x1, -R0 ;  /* 0x000000010303a824 */ /* 0x000fe200078e0a00 */
[----:B------:R-:W-:Y:S02]  /*212c0*/  ISETP.GE.AND P2, PT, R12, RZ, PT ;  /* 0x000000ff0c00720c */ /* 0x000fe40003f46270 */
[----:B------:R-:W-:Y:S02]  /*212d0*/  LOP3.LUT R12, R10, 0x7, RZ, 0xc0, !PT ;  /* 0x000000070a0c7812 */ /* 0x000fe400078ec0ff */
[----:B------:R-:W-:Y:S02]  /*212e0*/  ISETP.GT.U32.AND P4, PT, R0, R28, PT ;  /* 0x0000001c0000720c */ /* 0x000fe40003f84070 */
[----:B------:R-:W-:Y:S01]  /*212f0*/  ISETP.GE.AND P0, PT, R13, RZ, PT ;  /* 0x000000ff0d00720c */ /* 0x000fe20003f06270 */
[----:B------:R-:W-:Y:S01]  /*21300*/  IMAD.SHL.U32 R13, R10, 0x2, RZ ;  /* 0x000000020a0d7824 */ /* 0x000fe200078e00ff */
[----:B------:R-:W-:Y:S01]  /*21310*/  ISETP.GT.U32.AND P5, PT, R0, R3, PT ;  /* 0x000000030000720c */ /* 0x000fe20003fa4070 */
[----:B------:R-:W-:Y:S01]  /*21320*/  IMAD R12, R12, 0x90, RZ ;  /* 0x000000900c0c7824 */ /* 0x000fe200078e02ff */
[----:B------:R-:W-:Y:S01]  /*21330*/  STL [R1+0x2440], R27 ;  /* 0x0024401b01007387 */ /* 0x000fe20000100800 */
[----:B------:R-:W-:-:S03]  /*21340*/  LOP3.LUT R10, R10, 0x3f, RZ, 0xc0, !PT ;  /* 0x0000003f0a0a7812 */ /* 0x000fc600078ec0ff */
[----:B------:R-:W-:Y:S04]  /*21350*/  STL [R1+0x2444], R26 ;  /* 0x0024441a01007387 */ /* 0x000fe80000100800 */
[----:B------:R0:W-:Y:S01]  /*21360*/  STL [R1+0x2448], R9 ;  /* 0x0024480901007387 */ /* 0x0001e20000100800 */
[----:B------:R-:W-:Y:S01]  /*21370*/  @!P4 IMAD.IADD R28, R28, 0x1, -R0 ;  /* 0x000000011c1cc824 */ /* 0x000fe200078e0a00 */
[----:B------:R-:W-:Y:S02]  /*21380*/  ISETP.GE.AND P4, PT, R2, RZ, PT ;  /* 0x000000ff0200720c */ /* 0x000fe40003f86270 */
[----:B------:R-:W-:Y:S01]  /*21390*/  STL [R1+0x244c], R7 ;  /* 0x00244c0701007387 */ /* 0x000fe20000100800 */
[----:B0-----:R-:W-:-:S03]  /*213a0*/  LOP3.LUT R9, R12, 0x10, R13, 0x78, !PT ;  /* 0x000000100c097812 */ /* 0x001fc600078e780d */
[----:B------:R0:W-:Y:S01]  /*213b0*/  STL [R1+0x2398], R2 ;  /* 0x0023980201007387 */ /* 0x0001e20000100800 */
[----:B------:R-:W-:Y:S01]  /*213c0*/  LOP3.LUT R9, R9, 0x400, R11, 0xf8, !PT ;  /* 0x0000040009097812 */ /* 0x000fe200078ef80b */
[----:B------:R-:W-:Y:S02]  /*213d0*/  IMAD R9, R10, UR5, RZ ;  /* 0x000000050a097c24 */ /* 0x000fe4000f8e02ff */
[----:B------:R-:W-:Y:S01]  /*213e0*/  STL [R1+0x2450], R6 ;  /* 0x0024500601007387 */ /* 0x000fe20000100800 */
[----:B------:R-:W-:-:S03]  /*213f0*/  @!P5 IMAD.IADD R3, R3, 0x1, -R0 ;  /* 0x000000010303d824 */ /* 0x000fc600078e0a00 */
[----:B0-----:R-:W2:Y:S01]  /*21400*/  LDL.LU R2, [R1+0xa44] ;  /* 0x000a440001027983 */ /* 0x001ea20000300800 */
[----:B------:R-:W-:Y:S02]  /*21410*/  LEA R0, P6, R9, UR6, 0x1 ;  /* 0x0000000609007c11 */ /* 0x000fe4000f8c08ff */
[----:B------:R-:W-:Y:S01]  /*21420*/  ISETP.GE.AND P5, PT, R16, RZ, PT ;  /* 0x000000ff1000720c */ /* 0x000fe20003fa6270 */
[----:B------:R-:W4:Y:S01]  /*21430*/  LDL.LU R7, [R1+0xa40] ;  /* 0x000a400001077983 */ /* 0x000f220000300800 */
[----:B------:R-:W-:Y:S01]  /*21440*/  LOP3.LUT R12, R12, 0x30, R13, 0x78, !PT ;  /* 0x000000300c0c7812 */ /* 0x000fe200078e780d */
[----:B------:R-:W-:Y:S01]  /*21450*/  @!P2 IMAD.MOV R4, RZ, RZ, -R4 ;  /* 0x000000ffff04a224 */ /* 0x000fe200078e0a04 */
[----:B------:R-:W-:Y:S01]  /*21460*/  ULDC UR6, c[0x0][0x234] ;  /* 0x00008d0000067ab9 */ /* 0x000fe20000000800 */
[----:B------:R-:W4:Y:S04]  /*21470*/  LDL.LU R9, [R1+0xa38] ;  /* 0x000a380001097983 */ /* 0x000f280000300800 */
        /* <DEDUP_REMOVED lines=15> */
[----:B------:R-:W4:Y:S01]  /*21570*/  LDL.LU R12, [R1+0x9c8] ;  /* 0x0009c800010c7983 */ /* 0x000f220000300800 */
[----:B------:R-:W-:-:S02]  /*21580*/  @!P0 IMAD.MOV R8, RZ, RZ, -R8 ;  /* 0x000000ffff088224 */ /* 0x000fc400078e0a08 */
[----:B------:R-:W-:Y:S01]  /*21590*/  @!P4 IMAD.MOV R29, RZ, RZ, -R29 ;  /* 0x000000ffff1dc224 */ /* 0x000fe200078e0a1d */
[----:B------:R-:W4:Y:S01]  /*215a0*/  LDL.LU R11, [R1+0x9c4] ;  /* 0x0009c400010b7983 */ /* 0x000f220000300800 */
[----:B------:R-:W-:Y:S01]  /*215b0*/  @!P1 IMAD.MOV R3, RZ, RZ, -R3 ;  /* 0x000000ffff039224 */ /* 0x000fe200078e0a03 */
[----:B---3--:R-:W-:Y:S02]  /*215c0*/  ISETP.NE.AND P3, PT, R5, RZ, PT ;  /* 0x000000ff0500720c */ /* 0x008fe40003f65270 */
[----:B------:R-:W3:Y:S01]  /*215d0*/  LDL.LU R10, [R1+0x9c0] ;  /* 0x0009c000010a7983 */ /* 0x000ee20000300800 */
[----:B------:R-:W-:-:S03]  /*215e0*/  LOP3.LUT R5, RZ, R5, RZ, 0x33, !PT ;  /* 0x00000005ff057212 */ /* 0x000fc600078e33ff */
[----:B------:R-:W-:Y:S01]  /*215f0*/  STL [R1+0x23d8], R0 ;  /* 0x0023d80001007387 */ /* 0x000fe20000100800 */
[----:B------:R-:W-:-:S03]  /*21600*/  @!P5 IMAD.MOV R28, RZ, RZ, -R28 ;  /* 0x000000ffff1cd224 */ /* 0x000fc600078e0a1c */
[----:B------:R-:W-:Y:S04]  /*21610*/  STL [R1+0x2454], R4 ;  /* 0x0024540401007387 */ /* 0x000fe80000100800 */
[----:B------:R-:W-:Y:S04]  /*21620*/  STL [R1+0x2458], R8 ;  /* 0x0024580801007387 */ /* 0x000fe80000100800 */
[----:B------:R-:W-:Y:S04]  /*21630*/  STL [R1+0x245c], R29 ;  /* 0x00245c1d01007387 */ /* 0x000fe80000100800 */
[----:B------:R2:W-:Y:S04]  /*21640*/  STL [R1+0x2460], R3 ;  /* 0x0024600301007387 */ /* 0x0005e80000100800 */
[----:B------:R-:W-:Y:S01]  /*21650*/  STL [R1+0x2464], R28 ;  /* 0x0024641c01007387 */ /* 0x000fe20000100800 */
[----:B--2---:R-:W-:-:S02]  /*21660*/  SEL R3, R5, R2, !P3 ;  /* 0x0000000205037207 */ /* 0x004fc40005800000 */
[----:B----4-:R-:W-:-:S03]  /*21670*/  SEL R2, R5, R7, !P3 ;  /* 0x0000000705027207 */ /* 0x010fc60005800000 */
[----:B------:R0:W-:Y:S01]  /*21680*/  STL [R1+0x1c], R3 ;  /* 0x00001c0301007387 */ /* 0x0001e20000100800 */
[----:B------:R-:W-:-:S03]  /*21690*/  SEL R0, R5, R9, !P3 ;  /* 0x0000000905007207 */ /* 0x000fc60005800000 */
[----:B------:R1:W-:Y:S01]  /*216a0*/  STL [R1+0x10], R2 ;  /* 0x0000100201007387 */ /* 0x0003e20000100800 */
[----:B0-----:R-:W-:-:S03]  /*216b0*/  SEL R3, R5, R26, !P3 ;  /* 0x0000001a05037207 */ /* 0x001fc60005800000 */
[----:B------:R0:W-:Y:S01]  /*216c0*/  STL [R1+0xc], R0 ;  /* 0x00000c0001007387 */ /* 0x0001e20000100800 */
[----:B-1----:R-:W-:-:S03]  /*216d0*/  SEL R2, R5, R27, !P3 ;  /* 0x0000001b05027207 */ /* 0x002fc60005800000 */
[----:B------:R1:W-:Y:S01]  /*216e0*/  STL [R1+0x8], R3 ;  /* 0x0000080301007387 */ /* 0x0003e20000100800 */
[----:B0-----:R-:W-:-:S03]  /*216f0*/  SEL R0, R5, R25, !P3 ;  /* 0x0000001905007207 */ /* 0x001fc60005800000 */
[----:B------:R0:W-:Y:S01]  /*21700*/  STL [R1+0x4], R2 ;  /* 0x0000040201007387 */ /* 0x0001e20000100800 */
[----:B-1----:R-:W-:-:S03]  /*21710*/  SEL R3, R5, R24, !P3 ;  /* 0x0000001805037207 */ /* 0x002fc60005800000 */
[----:B------:R1:W-:Y:S04]  /*21720*/  STL [R1], R0 ;  /* 0x0000000001007387 */ /* 0x0003e80000100800 */
[----:B------:R2:W-:Y:S01]  /*21730*/  STL [R1+0x20], R3 ;  /* 0x0000200301007387 */ /* 0x0005e20000100800 */
[C---:B0-----:R-:W-:Y:S02]  /*21740*/  SEL R2, R5.reuse, R23, !P3 ;  /* 0x0000001705027207 */ /* 0x041fe40005800000 */
[----:B-1----:R-:W-:-:S03]  /*21750*/  SEL R0, R5, R21, !P3 ;  /* 0x0000001505007207 */ /* 0x002fc60005800000 */
[----:B------:R0:W-:Y:S01]  /*21760*/  STL [R1+0x40], R2 ;  /* 0x0000400201007387 */ /* 0x0001e20000100800 */
[----:B--2---:R-:W-:-:S03]  /*21770*/  SEL R3, R5, R22, !P3 ;  /* 0x0000001605037207 */ /* 0x004fc60005800000 */
[----:B------:R1:W-:Y:S04]  /*21780*/  STL [R1+0x64], R0 ;  /* 0x0000640001007387 */ /* 0x0003e80000100800 */
        /* <DEDUP_REMOVED lines=18> */
[----:B------:R-:W-:Y:S04]  /*218b0*/  STL [R1+0x110], R3 ;  /* 0x0001100301007387 */ /* 0x000fe80000100800 */
[----:B------:R-:W2:Y:S01]  /*218c0*/  LDL.LU R28, [R1+0x9a8] ;  /* 0x0009a800011c7983 */ /* 0x000ea20000300800 */
[C---:B0-----:R-:W-:Y:S02]  /*218d0*/  SEL R2, R5.reuse, R11, !P3 ;  /* 0x0000000b05027207 */ /* 0x041fe40005800000 */
[----:B---3--:R-:W-:-:S03]  /*218e0*/  SEL R0, R5, R10, !P3 ;  /* 0x0000000a05007207 */ /* 0x008fc60005800000 */
[----:B------:R-:W-:Y:S04]  /*218f0*/  STL [R1+0x118], R2 ;  /* 0x0001180201007387 */ /* 0x000fe80000100800 */
[----:B--2---:R0:W-:Y:S04]  /*21900*/  STL [R1+0x2510], R28 ;  /* 0x0025101c01007387 */ /* 0x0041e80000100800 */
[----:B------:R-:W-:Y:S04]  /*21910*/  STL [R1+0x12c], R0 ;  /* 0x00012c0001007387 */ /* 0x000fe80000100800 */
[----:B0-----:R-:W2:Y:S04]  /*21920*/  LDL.LU R28, [R1+0x9ac] ;  /* 0x0009ac00011c7983 */ /* 0x001ea80000300800 */
[----:B--2---:R0:W-:Y:S04]  /*21930*/  STL [R1+0x2514], R28 ;  /* 0x0025141c01007387 */ /* 0x0041e80000100800 */
[----:B0-----:R-:W2:Y:S04]  /*21940*/  LDL.LU R28, [R1+0x9b0] ;  /* 0x0009b000011c7983 */ /* 0x001ea80000300800 */
[----:B--2---:R0:W-:Y:S04]  /*21950*/  STL [R1+0x2518], R28 ;  /* 0x0025181c01007387 */ /* 0x0041e80000100800 */
[----:B0-----:R-:W2:Y:S04]  /*21960*/  LDL.LU R28, [R1+0x9b4] ;  /* 0x0009b400011c7983 */ /* 0x001ea80000300800 */
[----:B------:R-:W3:Y:S04]  /*21970*/  LDL.LU R3, [R1+0x9a4] ;  /* 0x0009a40001037983 */ /* 0x000ee80000300800 */
        /* <DEDUP_REMOVED lines=26> */
[----:B--2---:R-:W-:-:S05]  /*21b20*/  SEL R28, R5, R28, !P3 ;  /* 0x0000001c051c7207 */ /* 0x004fca0005800000 */
[----:B------:R0:W-:Y:S04]  /*21b30*/  STL [R1+0x13c], R28 ;  /* 0x00013c1c01007387 */ /* 0x0001e80000100800 */
[----:B0-----:R-:W2:Y:S02]  /*21b40*/  LDL.LU R28, [R1+0x2518] ;  /* 0x00251800011c7983 */ /* 0x001ea40000300800 */
[----:B--2---:R-:W-:-:S05]  /*21b50*/  SEL R28, R5, R28, !P3 ;  /* 0x0000001c051c7207 */ /* 0x004fca0005800000 */
[----:B------:R0:W-:Y:S04]  /*21b60*/  STL [R1+0x158], R28 ;  /* 0x0001581c01007387 */ /* 0x0001e80000100800 */
[----:B0-----:R-:W2:Y:S02]  /*21b70*/  LDL.LU R28, [R1+0x2514] ;  /* 0x00251400011c7983 */ /* 0x001ea40000300800 */
[----:B--2---:R-:W-:-:S05]  /*21b80*/  SEL R28, R5, R28, !P3 ;  /* 0x0000001c051c7207 */ /* 0x004fca0005800000 */
[----:B------:R0:W-:Y:S04]  /*21b90*/  STL [R1+0x1bc], R28 ;  /* 0x0001bc1c01007387 */ /* 0x0001e80000100800 */
[----:B0-----:R-:W2:Y:S01]  /*21ba0*/  LDL.LU R28, [R1+0x2510] ;  /* 0x00251000011c7983 */ /* 0x001ea20000300800 */
[C---:B---3--:R-:W-:Y:S02]  /*21bb0*/  SEL R3, R5.reuse, R3, !P3 ;  /* 0x0000000305037207 */ /* 0x048fe40005800000 */
[C---:B----4-:R-:W-:Y:S02]  /*21bc0*/  SEL R8, R5.reuse, R8, !P3 ;  /* 0x0000000805087207 */ /* 0x050fe40005800000 */
[----:B--2---:R-:W-:-:S05]  /*21bd0*/  SEL R28, R5, R28, !P3 ;  /* 0x0000001c051c7207 */ /* 0x004fca0005800000 */
[----:B------:R0:W-:Y:S04]  /*21be0*/  STL [R1+0x1c0], R28 ;  /* 0x0001c01c01007387 */ /* 0x0001e80000100800 */
[----:B------:R1:W-:Y:S01]  /*21bf0*/  STL [R1+0x1c4], R3 ;  /* 0x0001c40301007387 */ /* 0x0003e20000100800 */
[C---:B0-----:R-:W-:Y:S02]  /*21c00*/  SEL R28, R5.reuse, R29, !P3 ;  /* 0x0000001d051c7207 */ /* 0x041fe40005800000 */
[----:B-1----:R-:W-:-:S03]  /*21c10*/  SEL R3, R5, R4, !P3 ;  /* 0x0000000405037207 */ /* 0x002fc60005800000 */
[----:B------:R-:W-:Y:S01]  /*21c20*/  STL [R1+0x1c8], R28 ;  /* 0x0001c81c01007387 */ /* 0x000fe20000100800 */
[C---:B------:R-:W-:Y:S02]  /*21c30*/  SEL R4, R5.reuse, R0, !P3 ;  /* 0x0000000005047207 */ /* 0x040fe40005800000 */
[C---:B------:R-:W-:Y:S01]  /*21c40*/  SEL R0, R5.reuse, R6, !P3 ;  /* 0x0000000605007207 */ /* 0x040fe20005800000 */
[----:B------:R-:W-:Y:S04]  /*21c50*/  STL [R1+0x1cc], R8 ;  /* 0x0001cc0801007387 */ /* 0x000fe80000100800 */
[----:B------:R0:W-:Y:S04]  /*21c60*/  STL [R1+0x1d0], R3 ;  /* 0x0001d00301007387 */ /* 0x0001e80000100800 */
[----:B------:R-:W-:Y:S01]  /*21c70*/  STL [R1+0x1d4], R4 ;  /* 0x0001d40401007387 */ /* 0x000fe20000100800 */
[----:B0-----:R-:W-:-:S03]  /*21c80*/  SEL R3, R5, R2, !P3 ;  /* 0x0000000205037207 */ /* 0x001fc60005800000 */
[----:B------:R0:W-:Y:S01]  /*21c90*/  STL [R1+0x1d8], R0 ;  /* 0x0001d80001007387 */ /* 0x0001e20000100800 */
[----:B------:R-:W-:-:S03]  /*21ca0*/  SEL R2, R5, R7, !P3 ;  /* 0x0000000705027207 */ /* 0x000fc60005800000 */
[----:B------:R1:W-:Y:S01]  /*21cb0*/  STL [R1+0x1dc], R3 ;  /* 0x0001dc0301007387 */ /* 0x0003e20000100800 */
[----:B0-----:R-:W-:-:S03]  /*21cc0*/  SEL R0, R5, R9, !P3 ;  /* 0x0000000905007207 */ /* 0x001fc60005800000 */
[----:B------:R0:W-:Y:S01]  /*21cd0*/  STL [R1+0x1e0], R2 ;  /* 0x0001e00201007387 */ /* 0x0001e20000100800 */
[----:B-1----:R-:W-:-:S03]  /*21ce0*/  SEL R3, R5, R26, !P3 ;  /* 0x0000001a05037207 */ /* 0x002fc60005800000 */
        /* <DEDUP_REMOVED lines=34> */
[----:B-1----:R-:W-:-:S03]  /*21f10*/  SEL R0, R5, R10, !P3 ;  /* 0x0000000a05007207 */ /* 0x002fc60005800000 */
        /* <DEDUP_REMOVED lines=743> */
[C---:B-1----:R-:W-:Y:S02]  /*24d90*/  SEL R3, R5.reuse, R4, !P3 ;  /* 0x0000000405037207 */ /* 0x042fe40005800000 */
[C---:B------:R-:W-:Y:S02]  /*24da0*/  SEL R4, R5.reuse, R0, !P3 ;  /* 0x0000000005047207 */ /* 0x040fe40005800000 */
[C---:B------:R-:W-:Y:S01]  /*24db0*/  SEL R0, R5.reuse, R6, !P3 ;  /* 0x0000000605007207 */ /* 0x040fe20005800000 */
[----:B------:R-:W-:Y:S04]  /*24dc0*/  STL [R1+0x63c], R28 ;  /* 0x00063c1c01007387 */ /* 0x000fe80000100800 */
[----:B------:R-:W-:Y:S04]  /*24dd0*/  STL [R1+0x638], R8 ;  /* 0x0006380801007387 */ /* 0x000fe80000100800 */
[----:B------:R0:W-:Y:S04]  /*24de0*/  STL [R1+0x630], R3 ;  /* 0x0006300301007387 */ /* 0x0001e80000100800 */
[----:B------:R-:W-:Y:S04]  /*24df0*/  STL [R1+0x624], R4 ;  /* 0x0006240401007387 */ /* 0x000fe80000100800 */
[----:B------:R1:W-:Y:S01]  /*24e00*/  STL [R1+0x620], R0 ;  /* 0x0006200001007387 */ /* 0x0003e20000100800 */
[----:B0-----:R-:W-:-:S02]  /*24e10*/  SEL R3, R5, R2, !P3 ;  /* 0x0000000205037207 */ /* 0x001fc40005800000 */
[C---:B------:R-:W-:Y:S02]  /*24e20*/  SEL R2, R5.reuse, R7, !P3 ;  /* 0x0000000705027207 */ /* 0x040fe40005800000 */
[C---:B-1----:R-:W-:Y:S01]  /*24e30*/  SEL R0, R5.reuse, R9, !P3 ;  /* 0x0000000905007207 */ /* 0x042fe20005800000 */
[----:B------:R0:W-:Y:S04]  /*24e40*/  STL [R1+0x61c], R3 ;  /* 0x00061c0301007387 */ /* 0x0001e80000100800 */
[----:B------:R1:W-:Y:S04]  /*24e50*/  STL [R1+0x610], R2 ;  /* 0x0006100201007387 */ /* 0x0003e80000100800 */
[----:B------:R2:W-:Y:S01]  /*24e60*/  STL [R1+0x60c], R0 ;  /* 0x00060c0001007387 */ /* 0x0005e20000100800 */
[----:B0-----:R-:W-:-:S02]  /*24e70*/  SEL R3, R5, R26, !P3 ;  /* 0x0000001a05037207 */ /* 0x001fc40005800000 */
[C---:B-1----:R-:W-:Y:S02]  /*24e80*/  SEL R2, R5.reuse, R27, !P3 ;  /* 0x0000001b05027207 */ /* 0x042fe40005800000 */
[C---:B--2---:R-:W-:Y:S01]  /*24e90*/  SEL R0, R5.reuse, R25, !P3 ;  /* 0x0000001905007207 */ /* 0x044fe20005800000 */
        /* <DEDUP_REMOVED lines=27> */
[----:B0-----:R-:W-:-:S05]  /*25050*/  SEL R3, R5, R12, !P3 ;  /* 0x0000000c05037207 */ /* 0x001fca0005800000 */
[----:B------:R-:W-:Y:S04]  /*25060*/  STL [R1+0x5a4], R3 ;  /* 0x0005a40301007387 */ /* 0x000fe80000100800 */
[----:B------:R-:W3:Y:S01]  /*25070*/  LDL.LU R28, [R1+0x48c] ;  /* 0x00048c00011c7983 */ /* 0x000ee20000300800 */
[C---:B-1----:R-:W-:Y:S02]  /*25080*/  SEL R2, R5.reuse, R11, !P3 ;  /* 0x0000000b05027207 */ /* 0x042fe40005800000 */
[----:B--2---:R-:W-:-:S03]  /*25090*/  SEL R0, R5, R10, !P3 ;  /* 0x0000000a05007207 */ /* 0x004fc60005800000 */
[----:B------:R-:W-:Y:S04]  /*250a0*/  STL [R1+0x598], R2 ;  /* 0x0005980201007387 */ /* 0x000fe80000100800 */
[----:B---3--:R0:W-:Y:S04]  /*250b0*/  STL [R1+0x24a4], R28 ;  /* 0x0024a41c01007387 */ /* 0x0081e80000100800 */
        /* <DEDUP_REMOVED lines=539> */
[C---:B------:R-:W-:Y:S02]  /*27270*/  SEL R8, R5.reuse, R8, !P3 ;  /* 0x0000000805087207 */ /* 0x040fe40005800000 */
[----:B------:R-:W-:-:S02]  /*27280*/  SEL R4, R5, R4, !P3 ;  /* 0x0000000405047207 */ /* 0x000fc40005800000 */
[C---:B------:R-:W-:Y:S02]  /*27290*/  SEL R6, R5.reuse, R6, !P3 ;  /* 0x0000000605067207 */ /* 0x040fe40005800000 */
[C---:B------:R-:W-:Y:S02]  /*272a0*/  SEL R7, R5.reuse, R7, !P3 ;  /* 0x0000000705077207 */ /* 0x040fe40005800000 */
[C---:B------:R-:W-:Y:S02]  /*272b0*/  SEL R9, R5.reuse, R9, !P3 ;  /* 0x0000000905097207 */ /* 0x040fe40005800000 */
[C---:B------:R-:W-:Y:S02]  /*272c0*/  SEL R26, R5.reuse, R26, !P3 ;  /* 0x0000001a051a7207 */ /* 0x040fe40005800000 */
        /* <DEDUP_REMOVED lines=17> */
[----:B--2---:R-:W-:-:S05]  /*273e0*/  SEL R28, R5, R28, !P3 ;  /* 0x0000001c051c7207 */ /* 0x004fca0005800000 */
[----:B------:R0:W-:Y:S04]  /*273f0*/  STL [R1+0x148], R28 ;  /* 0x0001481c01007387 */ /* 0x0001e80000100800 */
[----:B0-----:R-:W2:Y:S04]  /*27400*/  LDL.LU R28, [R1+0x2464] ;  /* 0x00246400011c7983 */ /* 0x001ea80000300800 */
[----:B------:R0:W-:Y:S04]  /*27410*/  STL [R1+0x144], R3 ;  /* 0x0001440301007387 */ /* 0x0001e80000100800 */
[----:B0-----:R-:W3:Y:S04]  /*27420*/  LDL.LU R3, [R1+0x2460] ;  /* 0x0024600001037983 */ /* 0x001ee80000300800 */
[----:B------:R0:W-:Y:S04]  /*27430*/  STL [R1+0x140], R29 ;  /* 0x0001401d01007387 */ /* 0x0001e80000100800 */
[----:B0-----:R-:W4:Y:S04]  /*27440*/  LDL.LU R29, [R1+0x245c] ;  /* 0x00245c00011d7983 */ /* 0x001f280000300800 */
        /* <DEDUP_REMOVED lines=45> */
[----:B0-----:R-:W3:Y:S01]  /*27720*/  LDL.LU R10, [R1+0x2400] ;  /* 0x00240000010a7983 */ /* 0x001ee20000300800 */
[----:B------:R-:W-:-:S02]  /*27730*/  SEL R0, R5, R0, !P3 ;  /* 0x0000000005007207 */ /* 0x000fc40005800000 */
[----:B------:R-:W-:-:S03]  /*27740*/  SEL R2, R5, R2, !P3 ;  /* 0x0000000205027207 */ /* 0x000fc60005800000 */
[----:B------:R-:W-:Y:S04]  /*27750*/  STL [R1+0xc0], R0 ;  /* 0x0000c00001007387 */ /* 0x000fe80000100800 */
[----:B------:R4:W-:Y:S02]  /*27760*/  STL [R1+0xbc], R2 ;  /* 0x0000bc0201007387 */ /* 0x0009e40000100800 */
[C---:B----4-:R-:W-:Y:S02]  /*27770*/  SEL R2, R5.reuse, R12, !P3 ;  /* 0x0000000c05027207 */ /* 0x050fe40005800000 */
[C---:B--2---:R-:W-:Y:S02]  /*27780*/  SEL R0, R5.reuse, R11, !P3 ;  /* 0x0000000b05007207 */ /* 0x044fe40005800000 */
[----:B---3--:R-:W-:-:S05]  /*27790*/  SEL R10, R5, R10, !P3 ;  /* 0x0000000a050a7207 */ /* 0x008fca0005800000 */
[----:B------:R0:W-:Y:S04]  /*277a0*/  STL [R1+0xb8], R10 ;  /* 0x0000b80a01007387 */ /* 0x0001e80000100800 */
[----:B------:R1:W-:Y:S04]  /*277b0*/  STL [R1+0xb0], R0 ;  /* 0x0000b00001007387 */ /* 0x0003e80000100800 */
[----:B------:R2:W-:Y:S01]  /*277c0*/  STL [R1+0xac], R2 ;  /* 0x0000ac0201007387 */ /* 0x0005e20000100800 */
[C---:B0-----:R-:W-:Y:S02]  /*277d0*/  SEL R10, R5.reuse, R13, !P3 ;  /* 0x0000000d050a7207 */ /* 0x041fe40005800000 */
[----:B-1----:R-:W-:-:S02]  /*277e0*/  SEL R0, R5, R14, !P3 ;  /* 0x0000000e05007207 */ /* 0x002fc40005800000 */
        /* <DEDUP_REMOVED lines=23> */
[C---:B-1----:R-:W-:Y:S01]  /*27960*/  SEL R0, R5.reuse, R27, !P3 ;  /* 0x0000001b05007207 */ /* 0x042fe20005800000 */
[----:B--2---:R-:W2:Y:S04]  /*27970*/  LDL.LU R2, [R1+0x8fc] ;  /* 0x0008fc0001027983 */ /* 0x004ea80000300800 */
[----:B------:R0:W-:Y:S04]  /*27980*/  STL [R1+0x68], R10 ;  /* 0x0000680a01007387 */ /* 0x0001e80000100800 */
[----:B------:R1:W-:Y:S04]  /*27990*/  STL [R1+0x60], R0 ;  /* 0x0000600001007387 */ /* 0x0003e80000100800 */
[----:B------:R-:W3:Y:S01]  /*279a0*/  LDL.LU R25, [R1+0x1c] ;  /* 0x00001c0001197983 */ /* 0x000ee20000300800 */
[----:B0-----:R-:W-:-:S05]  /*279b0*/  SEL R10, R5, R26, !P3 ;  /* 0x0000001a050a7207 */ /* 0x001fca0005800000 */
[----:B------:R-:W-:Y:S04]  /*279c0*/  STL [R1+0x5c], R10 ;  /* 0x00005c0a01007387 */ /* 0x000fe80000100800 */
[----:B------:R-:W4:Y:S01]  /*279d0*/  LDL.LU R21, [R1+0x10] ;  /* 0x0000100001157983 */ /* 0x000f220000300800 */
[----:B-1----:R-:W-:-:S05]  /*279e0*/  SEL R0, R5, R9, !P3 ;  /* 0x0000000905007207 */ /* 0x002fca0005800000 */
[----:B------:R0:W-:Y:S04]  /*279f0*/  STL [R1+0x58], R0 ;  /* 0x0000580001007387 */ /* 0x0001e80000100800 */
[----:B------:R-:W3:Y:S04]  /*27a00*/  LDL.LU R24, [R1+0xc] ;  /* 0x00000c0001187983 */ /* 0x000ee80000300800 */
[----:B------:R-:W3:Y:S01]  /*27a10*/  LDL.LU R23, [R1+0x8] ;  /* 0x0000080001177983 */ /* 0x000ee20000300800 */
[C---:B------:R-:W-:Y:S02]  /*27a20*/  SEL R6, R5.reuse, R6, !P3 ;  /* 0x0000000605067207 */ /* 0x040fe40005800000 */
[----:B0-----:R-:W-:-:S05]  /*27a30*/  SEL R0, R5, R7, !P3 ;  /* 0x0000000705007207 */ /* 0x001fca0005800000 */
[----:B------:R0:W-:Y:S04]  /*27a40*/  STL [R1+0x54], R0 ;  /* 0x0000540001007387 */ /* 0x0001e80000100800 */
[----:B------:R-:W3:Y:S04]  /*27a50*/  LDL.LU R22, [R1+0x4] ;  /* 0x0000040001167983 */ /* 0x000ee80000300800 */
[----:B------:R-:W-:Y:S04]  /*27a60*/  STL [R1+0x50], R6 ;  /* 0x0000500601007387 */ /* 0x000fe80000100800 */
[----:B------:R-:W3:Y:S01]  /*27a70*/  LDL.LU R10, [R1] ;  /* 0x00000000010a7983 */ /* 0x000ee20000300800 */
[----:B0-----:R-:W-:-:S05]  /*27a80*/  SEL R0, R5, R4, !P3 ;  /* 0x0000000405007207 */ /* 0x001fca0005800000 */
[----:B------:R0:W-:Y:S01]  /*27a90*/  STL [R1+0x4c], R0 ;  /* 0x00004c0001007387 */ /* 0x0001e20000100800 */
[----:B------:R-:W-:-:S03]  /*27aa0*/  SEL R4, R5, R8, !P3 ;  /* 0x0000000805047207 */ /* 0x000fc60005800000 */
[----:B------:R-:W3:Y:S01]  /*27ab0*/  LDL.LU R11, [R1+0x20] ;  /* 0x00002000010b7983 */ /* 0x000ee20000300800 */
[----:B0-----:R-:W0:Y:S03]  /*27ac0*/  S2R R0, SR_TID.X ;  /* 0x0000000000007919 */ /* 0x001e260000002100 */
[----:B------:R1:W-:Y:S04]  /*27ad0*/  STL [R1+0x48], R4 ;  /* 0x0000480401007387 */ /* 0x0003e80000100800 */
[----:B------:R-:W3:Y:S01]  /*27ae0*/  LDL.LU R12, [R1+0x40] ;  /* 0x00004000010c7983 */ /* 0x000ee20000300800 */
[C---:B------:R-:W-:Y:S02]  /*27af0*/  SEL R3, R5.reuse, R3, !P3 ;  /* 0x0000000305037207 */ /* 0x040fe40005800000 */
[----:B-1----:R-:W-:-:S05]  /*27b00*/  SEL R4, R5, R29, !P3 ;  /* 0x0000001d05047207 */ /* 0x002fca0005800000 */
[----:B------:R-:W-:Y:S04]  /*27b10*/  STL [R1+0x44], R4 ;  /* 0x0000440401007387 */ /* 0x000fe80000100800 */
[----:B------:R-:W3:Y:S04]  /*27b20*/  LDL.LU R13, [R1+0x64] ;  /* 0x00006400010d7983 */ /* 0x000ee80000300800 */
[----:B------:R1:W-:Y:S04]  /*27b30*/  STL [R1+0x3c], R3 ;  /* 0x00003c0301007387 */ /* 0x0003e80000100800 */
[----:B------:R-:W3:Y:S04]  /*27b40*/  LDL.LU R18, [R1+0x6c] ;  /* 0x00006c0001127983 */ /* 0x000ee80000300800 */
[----:B------:R-:W3:Y:S04]  /*27b50*/  LDL.LU R14, [R1+0x74] ;  /* 0x00007400010e7983 */ /* 0x000ee80000300800 */
[----:B------:R-:W3:Y:S01]  /*27b60*/  LDL.LU R15, [R1+0x88] ;  /* 0x00008800010f7983 */ /* 0x000ee20000300800 */
[----:B0-----:R-:W-:-:S05]  /*27b70*/  LOP3.LUT R0, R0, 0x3f, RZ, 0xc0, !PT ;  /* 0x0000003f00007812 */ /* 0x001fca00078ec0ff */
[----:B------:R-:W-:Y:S01]  /*27b80*/  IMAD R16, R0, UR5, RZ ;  /* 0x0000000500107c24 */ /* 0x000fe2000f8e02ff */
[----:B------:R-:W-:-:S04]  /*27b90*/  SEL R0, R5, R28, !P3 ;  /* 0x0000001c05007207 */ /* 0x000fc80005800000 */
[----:B-1----:R-:W-:Y:S01]  /*27ba0*/  LEA.HI.X.SX32 R3, R16, UR7, 0x1, P6 ;  /* 0x0000000710037c11 */ /* 0x002fe2000b0f0eff */
[----:B------:R-:W-:Y:S04]  /*27bb0*/  STL [R1+0x23dc], R0 ;  /* 0x0023dc0001007387 */ /* 0x000fe80000100800 */
[----:B------:R-:W3:Y:S04]  /*27bc0*/  LDL.LU R16, [R1+0x9c] ;  /* 0x00009c0001107983 */ /* 0x000ee80000300800 */
[----:B------:R-:W3:Y:S04]  /*27bd0*/  LDL.LU R17, [R1+0xb4] ;  /* 0x0000b40001117983 */ /* 0x000ee80000300800 */
[----:B------:R-:W3:Y:S04]  /*27be0*/  LDL.LU R19, [R1+0xc8] ;  /* 0x0000c80001137983 */ /* 0x000ee80000300800 */
[----:B------:R-:W-:Y:S04]  /*27bf0*/  STL [R1+0x23d4], R3 ;  /* 0x0023d40301007387 */ /* 0x000fe80000100800 */
[----:B------:R-:W3:Y:S01]  /*27c00*/  LDL.LU R20, [R1+0xd8] ;  /* 0x0000d80001147983 */ /* 0x000ee20000300800 */
[----:B------:R-:W-:Y:S01]  /*27c10*/  ULDC UR7, c[0x0][0x240] ;  /* 0x0000900000077ab9 */ /* 0x000fe20000000800 */
[----:B--2---:R-:W-:-:S05]  /*27c20*/  IMAD R2, R2, UR6, RZ ;  /* 0x0000000602027c24 */ /* 0x004fca000f8e02ff */
[----:B------:R4:W-:Y:S02]  /*27c30*/  STL [R1+0x239c], R2 ;  /* 0x00239c0201007387 */ /* 0x0009e40000100800 */
[----:B----4-:R-:W-:Y:S02]  /*27c40*/  IMAD R2, R21, UR7, RZ ;  /* 0x0000000715027c24 */ /* 0x010fe4000f8e02ff */
[----:B------:R-:W2:Y:S01]  /*27c50*/  LDL.LU R21, [R1+0xe0] ;  /* 0x0000e00001157983 */ /* 0x000ea20000300800 */
[----:B---3--:R-:W-:-:S05]  /*27c60*/  IMAD R0, R25, UR7, RZ ;  /* 0x0000000719007c24 */ /* 0x008fca000f8e02ff */
[----:B------:R0:W-:Y:S04]  /*27c70*/  STL [R1+0x38], R0 ;  /* 0x0000380001007387 */ /* 0x0001e80000100800 */
[----:B------:R1:W-:Y:S01]  /*27c80*/  STL [R1+0x30], R2 ;  /* 0x0000300201007387 */ /* 0x0003e20000100800 */
[----:B0-----:R-:W-:Y:S02]  /*27c90*/  IMAD R0, R24, UR7, RZ ;  /* 0x0000000718007c24 */ /* 0x001fe4000f8e02ff */
[----:B-1----:R-:W-:Y:S02]  /*27ca0*/  IMAD R2, R23, UR7, RZ ;  /* 0x0000000717027c24 */ /* 0x002fe4000f8e02ff */
[----:B------:R-:W3:Y:S04]  /*27cb0*/  LDL.LU R23, [R1+0xfc] ;  /* 0x0000fc0001177983 */ /* 0x000ee80000300800 */
[----:B------:R0:W-:Y:S04]  /*27cc0*/  STL [R1+0x2c], R0 ;  /* 0x00002c0001007387 */ /* 0x0001e80000100800 */
[----:B------:R1:W-:Y:S01]  /*27cd0*/  STL [R1+0x28], R2 ;  /* 0x0000280201007387 */ /* 0x0003e20000100800 */
[----:B0-----:R-:W-:-:S02]  /*27ce0*/  IMAD R0, R22, UR7, RZ ;  /* 0x0000000716007c24 */ /* 0x001fc4000f8e02ff */
[----:B-1----:R-:W-:Y:S01]  /*27cf0*/  IMAD R2, R10, UR7, RZ ;  /* 0x000000070a027c24 */ /* 0x002fe2000f8e02ff */
[----:B------:R-:W4:Y:S04]  /*27d00*/  LDL.LU R22, [R1+0x110] ;  /* 0x0001100001167983 */ /* 0x000f280000300800 */
[----:B------:R0:W-:Y:S04]  /*27d10*/  STL [R1+0x24], R0 ;  /* 0x0000240001007387 */ /* 0x0001e80000100800 */
[----:B------:R-:W4:Y:S04]  /*27d20*/  LDL.LU R10, [R1+0x118] ;  /* 0x00011800010a7983 */ /* 0x000f280000300800 */
[----:B------:R1:W-:Y:S01]  /*27d30*/  STL [R1+0x1c], R2 ;  /* 0x00001c0201007387 */ /* 0x0003e20000100800 */
[----:B0-----:R-:W-:-:S03]  /*27d40*/  IMAD R0, R11, UR7, RZ ;  /* 0x000000070b007c24 */ /* 0x001fc6000f8e02ff */
[----:B------:R-:W4:Y:S01]  /*27d50*/  LDL.LU R11, [R1+0x12c] ;  /* 0x00012c00010b7983 */ /* 0x000f220000300800 */
[----:B-1----:R-:W-:-:S03]  /*27d60*/  IMAD R2, R12, UR7, RZ ;  /* 0x000000070c027c24 */ /* 0x002fc6000f8e02ff */
[----:B------:R0:W-:Y:S04]  /*27d70*/  STL [R1+0x18], R0 ;  /* 0x0000180001007387 */ /* 0x0001e80000100800 */
[----:B------:R-:W4:Y:S04]  /*27d80*/  LDL.LU R12, [R1+0x13c] ;  /* 0x00013c00010c7983 */ /* 0x000f280000300800 */
[----:B------:R1:W-:Y:S01]  /*27d90*/  STL [R1+0x14], R2 ;  /* 0x0000140201007387 */ /* 0x0003e20000100800 */
[----:B0-----:R-:W-:-:S03]  /*27da0*/  IMAD R0, R13, UR7, RZ ;  /* 0x000000070d007c24 */ /* 0x001fc6000f8e02ff */
[----:B------:R-:W4:Y:S01]  /*27db0*/  LDL.LU R13, [R1+0x158] ;  /* 0x00015800010d7983 */ /* 0x000f220000300800 */
[----:B-1----:R-:W-:-:S03]  /*27dc0*/  IMAD R2, R18, UR7, RZ ;  /* 0x0000000712027c24 */ /* 0x002fc6000f8e02ff */
[----:B------:R0:W-:Y:S02]  /*27dd0*/  STL [R1+0x10], R0 ;  /* 0x0000100001007387 */ /* 0x0001e40000100800 */
[----:B0-----:R-:W-:Y:S02]  /*27de0*/  IMAD R0, R14, UR7, RZ ;  /* 0x000000070e007c24 */ /* 0x001fe4000f8e02ff */
[----:B------:R-:W4:Y:S04]  /*27df0*/  LDL.LU R14, [R1+0x1bc] ;  /* 0x0001bc00010e7983 */ /* 0x000f280000300800 */
[----:B------:R0:W-:Y:S04]  /*27e00*/  STL [R1+0xc], R2 ;  /* 0x00000c0201007387 */ /* 0x0001e80000100800 */
[----:B------:R1:W-:Y:S01]  /*27e10*/  STL [R1+0x8], R0 ;  /* 0x0000080001007387 */ /* 0x0003e20000100800 */
[----:B0-----:R-:W-:-:S02]  /*27e20*/  IMAD R2, R15, UR7, RZ ;  /* 0x000000070f027c24 */ /* 0x001fc4000f8e02ff */
[----:B-1----:R-:W-:Y:S01]  /*27e30*/  IMAD R0, R16, UR7, RZ ;  /* 0x0000000710007c24 */ /* 0x002fe2000f8e02ff */
[----:B------:R-:W4:Y:S04]  /*27e40*/  LDL.LU R15, [R1+0x1c0] ;  /* 0x0001c000010f7983 */ /* 0x000f280000300800 */
[----:B------:R-:W-:Y:S04]  /*27e50*/  STL [R1+0x4], R2 ;  /* 0x0000040201007387 */ /* 0x000fe80000100800 */
[----:B------:R-:W4:Y:S01]  /*27e60*/  LDL.LU R16, [R1+0x1c4] ;  /* 0x0001c40001107983 */ /* 0x000f220000300800 */
[----:B------:R-:W-:-:S03]  /*27e70*/  IMAD R4, R17, UR7, RZ ;  /* 0x0000000711047c24 */ /* 0x000fc6000f8e02ff */
[----:B------:R-:W-:Y:S04]  /*27e80*/  STL [R1], R0 ;  /* 0x0000000001007387 */ /* 0x000fe80000100800 */
[----:B------:R-:W4:Y:S04]  /*27e90*/  LDL.LU R17, [R1+0x1c8] ;  /* 0x0001c80001117983 */ /* 0x000f280000300800 */
[----:B------:R-:W4:Y:S01]  /*27ea0*/  LDL.LU R18, [R1+0x1cc] ;  /* 0x0001cc0001127983 */ /* 0x000f220000300800 */
[----:B------:R-:W-:-:S03]  /*27eb0*/  IMAD R5, R19, UR7, RZ ;  /* 0x0000000713057c24 */ /* 0x000fc6000f8e02ff */
[----:B------:R-:W-:Y:S04]  /*27ec0*/  STL [R1+0x23bc], R4 ;  /* 0x0023bc0401007387 */ /* 0x000fe80000100800 */
[----:B------:R-:W4:Y:S01]  /*27ed0*/  LDL.LU R19, [R1+0x1d0] ;  /* 0x0001d00001137983 */ /* 0x000f220000300800 */
[----:B------:R-:W-:-:S03]  /*27ee0*/  IMAD R6, R20, UR7, RZ ;  /* 0x0000000714067c24 */ /* 0x000fc6000f8e02ff */
[----:B------:R-:W-:Y:S04]  /*27ef0*/  STL [R1+0x23b8], R5 ;  /* 0x0023b80501007387 */ /* 0x000fe80000100800 */
[----:B------:R-:W4:Y:S04]  /*27f00*/  LDL.LU R20, [R1+0x1d4] ;  /* 0x0001d40001147983 */ /* 0x000f280000300800 */
[----:B------:R-:W-:Y:S01]  /*27f10*/  STL [R1+0x23b4], R6 ;  /* 0x0023b40601007387 */ /* 0x000fe20000100800 */
[----:B--2---:R-:W-:-:S03]  /*27f20*/  IMAD R7, R21, UR7, RZ ;  /* 0x0000000715077c24 */ /* 0x004fc6000f8e02ff */
[----:B------:R-:W2:Y:S04]  /*27f30*/  LDL.LU R21, [R1+0x1d8] ;  /* 0x0001d80001157983 */ /* 0x000ea80000300800 */
[----:B------:R-:W-:Y:S01]  /*27f40*/  STL [R1+0x23b0], R7 ;  /* 0x0023b00701007387 */ /* 0x000fe20000100800 */
[----:B---3--:R-:W-:-:S05]  /*27f50*/  IMAD R8, R23, UR7, RZ ;  /* 0x0000000717087c24 */ /* 0x008fca000f8e02ff */
[----:B------:R-:W-:Y:S01]  /*27f60*/  STL [R1+0x23ac], R8 ;  /* 0x0023ac0801007387 */ /* 0x000fe20000100800 */
[----:B----4-:R-:W-:Y:S02]  /*27f70*/  IMAD R9, R22, UR7, RZ ;  /* 0x0000000716097c24 */ /* 0x010fe4000f8e02ff */
[----:B------:R-:W-:-:S03]  /*27f80*/  IMAD R10, R10, UR7, RZ ;  /* 0x000000070a0a7c24 */ /* 0x000fc6000f8e02ff */
[----:B------:R-:W-:Y:S04]  /*27f90*/  STL [R1+0x23a8], R9 ;  /* 0x0023a80901007387 */ /* 0x000fe80000100800 */
[----:B------:R-:W-:Y:S01]  /*27fa0*/  STL [R1+0x23a4], R10 ;  /* 0x0023a40a01007387 */ /* 0x000fe20000100800 */
[----:B------:R-:W-:Y:S02]  /*27fb0*/  IMAD R11, R11, UR7, RZ ;  /* 0x000000070b0b7c24 */ /* 0x000fe4000f8e02ff */
[----:B------:R-:W-:-:S03]  /*27fc0*/  IMAD R12, R12, UR7, RZ ;  /* 0x000000070c0c7c24 */ /* 0x000fc6000f8e02ff */
[----:B------:R-:W-:Y:S04]  /*27fd0*/  STL [R1+0x23a0], R11 ;  /* 0x0023a00b01007387 */ /* 0x000fe80000100800 */
[----:B------:R-:W-:Y:S04]  /*27fe0*/  STL [R1+0x23c0], R12 ;  /* 0x0023c00c01007387 */ /* 0x000fe80000100800 */
[----:B------:R-:W3:Y:S01]  /*27ff0*/  LDL.LU R22, [R1+0x1dc] ;  /* 0x0001dc0001167983 */ /* 0x000ee20000300800 */
[----:B------:R-:W-:-:S05]  /*28000*/  IMAD R13, R13, UR7, RZ ;  /* 0x000000070d0d7c24 */ /* 0x000fca000f8e02ff */
[----:B------:R-:W-:Y:S01]  /*28010*/  STL [R1+0x23c4], R13 ;  /* 0x0023c40d01007387 */ /* 0x000fe20000100800 */
[----:B------:R-:W-:-:S05]  /*28020*/  IMAD R14, R14, UR7, RZ ;  /* 0x000000070e0e7c24 */ /* 0x000fca000f8e02ff */
[----:B------:R-:W-:Y:S01]  /*28030*/  STL [R1+0x23c8], R14 ;  /* 0x0023c80e01007387 */ /* 0x000fe20000100800 */
[----:B------:R-:W-:Y:S02]  /*28040*/  IMAD R15, R15, UR7, RZ ;  /* 0x000000070f0f7c24 */ /* 0x000fe4000f8e02ff */
[----:B------:R-:W-:Y:S02]  /*28050*/  IMAD R16, R16, UR7, RZ ;  /* 0x0000000710107c24 */ /* 0x000fe4000f8e02ff */
[----:B------:R-:W-:Y:S01]  /*28060*/  IMAD R17, R17, UR7, RZ ;  /* 0x0000000711117c24 */ /* 0x000fe2000f8e02ff */
[----:B------:R-:W-:Y:S04]  /*28070*/  STL [R1+0x23cc], R15 ;  /* 0x0023cc0f01007387 */ /* 0x000fe80000100800 */
[----:B------:R-:W-:Y:S04]  /*28080*/  STL [R1+0x23d0], R16 ;  /* 0x0023d01001007387 */ /* 0x000fe80000100800 */
[----:B------:R-:W-:Y:S04]  /*28090*/  STL [R1+0x23e0], R17 ;  /* 0x0023e01101007387 */ /* 0x000fe80000100800 */
[----:B------:R-:W4:Y:S01]  /*280a0*/  LDL.LU R23, [R1+0x1e0] ;  /* 0x0001e00001177983 */ /* 0x000f220000300800 */
[----:B------:R-:W-:-:S02]  /*280b0*/  IMAD R18, R18, UR7, RZ ;  /* 0x0000000712127c24 */ /* 0x000fc4000f8e02ff */
[----:B------:R-:W-:Y:S02]  /*280c0*/  IMAD R19, R19, UR7, RZ ;  /* 0x0000000713137c24 */ /* 0x000fe4000f8e02ff */
[----:B------:R-:W-:Y:S01]  /*280d0*/  IMAD R20, R20, UR7, RZ ;  /* 0x0000000714147c24 */ /* 0x000fe2000f8e02ff */
[----:B------:R-:W-:Y:S04]  /*280e0*/  STL [R1+0x23e4], R18 ;  /* 0x0023e41201007387 */ /* 0x000fe80000100800 */
[----:B------:R-:W4:Y:S04]  /*280f0*/  LDL.LU R24, [R1+0x1e4] ;  /* 0x0001e40001187983 */ /* 0x000f280000300800 */
[----:B------:R-:W-:Y:S04]  /*28100*/  STL [R1+0x23e8], R19 ;  /* 0x0023e81301007387 */ /* 0x000fe80000100800 */
[----:B------:R0:W-:Y:S04]  /*28110*/  STL [R1+0x23ec], R20 ;  /* 0x0023ec1401007387 */ /* 0x0001e80000100800 */
[----:B------:R-:W4:Y:S04]  /*28120*/  LDL.LU R25, [R1+0x1e8] ;  /* 0x0001e80001197983 */ /* 0x000f280000300800 */
[----:B------:R-:W4:Y:S04]  /*28130*/  LDL.LU R26, [R1+0x1ec] ;  /* 0x0001ec00011a7983 */ /* 0x000f280000300800 */
[----:B------:R-:W4:Y:S04]  /*28140*/  LDL.LU R27, [R1+0x1f0] ;  /* 0x0001f000011b7983 */ /* 0x000f280000300800 */
[----:B------:R-:W4:Y:S04]  /*28150*/  LDL.LU R28, [R1+0x1f4] ;  /* 0x0001f400011c7983 */ /* 0x000f280000300800 */
[----:B------:R-:W4:Y:S04]  /*28160*/  LDL.LU R29, [R1+0x200] ;  /* 0x00020000011d7983 */ /* 0x000f280000300800 */
[----:B0-----:R-:W4:Y:S04]  /*28170*/  LDL.LU R20, [R1+0x204] ;  /* 0x0002040001147983 */ /* 0x001f280000300800 */
[----:B------:R-:W4:Y:S04]  /*28180*/  LDL.LU R19, [R1+0x208] ;  /* 0x0002080001137983 */ /* 0x000f280000300800 */
[----:B------:R-:W4:Y:S04]  /*28190*/  LDL.LU R18, [R1+0x220] ;  /* 0x0002200001127983 */ /* 0x000f280000300800 */
[----:B------:R-:W4:Y:S04]  /*281a0*/  LDL.LU R17, [R1+0x224] ;  /* 0x0002240001117983 */ /* 0x000f280000300800 */
[----:B------:R-:W4:Y:S04]  /*281b0*/  LDL.LU R16, [R1+0x228] ;  /* 0x0002280001107983 */ /* 0x000f280000300800 */
[----:B------:R-:W4:Y:S01]  /*281c0*/  LDL.LU R2, [R1+0x230] ;  /* 0x0002300001027983 */ /* 0x000f220000300800 */
[----:B--2---:R-:W-:-:S05]  /*281d0*/  IMAD R21, R21, UR7, RZ ;  /* 0x0000000715157c24 */ /* 0x004fca000f8e02ff */
[----:B------:R0:W-:Y:S04]  /*281e0*/  STL [R1+0x23f0], R21 ;  /* 0x0023f01501007387 */ /* 0x0001e80000100800 */
[----:B------:R-:W2:Y:S04]  /*281f0*/  LDL.LU R15, [R1+0x234] ;  /* 0x00023400010f7983 */ /* 0x000ea80000300800 */
[----:B------:R-:W2:Y:S04]  /*28200*/  LDL.LU R14, [R1+0x260] ;  /* 0x00026000010e7983 */ /* 0x000ea80000300800 */
[----:B------:R-:W2:Y:S04]  /*28210*/  LDL.LU R13, [R1+0x264] ;  /* 0x00026400010d7983 */ /* 0x000ea80000300800 */
[----:B------:R-:W2:Y:S04]  /*28220*/  LDL.LU R12, [R1+0x268] ;  /* 0x00026800010c7983 */ /* 0x000ea80000300800 */
[----:B------:R-:W2:Y:S04]  /*28230*/  LDL.LU R11, [R1+0x26c] ;  /* 0x00026c00010b7983 */ /* 0x000ea80000300800 */
[----:B------:R-:W2:Y:S04]  /*28240*/  LDL.LU R10, [R1+0x274] ;  /* 0x00027400010a7983 */ /* 0x000ea80000300800 */
[----:B------:R-:W2:Y:S04]  /*28250*/  LDL.LU R9, [R1+0x278] ;  /* 0x0002780001097983 */ /* 0x000ea80000300800 */
[----:B------:R-:W2:Y:S04]  /*28260*/  LDL.LU R0, [R1+0x27c] ;  /* 0x00027c0001007983 */ /* 0x000ea80000300800 */
[----:B------:R-:W2:Y:S01]  /*28270*/  LDL.LU R3, [R1+0x284] ;  /* 0x0002840001037983 */ /* 0x000ea20000300800 */
[----:B---3--:R-:W-:-:S05]  /*28280*/  IMAD R22, R22, UR7, RZ ;  /* 0x0000000716167c24 */ /* 0x008fca000f8e02ff */
[----:B------:R-:W-:Y:S04]  /*28290*/  STL [R1+0x23f4], R22 ;  /* 0x0023f41601007387 */ /* 0x000fe80000100800 */
[----:B------:R-:W3:Y:S04]  /*282a0*/  LDL.LU R6, [R1+0x288] ;  /* 0x0002880001067983 */ /* 0x000ee80000300800 */
[----:B------:R-:W3:Y:S01]  /*282b0*/  LDL.LU R7, [R1+0x290] ;  /* 0x0002900001077983 */ /* 0x000ee20000300800 */
[----:B----4-:R-:W-:-:S05]  /*282c0*/  IMAD R23, R23, UR7, RZ ;  /* 0x0000000717177c24 */ /* 0x010fca000f8e02ff */
[----:B------:R-:W-:Y:S04]  /*282d0*/  STL [R1+0x23f8], R23 ;  /* 0x0023f81701007387 */ /* 0x000fe80000100800 */
[----:B------:R-:W4:Y:S04]  /*282e0*/  LDL.LU R8, [R1+0x294] ;  /* 0x0002940001087983 */ /* 0x000f280000300800 */
[----:B------:R-:W4:Y:S01]  /*282f0*/  LDL.LU R5, [R1+0x2a8] ;  /* 0x0002a80001057983 */ /* 0x000f220000300800 */
[----:B------:R-:W-:-:S05]  /*28300*/  IMAD R24, R24, UR7, RZ ;  /* 0x0000000718187c24 */ /* 0x000fca000f8e02ff */
[----:B------:R-:W-:Y:S04]  /*28310*/  STL [R1+0x23fc], R24 ;  /* 0x0023fc1801007387 */ /* 0x000fe80000100800 */
[----:B------:R-:W4:Y:S01]  /*28320*/  LDL.LU R4, [R1+0x2bc] ;  /* 0x0002bc0001047983 */ /* 0x000f220000300800 */
[----:B0-----:R-:W-:Y:S02]  /*28330*/  IMAD R21, R20, UR7, RZ ;  /* 0x0000000714157c24 */ /* 0x001fe4000f8e02ff */
[----:B------:R-:W-:Y:S02]  /*28340*/  IMAD R20, R19, UR7, RZ ;  /* 0x0000000713147c24 */ /* 0x000fe4000f8e02ff */
[----:B------:R-:W-:Y:S02]  /*28350*/  IMAD R19, R18, UR7, RZ ;  /* 0x0000000712137c24 */ /* 0x000fe4000f8e02ff */
[----:B------:R-:W-:Y:S01]  /*28360*/  IMAD R18, R17, UR7, RZ ;  /* 0x0000000711127c24 */ /* 0x000fe2000f8e02ff */
[----:B------:R-:W-:Y:S04]  /*28370*/  STL [R1+0x20], R21 ;  /* 0x0000201501007387 */ /* 0x000fe80000100800 */
[----:B------:R-:W-:Y:S01]  /*28380*/  STL [R1+0x40], R20 ;  /* 0x0000401401007387 */ /* 0x000fe20000100800 */
[----:B------:R-:W-:-:S03]  /*28390*/  IMAD R16, R16, UR7, RZ ;  /* 0x0000000710107c24 */ /* 0x000fc6000f8e02ff */
[----:B------:R-:W-:Y:S01]  /*283a0*/  STL [R1+0x64], R19 ;  /* 0x0000641301007387 */ /* 0x000fe20000100800 */
[----:B------:R-:W-:-:S03]  /*283b0*/  IMAD R17, R2, UR7, RZ ;  /* 0x0000000702117c24 */ /* 0x000fc6000f8e02ff */
[----:B------:R-:W-:Y:S04]  /*283c0*/  STL [R1+0x6c], R18 ;  /* 0x00006c1201007387 */ /* 0x000fe80000100800 */
[----:B------:R-:W4:Y:S04]  /*283d0*/  LDL.LU R2, [R1+0x2c4] ;  /* 0x0002c40001027983 */ /* 0x000f280000300800 */
[----:B------:R2:W-:Y:S04]  /*283e0*/  STL [R1+0x74], R16 ;  /* 0x0000741001007387 */ /* 0x0005e80000100800 */
[----:B------:R-:W-:Y:S01]  /*283f0*/  STL [R1+0x88], R17 ;  /* 0x0000881101007387 */ /* 0x000fe20000100800 */
[----:B--2---:R-:W-:-:S02]  /*28400*/  IMAD R16, R15, UR7, RZ ;  /* 0x000000070f107c24 */ /* 0x004fc4000f8e02ff */
[----:B------:R-:W-:Y:S02]  /*28410*/  IMAD R15, R14, UR7, RZ ;  /* 0x000000070e0f7c24 */ /* 0x000fe4000f8e02ff */
[----:B------:R-:W-:Y:S02]  /*28420*/  IMAD R14, R13, UR7, RZ ;  /* 0x000000070d0e7c24 */ /* 0x000fe4000f8e02ff */
[----:B------:R-:W-:Y:S02]  /*28430*/  IMAD R13, R12, UR7, RZ ;  /* 0x000000070c0d7c24 */ /* 0x000fe4000f8e02ff */
[----:B------:R-:W-:Y:S01]  /*28440*/  IMAD R12, R11, UR7, RZ ;  /* 0x000000070b0c7c24 */ /* 0x000fe2000f8e02ff */
[----:B------:R-:W-:Y:S01]  /*28450*/  STL [R1+0x9c], R16 ;  /* 0x00009c1001007387 */ /* 0x000fe20000100800 */
[----:B------:R-:W-:-:S03]  /*28460*/  IMAD R11, R10, UR7, RZ ;  /* 0x000000070a0b7c24 */ /* 0x000fc6000f8e02ff */
[----:B------:R-:W-:Y:S04]  /*28470*/  STL [R1+0xb4], R15 ;  /* 0x0000b40f01007387 */ /* 0x000fe80000100800 */
[----:B------:R-:W-:Y:S04]  /*28480*/  STL [R1+0xc8], R14 ;  /* 0x0000c80e01007387 */ /* 0x000fe80000100800 */
[----:B------:R-:W-:Y:S04]  /*28490*/  STL [R1+0xd8], R13 ;  /* 0x0000d80d01007387 */ /* 0x000fe80000100800 */
[----:B------:R-:W-:Y:S01]  /*284a0*/  STL [R1+0xe0], R12 ;  /* 0x0000e00c01007387 */ /* 0x000fe20000100800 */
[----:B------:R-:W-:-:S03]  /*284b0*/  IMAD R10, R0, UR7, RZ ;  /* 0x00000007000a7c24 */ /* 0x000fc6000f8e02ff */
[----:B------:R-:W-:Y:S04]  /*284c0*/  STL [R1+0xfc], R11 ;  /* 0x0000fc0b01007387 */ /* 0x000fe80000100800 */
[----:B------:R-:W2:Y:S01]  /*284d0*/  LDL.LU R0, [R1+0x2c8] ;  /* 0x0002c80001007983 */ /* 0x000ea20000300800 */
[----:B------:R-:W-:-:S05]  /*284e0*/  IMAD R9, R9, UR7, RZ ;  /* 0x0000000709097c24 */ /* 0x000fca000f8e02ff */
[----:B------:R0:W-:Y:S04]  /*284f0*/  STL [R1+0x110], R9 ;  /* 0x0001100901007387 */ /* 0x0001e80000100800 */
[----:B------:R3:W-:Y:S01]  /*28500*/  STL [R1+0x118], R10 ;  /* 0x0001180a01007387 */ /* 0x0007e20000100800 */
[----:B0-----:R-:W-:-:S03]  /*28510*/  IMAD R9, R3, UR7, RZ ;  /* 0x0000000703097c24 */ /* 0x001fc6000f8e02ff */
[----:B------:R-:W2:Y:S04]  /*28520*/  LDL.LU R3, [R1+0x2d4] ;  /* 0x0002d40001037983 */ /* 0x000ea80000300800 */
[----:B------:R0:W-:Y:S01]  /*28530*/  STL [R1+0x12c], R9 ;  /* 0x00012c0901007387 */ /* 0x0001e20000100800 */
[----:B---3--:R-:W-:-:S03]  /*28540*/  IMAD R10, R6, UR7, RZ ;  /* 0x00000007060a7c24 */ /* 0x008fc6000f8e02ff */
[----:B------:R-:W3:Y:S01]  /*28550*/  LDL.LU R6, [R1+0x2dc] ;  /* 0x0002dc0001067983 */ /* 0x000ee20000300800 */
[----:B0-----:R-:W-:-:S03]  /*28560*/  IMAD R9, R7, UR7, RZ ;  /* 0x0000000707097c24 */ /* 0x001fc6000f8e02ff */
[----:B------:R4:W-:Y:S04]  /*28570*/  STL [R1+0x13c], R10 ;  /* 0x00013c0a01007387 */ /* 0x0009e80000100800 */
[----:B------:R-:W3:Y:S04]  /*28580*/  LDL.LU R7, [R1+0x2e8] ;  /* 0x0002e80001077983 */ /* 0x000ee80000300800 */
[----:B------:R0:W-:Y:S01]  /*28590*/  STL [R1+0x158], R9 ;  /* 0x0001580901007387 */ /* 0x0001e20000100800 */
[----:B----4-:R-:W-:-:S03]  /*285a0*/  IMAD R10, R8, UR7, RZ ;  /* 0x00000007080a7c24 */ /* 0x010fc6000f8e02ff */
[----:B------:R-:W4:Y:S01]  /*285b0*/  LDL.LU R8, [R1+0x2f0] ;  /* 0x0002f00001087983 */ /* 0x000f220000300800 */
[----:B0-----:R-:W-:-:S03]  /*285c0*/  IMAD R9, R5, UR7, RZ ;  /* 0x0000000705097c24 */ /* 0x001fc6000f8e02ff */
[----:B------:R-:W-:Y:S04]  /*285d0*/  STL [R1+0x1bc], R10 ;  /* 0x0001bc0a01007387 */ /* 0x000fe80000100800 */
[----:B------:R-:W4:Y:S01]  /*285e0*/  LDL.LU R5, [R1+0x2f8] ;  /* 0x0002f80001057983 */ /* 0x000f220000300800 */
[----:B------:R-:W-:-:S03]  /*285f0*/  IMAD R4, R4, UR7, RZ ;  /* 0x0000000704047c24 */ /* 0x000fc6000f8e02ff */
[----:B------:R-:W-:Y:S04]  /*28600*/  STL [R1+0x1c0], R9 ;  /* 0x0001c00901007387 */ /* 0x000fe80000100800 */
[----:B------:R-:W4:Y:S04]  /*28610*/  LDL.LU R24, [R1+0x300] ;  /* 0x0003000001187983 */ /* 0x000f280000300800 */
[----:B------:R-:W4:Y:S04]  /*28620*/  LDL.LU R23, [R1+0x310] ;  /* 0x0003100001177983 */ /* 0x000f280000300800 */
[----:B------:R0:W-:Y:S04]  /*28630*/  STL [R1+0x1c4], R4 ;  /* 0x0001c40401007387 */ /* 0x0001e80000100800 */
[----:B------:R-:W4:Y:S04]  /*28640*/  LDL.LU R22, [R1+0x318] ;  /* 0x0003180001167983 */ /* 0x000f280000300800 */
[----:B------:R-:W4:Y:S04]  /*28650*/  LDL.LU R21, [R1+0x31c] ;  /* 0x00031c0001157983 */ /* 0x000f280000300800 */
[----:B------:R-:W4:Y:S04]  /*28660*/  LDL.LU R20, [R1+0x320] ;  /* 0x0003200001147983 */ /* 0x000f280000300800 */
[----:B------:R-:W4:Y:S04]  /*28670*/  LDL.LU R19, [R1+0x32c] ;  /* 0x00032c0001137983 */ /* 0x000f280000300800 */
[----:B------:R-:W4:Y:S04]  /*28680*/  LDL.LU R18, [R1+0x330] ;  /* 0x0003300001127983 */ /* 0x000f280000300800 */
[----:B------:R-:W4:Y:S04]  /*28690*/  LDL.LU R17, [R1+0x33c] ;  /* 0x00033c0001117983 */ /* 0x000f280000300800 */
[----:B------:R-:W4:Y:S04]  /*286a0*/  LDL.LU R16, [R1+0x344] ;  /* 0x0003440001107983 */ /* 0x000f280000300800 */
[----:B0-----:R-:W4:Y:S04]  /*286b0*/  LDL.LU R4, [R1+0x360] ;  /* 0x0003600001047983 */ /* 0x001f280000300800 */
[----:B------:R-:W4:Y:S01]  /*286c0*/  LDL.LU R15, [R1+0x364] ;  /* 0x00036400010f7983 */ /* 0x000f220000300800 */
[----:B------:R-:W-:-:S03]  /*286d0*/  IMAD R2, R2, UR7, RZ ;  /* 0x0000000702027c24 */ /* 0x000fc6000f8e02ff */
[----:B------:R-:W4:Y:S04]  /*286e0*/  LDL.LU R14, [R1+0x368] ;  /* 0x00036800010e7983 */ /* 0x000f280000300800 */
[----:B------:R0:W-:Y:S04]  /*286f0*/  STL [R1+0x1c8], R2 ;  /* 0x0001c80201007387 */ /* 0x0001e80000100800 */
[----:B------:R-:W4:Y:S04]  /*28700*/  LDL.LU R13, [R1+0x378] ;  /* 0x00037800010d7983 */ /* 0x000f280000300800 */
[----:B------:R-:W4:Y:S04]  /*28710*/  LDL.LU R12, [R1+0x37c] ;  /* 0x00037c00010c7983 */ /* 0x000f280000300800 */
[----:B------:R-:W4:Y:S04]  /*28720*/  LDL.LU R11, [R1+0x380] ;  /* 0x00038000010b7983 */ /* 0x000f280000300800 */
[----:B------:R-:W4:Y:S04]  /*28730*/  LDL.LU R10, [R1+0x388] ;  /* 0x00038800010a7983 */ /* 0x000f280000300800 */
[----:B------:R-:W4:Y:S04]  /*28740*/  LDL.LU R9, [R1+0x38c] ;  /* 0x00038c0001097983 */ /* 0x000f280000300800 */
[----:B0-----:R-:W4:Y:S01]  /*28750*/  LDL.LU R2, [R1+0x390] ;  /* 0x0003900001027983 */ /* 0x001f220000300800 */
[----:B--2---:R-:W-:-:S05]  /*28760*/  IMAD R0, R0, UR7, RZ ;  /* 0x0000000700007c24 */ /* 0x004fca000f8e02ff */
[----:B------:R0:W-:Y:S04]  /*28770*/  STL [R1+0x1cc], R0 ;  /* 0x0001cc0001007387 */ /* 0x0001e80000100800 */
[----:B0-----:R-:W2:Y:S01]  /*28780*/  LDL.LU R0, [R1+0x3b0] ;  /* 0x0003b00001007983 */ /* 0x001ea20000300800 */
[----:B------:R-:W-:-:S05]  /*28790*/  IMAD R3, R3, UR7, RZ ;  /* 0x0000000703037c24 */ /* 0x000fca000f8e02ff */
[----:B------:R0:W-:Y:S04]  /*287a0*/  STL [R1+0x1d0], R3 ;  /* 0x0001d00301007387 */ /* 0x0001e80000100800 */
[----:B0-----:R-:W2:Y:S01]  /*287b0*/  LDL.LU R3, [R1+0x3b4] ;  /* 0x0003b40001037983 */ /* 0x001ea20000300800 */
[----:B---3--:R-:W-:Y:S02]  /*287c0*/  IMAD R6, R6, UR7, RZ ;  /* 0x0000000706067c24 */ /* 0x008fe4000f8e02ff */
[----:B------:R-:W-:-:S03]  /*287d0*/  IMAD R7, R7, UR7, RZ ;  /* 0x0000000707077c24 */ /* 0x000fc6000f8e02ff */
[----:B------:R0:W-:Y:S04]  /*287e0*/  STL [R1+0x1d4], R6 ;  /* 0x0001d40601007387 */ /* 0x0001e80000100800 */
[----:B0-----:R-:W3:Y:S04]  /*287f0*/  LDL.LU R6, [R1+0x3c0] ;  /* 0x0003c00001067983 */ /* 0x001ee80000300800 */
[----:B------:R0:W-:Y:S04]  /*28800*/  STL [R1+0x1d8], R7 ;  /* 0x0001d80701007387 */ /* 0x0001e80000100800 */
[----:B0-----:R-:W3:Y:S01]  /*28810*/  LDL.LU R7, [R1+0x3c4] ;  /* 0x0003c40001077983 */ /* 0x001ee20000300800 */
[----:B----4-:R-:W-:-:S02]  /*28820*/  IMAD R8, R8, UR7, RZ ;  /* 0x0000000708087c24 */ /* 0x010fc4000f8e02ff */
[----:B------:R-:W-:-:S03]  /*28830*/  IMAD R5, R5, UR7, RZ ;  /* 0x0000000705057c24 */ /* 0x000fc6000f8e02ff */
[----:B------:R0:W-:Y:S01]  /*28840*/  STL [R1+0x1dc], R8 ;  /* 0x0001dc0801007387 */ /* 0x0001e20000100800 */
[----:B------:R-:W-:-:S03]  /*28850*/  IMAD R24, R24, UR7, RZ ;  /* 0x0000000718187c24 */ /* 0x000fc6000f8e02ff */
[----:B0-----:R-:W4:Y:S04]  /*28860*/  LDL.LU R8, [R1+0x3cc] ;  /* 0x0003cc0001087983 */ /* 0x001f280000300800 */
[----:B------:R0:W-:Y:S04]  /*28870*/  STL [R1+0x1e0], R5 ;  /* 0x0001e00501007387 */ /* 0x0001e80000100800 */
[----:B0-----:R-:W4:Y:S04]  /*28880*/  LDL.LU R5, [R1+0x3d8] ;  /* 0x0003d80001057983 */ /* 0x001f280000300800 */
[----:B------:R0:W-:Y:S01]  /*28890*/  STL [R1+0x1e4], R24 ;  /* 0x0001e41801007387 */ /* 0x0001e20000100800 */
[----:B------:R-:W-:-:S02]  /*288a0*/  IMAD R16, R16, UR7, RZ ;  /* 0x0000000710107c24 */ /* 0x000fc4000f8e02ff */
[----:B0-----:R-:W-:Y:S02]  /*288b0*/  IMAD R24, R23, UR7, RZ ;  /* 0x0000000717187c24 */ /* 0x001fe4000f8e02ff */
[----:B------:R-:W-:Y:S02]  /*288c0*/  IMAD R23, R22, UR7, RZ ;  /* 0x0000000716177c24 */ /* 0x000fe4000f8e02ff */
[----:B------:R-:W-:Y:S02]  /*288d0*/  IMAD R22, R21, UR7, RZ ;  /* 0x0000000715167c24 */ /* 0x000fe4000f8e02ff */
[----:B------:R-:W-:Y:S02]  /*288e0*/  IMAD R21, R20, UR7, RZ ;  /* 0x0000000714157c24 */ /* 0x000fe4000f8e02ff */
[----:B------:R-:W-:Y:S01]  /*288f0*/  IMAD R20, R19, UR7, RZ ;  /* 0x0000000713147c24 */ /* 0x000fe2000f8e02ff */
[----:B------:R-:W-:Y:S01]  /*28900*/  STL [R1+0x1e8], R24 ;  /* 0x0001e81801007387 */ /* 0x000fe20000100800 */
[----:B------:R-:W-:-:S03]  /*28910*/  IMAD R19, R18, UR7, RZ ;  /* 0x0000000712137c24 */ /* 0x000fc6000f8e02ff */
        /* <DEDUP_REMOVED lines=8> */
[----:B------:R-:W4:Y:S04]  /*289a0*/  LDL.LU R4, [R1+0x3e0] ;  /* 0x0003e00001047983 */ /* 0x000f280000300800 */
[----:B------:R0:W-:Y:S04]  /*289b0*/  STL [R1+0x220], R16 ;  /* 0x0002201001007387 */ /* 0x0001e80000100800 */
[----:B------:R-:W-:Y:S01]  /*289c0*/  STL [R1+0x224], R17 ;  /* 0x0002241101007387 */ /* 0x000fe20000100800 */
[----:B0-----:R-:W-:-:S02]  /*289d0*/  IMAD R16, R15, UR7, RZ ;  /* 0x000000070f107c24 */ /* 0x001fc4000f8e02ff */
        /* <DEDUP_REMOVED lines=11> */
[----:B------:R-:W-:Y:S01]  /*28a90*/  STL [R1+0x268], R11 ;  /* 0x0002680b01007387 */ /* 0x000fe20000100800 */
[----:B------:R-:W-:-:S03]  /*28aa0*/  IMAD R9, R9, UR7, RZ ;  /* 0x0000000709097c24 */ /* 0x000fc6000f8e02ff */
[----:B------:R-:W4:Y:S04]  /*28ab0*/  LDL.LU R2, [R1+0x3ec] ;  /* 0x0003ec0001027983 */ /* 0x000f280000300800 */
[----:B------:R2:W-:Y:S04]  /*28ac0*/  STL [R1+0x26c], R9 ;  /* 0x00026c0901007387 */ /* 0x0005e80000100800 */
[----:B------:R0:W-:Y:S01]  /*28ad0*/  STL [R1+0x274], R10 ;  /* 0x0002740a01007387 */ /* 0x0001e20000100800 */
[----:B--2---:R-:W-:-:S03]  /*28ae0*/  IMAD R9, R0, UR7, RZ ;  /* 0x0000000700097c24 */ /* 0x004fc6000f8e02ff */
[----:B------:R-:W2:Y:S04]  /*28af0*/  LDL.LU R0, [R1+0x3f4] ;  /* 0x0003f40001007983 */ /* 0x000ea80000300800 */
[----:B------:R3:W-:Y:S01]  /*28b00*/  STL [R1+0x278], R9 ;  /* 0x0002780901007387 */ /* 0x0007e20000100800 */
[----:B0-----:R-:W-:-:S03]  /*28b10*/  IMAD R10, R3, UR7, RZ ;  /* 0x00000007030a7c24 */ /* 0x001fc6000f8e02ff */
[----:B------:R-:W2:Y:S04]  /*28b20*/  LDL.LU R3, [R1+0x3f8] ;  /* 0x0003f80001037983 */ /* 0x000ea80000300800 */
[----:B------:R0:W-:Y:S01]  /*28b30*/  STL [R1+0x27c], R10 ;  /* 0x00027c0a01007387 */ /* 0x0001e20000100800 */
[----:B---3--:R-:W-:-:S03]  /*28b40*/  IMAD R9, R6, UR7, RZ ;  /* 0x0000000706097c24 */ /* 0x008fc6000f8e02ff */
[----:B------:R-:W3:Y:S04]  /*28b50*/  LDL.LU R6, [R1+0x400] ;  /* 0x0004000001067983 */ /* 0x000ee80000300800 */
[----:B------:R4:W-:Y:S01]  /*28b60*/  STL [R1+0x284], R9 ;  /* 0x0002840901007387 */ /* 0x0009e20000100800 */
[----:B0-----:R-:W-:-:S03]  /*28b70*/  IMAD R10, R7, UR7, RZ ;  /* 0x00000007070a7c24 */ /* 0x001fc6000f8e02ff */
[----:B------:R-:W3:Y:S04]  /*28b80*/  LDL.LU R7, [R1+0x410] ;  /* 0x0004100001077983 */ /* 0x000ee80000300800 */
[----:B------:R-:W-:Y:S01]  /*28b90*/  STL [R1+0x288], R10 ;  /* 0x0002880a01007387 */ /* 0x000fe20000100800 */
[----:B----4-:R-:W-:-:S03]  /*28ba0*/  IMAD R9, R8, UR7, RZ ;  /* 0x0000000708097c24 */ /* 0x010fc6000f8e02ff */
[----:B------:R-:W4:Y:S04]  /*28bb0*/  LDL.LU R8, [R1+0x418] ;  /* 0x0004180001087983 */ /* 0x000f280000300800 */
[----:B------:R-:W-:Y:S04]  /*28bc0*/  STL [R1+0x290], R9 ;  /* 0x0002900901007387 */ /* 0x000fe80000100800 */
[----:B------:R-:W4:Y:S04]  /*28bd0*/  LDL.LU R24, [R1+0x428] ;  /* 0x0004280001187983 */ /* 0x000f280000300800 */
[----:B------:R-:W4:Y:S01]  /*28be0*/  LDL.LU R23, [R1+0x42c] ;  /* 0x00042c0001177983 */ /* 0x000f220000300800 */
[----:B------:R-:W-:-:S05]  /*28bf0*/  IMAD R5, R5, UR7, RZ ;  /* 0x0000000705057c24 */ /* 0x000fca000f8e02ff */
        /* <DEDUP_REMOVED lines=18> */
[----:B0-----:R-:W4:Y:S01]  /*28d20*/  LDL.LU R4, [R1+0x4c0] ;  /* 0x0004c00001047983 */ /* 0x001f220000300800 */
[----:B------:R-:W-:-:S05]  /*28d30*/  IMAD R2, R2, UR7, RZ ;  /* 0x0000000702027c24 */ /* 0x000fca000f8e02ff */
[----:B------:R0:W-:Y:S04]  /*28d40*/  STL [R1+0x2bc], R2 ;  /* 0x0002bc0201007387 */ /* 0x0001e80000100800 */
[----:B0-----:R-:W4:Y:S01]  /*28d50*/  LDL.LU R2, [R1+0x4c8] ;  /* 0x0004c80001027983 */ /* 0x001f220000300800 */
[----:B--2---:R-:W-:-:S05]  /*28d60*/  IMAD R0, R0, UR7, RZ ;  /* 0x0000000700007c24 */ /* 0x004fca000f8e02ff */
[----:B------:R0:W-:Y:S04]  /*28d70*/  STL [R1+0x2c4], R0 ;  /* 0x0002c40001007387 */ /* 0x0001e80000100800 */
[----:B0-----:R-:W2:Y:S01]  /*28d80*/  LDL.LU R0, [R1+0x4d0] ;  /* 0x0004d00001007983 */ /* 0x001ea20000300800 */
[----:B------:R-:W-:-:S05]  /*28d90*/  IMAD R3, R3, UR7, RZ ;  /* 0x0000000703037c24 */ /* 0x000fca000f8e02ff */
[----:B------:R0:W-:Y:S04]  /*28da0*/  STL [R1+0x2c8], R3 ;  /* 0x0002c80301007387 */ /* 0x0001e80000100800 */
[----:B0-----:R-:W2:Y:S01]  /*28db0*/  LDL.LU R3, [R1+0x4dc] ;  /* 0x0004dc0001037983 */ /* 0x001ea20000300800 */
[----:B---3--:R-:W-:-:S05]  /*28dc0*/  IMAD R6, R6, UR7, RZ ;  /* 0x0000000706067c24 */ /* 0x008fca000f8e02ff */
[----:B------:R0:W-:Y:S01]  /*28dd0*/  STL [R1+0x2d4], R6 ;  /* 0x0002d40601007387 */ /* 0x0001e20000100800 */
[----:B------:R-:W-:-:S03]  /*28de0*/  IMAD R7, R7, UR7, RZ ;  /* 0x0000000707077c24 */ /* 0x000fc6000f8e02ff */
[----:B0-----:R-:W3:Y:S04]  /*28df0*/  LDL.LU R6, [R1+0x4e0] ;  /* 0x0004e00001067983 */ /* 0x001ee80000300800 */
[----:B------:R0:W-:Y:S04]  /*28e00*/  STL [R1+0x2dc], R7 ;  /* 0x0002dc0701007387 */ /* 0x0001e80000100800 */
[----:B0-----:R-:W3:Y:S01]  /*28e10*/  LDL.LU R7, [R1+0x4f0] ;  /* 0x0004f00001077983 */ /* 0x001ee20000300800 */
[----:B----4-:R-:W-:Y:S02]  /*28e20*/  IMAD R8, R8, UR7, RZ ;  /* 0x0000000708087c24 */ /* 0x010fe4000f8e02ff */
[----:B------:R-:W-:-:S03]  /*28e30*/  IMAD R24, R24, UR7, RZ ;  /* 0x0000000718187c24 */ /* 0x000fc6000f8e02ff */
[----:B------:R0:W-:Y:S04]  /*28e40*/  STL [R1+0x2e8], R8 ;  /* 0x0002e80801007387 */ /* 0x0001e80000100800 */
[----:B0-----:R-:W4:Y:S04]  /*28e50*/  LDL.LU R8, [R1+0x500] ;  /* 0x0005000001087983 */ /* 0x001f280000300800 */
[----:B------:R0:W-:Y:S02]  /*28e60*/  STL [R1+0x2f0], R24 ;  /* 0x0002f01801007387 */ /* 0x0001e40000100800 */
[----:B0-----:R-:W-:-:S02]  /*28e70*/  IMAD R24, R23, UR7, RZ ;  /* 0x0000000717187c24 */ /* 0x001fc4000f8e02ff */
        /* <DEDUP_REMOVED lines=9> */
[----:B------:R-:W-:Y:S01]  /*28f10*/  STL [R1+0x318], R21 ;  /* 0x0003181501007387 */ /* 0x000fe20000100800 */
[----:B------:R-:W-:-:S03]  /*28f20*/  IMAD R16, R16, UR7, RZ ;  /* 0x0000000710107c24 */ /* 0x000fc6000f8e02ff */
        /* <DEDUP_REMOVED lines=23> */
[----:B------:R2:W-:Y:S01]  /*290a0*/  STL [R1+0x388], R10 ;  /* 0x0003880a01007387 */ /* 0x0005e20000100800 */
[----:B0-----:R-:W-:-:S03]  /*290b0*/  IMAD R9, R2, UR7, RZ ;  /* 0x0000000702097c24 */ /* 0x001fc6000f8e02ff */
[----:B------:R-:W4:Y:S04]  /*290c0*/  LDL.LU R2, [R1+0x518] ;  /* 0x0005180001027983 */ /* 0x000f280000300800 */
        /* <DEDUP_REMOVED lines=9> */
[----:B------:R-:W-:Y:S01]  /*29160*/  STL [R1+0x3b4], R10 ;  /* 0x0003b40a01007387 */ /* 0x000fe20000100800 */
[----:B0-----:R-:W-:-:S03]  /*29170*/  IMAD R9, R7, UR7, RZ ;  /* 0x0000000707097c24 */ /* 0x001fc6000f8e02ff */
[----:B------:R-:W3:Y:S04]  /*29180*/  LDL.LU R7, [R1+0x540] ;  /* 0x0005400001077983 */ /* 0x000ee80000300800 */
[----:B------:R-:W-:Y:S04]  /*29190*/  STL [R1+0x3c0], R9 ;  /* 0x0003c00901007387 */ /* 0x000fe80000100800 */
[----:B------:R-:W3:Y:S04]  /*291a0*/  LDL.LU R24, [R1+0x548] ;  /* 0x0005480001187983 */ /* 0x000ee80000300800 */
[----:B------:R-:W3:Y:S01]  /*291b0*/  LDL.LU R23, [R1+0x550] ;  /* 0x0005500001177983 */ /* 0x000ee20000300800 */
[----:B----4-:R-:W-:-:S05]  /*291c0*/  IMAD R8, R8, UR7, RZ ;  /* 0x0000000708087c24 */ /* 0x010fca000f8e02ff */
        /* <DEDUP_REMOVED lines=20> */
[----:B------:R0:W-:Y:S01]  /*29310*/  STL [R1+0x3d8], R4 ;  /* 0x0003d80401007387 */ /* 0x0001e20000100800 */
[----:B------:R-:W-:-:S03]  /*29320*/  IMAD R2, R2, UR7, RZ ;  /* 0x0000000702027c24 */ /* 0x000fc6000f8e02ff */
[----:B0-----:R-:W4:Y:S04]  /*29330*/  LDL.LU R4, [R1+0x5e0] ;  /* 0x0005e00001047983 */ /* 0x001f280000300800 */
        /* <DEDUP_REMOVED lines=11> */
[----:B0-----:R-:W3:Y:S01]  /*293f0*/  LDL.LU R6, [R1+0x614] ;  /* 0x0006140001067983 */ /* 0x001ee20000300800 */
[----:B------:R-:W-:-:S03]  /*29400*/  IMAD R24, R24, UR7, RZ ;  /* 0x0000000718187c24 */ /* 0x000fc6000f8e02ff */
[----:B------:R0:W-:Y:S04]  /*29410*/  STL [R1+0x400], R7 ;  /* 0x0004000701007387 */ /* 0x0001e80000100800 */
[----:B0-----:R-:W3:Y:S04]  /*29420*/  LDL.LU R7, [R1+0x618] ;  /* 0x0006180001077983 */ /* 0x001ee80000300800 */
[----:B------:R0:W-:Y:S02]  /*29430*/  STL [R1+0x410], R24 ;  /* 0x0004101801007387 */ /* 0x0001e40000100800 */
[----:B0-----:R-:W-:-:S05]  /*29440*/  IMAD R24, R23, UR7, RZ ;  /* 0x0000000717187c24 */ /* 0x001fca000f8e02ff */
[----:B------:R-:W-:Y:S01]  /*29450*/  STL [R1+0x418], R24 ;  /* 0x0004181801007387 */ /* 0x000fe20000100800 */
[----:B----4-:R-:W-:Y:S02]  /*29460*/  IMAD R23, R22, UR7, RZ ;  /* 0x0000000716177c24 */ /* 0x010fe4000f8e02ff */
[----:B------:R-:W-:Y:S02]  /*29470*/  IMAD R22, R21, UR7, RZ ;  /* 0x0000000715167c24 */ /* 0x000fe4000f8e02ff */
[----:B------:R-:W-:Y:S02]  /*29480*/  IMAD R21, R20, UR7, RZ ;  /* 0x0000000714157c24 */ /* 0x000fe4000f8e02ff */
[----:B------:R-:W-:Y:S02]  /*29490*/  IMAD R20, R19, UR7, RZ ;  /* 0x0000000713147c24 */ /* 0x000fe4000f8e02ff */
[----:B------:R-:W-:Y:S01]  /*294a0*/  IMAD R19, R18, UR7, RZ ;  /* 0x0000000712137c24 */ /* 0x000fe2000f8e02ff */
        /* <DEDUP_REMOVED lines=32> */
[----:B-1----:R-:W-:-:S03]  /*296b0*/  IMAD R10, R2, UR7, RZ ;  /* 0x00000007020a7c24 */ /* 0x002fc6000f8e02ff */
[----:B------:R-:W4:Y:S04]  /*296c0*/  LDL.LU R2, [R1+0x640] ;  /* 0x0006400001027983 */ /* 0x000f280000300800 */
[----:B------:R0:W-:Y:S01]  /*296d0*/  STL [R1+0x4c0], R10 ;  /* 0x0004c00a01007387 */ /* 0x0001e20000100800 */
[----:B--2---:R-:W-:-:S03]  /*296e0*/  IMAD R9, R0, UR7, RZ ;  /* 0x0000000700097c24 */ /* 0x004fc6000f8e02ff */
[----:B------:R-:W2:Y:S04]  /*296f0*/  LDL.LU R0, [R1+0x644] ;  /* 0x0006440001007983 */ /* 0x000ea80000300800 */
[----:B------:R3:W-:Y:S01]  /*29700*/  STL [R1+0x4c8], R9 ;  /* 0x0004c80901007387 */ /* 0x0007e20000100800 */
[----:B0-----:R-:W-:-:S03]  /*29710*/  IMAD R10, R3, UR7, RZ ;  /* 0x00000007030a7c24 */ /* 0x001fc6000f8e02ff */
[----:B------:R-:W2:Y:S04]  /*29720*/  LDL.LU R3, [R1+0x650] ;  /* 0x0006500001037983 */ /* 0x000ea80000300800 */
[----:B------:R-:W-:Y:S01]  /*29730*/  STL [R1+0x4d0], R10 ;  /* 0x0004d00a01007387 */ /* 0x000fe20000100800 */
[----:B---3--:R-:W-:-:S03]  /*29740*/  IMAD R9, R6, UR7, RZ ;  /* 0x0000000706097c24 */ /* 0x008fc6000f8e02ff */
[----:B------:R-:W3:Y:S04]  /*29750*/  LDL.LU R6, [R1+0x660] ;  /* 0x0006600001067983 */ /* 0x000ee80000300800 */
[----:B------:R-:W-:Y:S04]  /*29760*/  STL [R1+0x4dc], R9 ;  /* 0x0004dc0901007387 */ /* 0x000fe80000100800 */
[----:B------:R-:W3:Y:S04]  /*29770*/  LDL.LU R24, [R1+0x668] ;  /* 0x0006680001187983 */ /* 0x000ee80000300800 */
[----:B------:R-:W3:Y:S01]  /*29780*/  LDL.LU R23, [R1+0x66c] ;  /* 0x00066c0001177983 */ /* 0x000ee20000300800 */
[----:B------:R-:W-:-:S05]  /*29790*/  IMAD R7, R7, UR7, RZ ;  /* 0x0000000707077c24 */ /* 0x000fca000f8e02ff */
[----:B------:R0:W-:Y:S04]  /*297a0*/  STL [R1+0x4e0], R7 ;  /* 0x0004e00701007387 */ /* 0x0001e80000100800 */
[----:B------:R-:W3:Y:S04]  /*297b0*/  LDL.LU R22, [R1+0x674] ;  /* 0x0006740001167983 */ /* 0x000ee80000300800 */
[----:B------:R-:W3:Y:S04]  /*297c0*/  LDL.LU R21, [R1+0x67c] ;  /* 0x00067c0001157983 */ /* 0x000ee80000300800 */
[----:B------:R-:W3:Y:S04]  /*297d0*/  LDL.LU R20, [R1+0x684] ;  /* 0x0006840001147983 */ /* 0x000ee80000300800 */
[----:B------:R-:W3:Y:S04]  /*297e0*/  LDL.LU R19, [R1+0x688] ;  /* 0x0006880001137983 */ /* 0x000ee80000300800 */
[----:B------:R-:W3:Y:S04]  /*297f0*/  LDL.LU R18, [R1+0x698] ;  /* 0x0006980001127983 */ /* 0x000ee80000300800 */
[----:B------:R-:W3:Y:S04]  /*29800*/  LDL.LU R17, [R1+0x6b0] ;  /* 0x0006b00001117983 */ /* 0x000ee80000300800 */
[----:B------:R-:W3:Y:S04]  /*29810*/  LDL.LU R16, [R1+0x6b4] ;  /* 0x0006b40001107983 */ /* 0x000ee80000300800 */
[----:B0-----:R-:W3:Y:S04]  /*29820*/  LDL.LU R7, [R1+0x6b8] ;  /* 0x0006b80001077983 */ /* 0x001ee80000300800 */
        /* <DEDUP_REMOVED lines=46> */
[----:B------:R-:W3:Y:S04]  /*29b10*/  LDL.LU R7, [R1+0x724] ;  /* 0x0007240001077983 */ /* 0x000ee80000300800 */
[----:B------:R0:W-:Y:S04]  /*29b20*/  STL [R1+0x578], R16 ;  /* 0x0005781001007387 */ /* 0x0001e80000100800 */
[----:B------:R-:W-:Y:S01]  /*29b30*/  STL [R1+0x580], R17 ;  /* 0x0005801101007387 */ /* 0x000fe20000100800 */
[----:B0-----:R-:W-:-:S02]  /*29b40*/  IMAD R16, R15, UR7, RZ ;  /* 0x000000070f107c24 */ /* 0x001fc4000f8e02ff */
[----:B------:R-:W-:Y:S02]  /*29b50*/  IMAD R15, R14, UR7, RZ ;  /* 0x000000070e0f7c24 */ /* 0x000fe4000f8e02ff */
[----:B----4-:R-:W-:Y:S02]  /*29b60*/  IMAD R14, R13, UR7, RZ ;  /* 0x000000070d0e7c24 */ /* 0x010fe4000f8e02ff */
        /* <DEDUP_REMOVED lines=20> */
[----:B0-----:R-:W-:-:S03]  /*29cb0*/  IMAD R9, R2, UR7, RZ ;  /* 0x0000000702097c24 */ /* 0x001fc6000f8e02ff */
[----:B------:R-:W4:Y:S04]  /*29cc0*/  LDL.LU R2, [R1+0x738] ;  /* 0x0007380001027983 */ /* 0x000f280000300800 */
[----:B------:R0:W-:Y:S01]  /*29cd0*/  STL [R1+0x5e0], R9 ;  /* 0x0005e00901007387 */ /* 0x0001e20000100800 */
[----:B--2---:R-:W-:-:S03]  /*29ce0*/  IMAD R10, R0, UR7, RZ ;  /* 0x00000007000a7c24 */ /* 0x004fc6000f8e02ff */
[----:B------:R-:W2:Y:S04]  /*29cf0*/  LDL.LU R0, [R1+0x740] ;  /* 0x0007400001007983 */ /* 0x000ea80000300800 */
[----:B------:R-:W-:Y:S01]  /*29d00*/  STL [R1+0x5e4], R10 ;  /* 0x0005e40a01007387 */ /* 0x000fe20000100800 */
[----:B0-----:R-:W-:-:S03]  /*29d10*/  IMAD R9, R3, UR7, RZ ;  /* 0x0000000703097c24 */ /* 0x001fc6000f8e02ff */
[----:B------:R-:W2:Y:S04]  /*29d20*/  LDL.LU R3, [R1+0x744] ;  /* 0x0007440001037983 */ /* 0x000ea80000300800 */
[----:B------:R-:W-:Y:S04]  /*29d30*/  STL [R1+0x5fc], R9 ;  /* 0x0005fc0901007387 */ /* 0x000fe80000100800 */
[----:B------:R-:W2:Y:S04]  /*29d40*/  LDL.LU R24, [R1+0x748] ;  /* 0x0007480001187983 */ /* 0x000ea80000300800 */
[----:B------:R-:W2:Y:S01]  /*29d50*/  LDL.LU R23, [R1+0x750] ;  /* 0x0007500001177983 */ /* 0x000ea20000300800 */
[----:B---3--:R-:W-:-:S05]  /*29d60*/  IMAD R6, R6, UR7, RZ ;  /* 0x0000000706067c24 */ /* 0x008fca000f8e02ff */
        /* <DEDUP_REMOVED lines=18> */
[----:B0-----:R-:W3:Y:S01]  /*29e90*/  LDL.LU R7, [R1+0x818] ;  /* 0x0008180001077983 */ /* 0x001ee20000300800 */
[----:B----4-:R-:W-:-:S05]  /*29ea0*/  IMAD R8, R8, UR7, RZ ;  /* 0x0000000708087c24 */ /* 0x010fca000f8e02ff */
[----:B------:R0:W-:Y:S04]  /*29eb0*/  STL [R1+0x618], R8 ;  /* 0x0006180801007387 */ /* 0x0001e80000100800 */
        /* <DEDUP_REMOVED lines=13> */
[----:B------:R-:W-:Y:S02]  /*29f90*/  IMAD R3, R3, UR7, RZ ;  /* 0x0000000703037c24 */ /* 0x000fe4000f8e02ff */
[----:B------:R-:W-:-:S03]  /*29fa0*/  IMAD R24, R24, UR7, RZ ;  /* 0x0000000718187c24 */ /* 0x000fc6000f8e02ff */
[----:B------:R0:W-:Y:S04]  /*29fb0*/  STL [R1+0x644], R3 ;  /* 0x0006440301007387 */ /* 0x0001e80000100800 */
[----:B0-----:R-:W2:Y:S04]  /*29fc0*/  LDL.LU R3, [R1+0x800] ;  /* 0x0008000001037983 */ /* 0x001ea80000300800 */
[----:B------:R0:W-:Y:S02]  /*29fd0*/  STL [R1+0x650], R24 ;  /* 0x0006501801007387 */ /* 0x0001e40000100800 */
[----:B0-----:R-:W-:-:S02]  /*29fe0*/  IMAD R24, R23, UR7, RZ ;  /* 0x0000000717187c24 */ /* 0x001fc4000f8e02ff */
[----:B---3--:R-:W-:Y:S02]  /*29ff0*/  IMAD R23, R22, UR7, RZ ;  /* 0x0000000716177c24 */ /* 0x008fe4000f8e02ff */
        /* <DEDUP_REMOVED lines=31> */
[----:B------:R-:W3:Y:S04]  /*2a1f0*/  LDL.LU R7, [R1+0x7f8] ;  /* 0x0007f80001077983 */ /* 0x000ee80000300800 */
[----:B------:R4:W-:Y:S04]  /*2a200*/  STL [R1+0x6dc], R9 ;  /* 0x0006dc0901007387 */ /* 0x0009e80000100800 */
[----:B------:R0:W-:Y:S01]  /*2a210*/  STL [R1+0x6e0], R10 ;  /* 0x0006e00a01007387 */ /* 0x0001e20000100800 */
[----:B----4-:R-:W-:-:S03]  /*2a220*/  IMAD R9, R8, UR7, RZ ;  /* 0x0000000708097c24 */ /* 0x010fc6000f8e02ff */
[----:B------:R-:W4:Y:S04]  /*2a230*/  LDL.LU R8, [R1+0x7f4] ;  /* 0x0007f40001087983 */ /* 0x000f280000300800 */
        /* <DEDUP_REMOVED lines=9> */
[----:B------:R-:W-:Y:S01]  /*2a2d0*/  STL [R1+0x700], R10 ;  /* 0x0007000a01007387 */ /* 0x000fe20000100800 */
[----:B--2---:R-:W-:-:S03]  /*2a2e0*/  IMAD R9, R0, UR7, RZ ;  /* 0x0000000700097c24 */ /* 0x004fc6000f8e02ff */
[----:B------:R-:W2:Y:S04]  /*2a2f0*/  LDL.LU R0, [R1+0x7e4] ;  /* 0x0007e40001007983 */ /* 0x000ea80000300800 */
[----:B------:R-:W-:Y:S04]  /*2a300*/  STL [R1+0x70c], R9 ;  /* 0x00070c0901007387 */ /* 0x000fe80000100800 */
[----:B------:R-:W2:Y:S04]  /*2a310*/  LDL.LU R24, [R1+0x7e0] ;  /* 0x0007e00001187983 */ /* 0x000ea80000300800 */
[----:B------:R-:W2:Y:S01]  /*2a320*/  LDL.LU R23, [R1+0x7dc] ;  /* 0x0007dc0001177983 */ /* 0x000ea20000300800 */
[----:B------:R-:W-:-:S05]  /*2a330*/  IMAD R3, R3, UR7, RZ ;  /* 0x0000000703037c24 */ /* 0x000fca000f8e02ff */
        /* <DEDUP_REMOVED lines=8> */
[----:B0-----:R-:W2:Y:S04]  /*2a3c0*/  LDL.LU R3, [R1+0x7bc] ;  /* 0x0007bc0001037983 */ /* 0x001ea80000300800 */
        /* <DEDUP_REMOVED lines=9> */
[----:B0-----:R-:W3:Y:S01]  /*2a460*/  LDL.LU R6, [R1+0x778] ;  /* 0x0007780001067983 */ /* 0x001ee20000300800 */
[----:B------:R-:W-:-:S05]  /*2a470*/  IMAD R7, R7, UR7, RZ ;  /* 0x0000000707077c24 */ /* 0x000fca000f8e02ff */
[----:B------:R0:W-:Y:S04]  /*2a480*/  STL [R1+0x71c], R7 ;  /* 0x00071c0701007387 */ /* 0x0001e80000100800 */
        /* <DEDUP_REMOVED lines=17> */
[----:B------:R0:W-:Y:S02]  /*2a5a0*/  STL [R1+0x740], R24 ;  /* 0x0007401801007387 */ /* 0x0001e40000100800 */
        /* <DEDUP_REMOVED lines=16> */
[----:B------:R-:W2:Y:S04]  /*2a6b0*/  LDL.LU R3, [R1+0x720] ;  /* 0x0007200001037983 */ /* 0x000ea80000300800 */
[----:B------:R0:W-:Y:S04]  /*2a6c0*/  STL [R1+0x76c], R16 ;  /* 0x00076c1001007387 */ /* 0x0001e80000100800 */
[----:B------:R-:W-:Y:S01]  /*2a6d0*/  STL [R1+0x774], R17 ;  /* 0x0007741101007387 */ /* 0x000fe20000100800 */
[----:B0-----:R-:W-:-:S02]  /*2a6e0*/  IMAD R16, R15, UR7, RZ ;  /* 0x000000070f107c24 */ /* 0x001fc4000f8e02ff */
[----:B------:R-:W-:Y:S02]  /*2a6f0*/  IMAD R15, R14, UR7, RZ ;  /* 0x000000070e0f7c24 */ /* 0x000fe4000f8e02ff */
[----:B---3--:R-:W-:Y:S02]  /*2a700*/  IMAD R14, R13, UR7, RZ ;  /* 0x000000070d0e7c24 */ /* 0x008fe4000f8e02ff */
        /* <DEDUP_REMOVED lines=14> */
[----:B0-----:R-:W-:-:S03]  /*2a7f0*/  IMAD R9, R7, UR7, RZ ;  /* 0x0000000707097c24 */ /* 0x001fc6000f8e02ff */
[----:B------:R-:W3:Y:S04]  /*2a800*/  LDL.LU R7, [R1+0x708] ;  /* 0x0007080001077983 */ /* 0x000ee80000300800 */
        /* <DEDUP_REMOVED lines=9> */
[----:B------:R-:W-:Y:S01]  /*2a8a0*/  STL [R1+0x74c], R10 ;  /* 0x00074c0a01007387 */ /* 0x000fe20000100800 */
[----:B0-----:R-:W-:-:S03]  /*2a8b0*/  IMAD R9, R2, UR7, RZ ;  /* 0x0000000702097c24 */ /* 0x001fc6000f8e02ff */
[----:B------:R-:W4:Y:S04]  /*2a8c0*/  LDL.LU R2, [R1+0x6ec] ;  /* 0x0006ec0001027983 */ /* 0x000f280000300800 */
[----:B------:R-:W-:Y:S04]  /*2a8d0*/  STL [R1+0x73c], R9 ;  /* 0x00073c0901007387 */ /* 0x000fe80000100800 */
        /* <DEDUP_REMOVED lines=21> */
[----:B0-----:R-:W2:Y:S01]  /*2aa30*/  LDL.LU R3, [R1+0x65c] ;  /* 0x00065c0001037983 */ /* 0x001ea20000300800 */
[----:B---3--:R-:W-:-:S05]  /*2aa40*/  IMAD R6, R6, UR7, RZ ;  /* 0x0000000706067c24 */ /* 0x008fca000f8e02ff */
[----:B------:R0:W-:Y:S01]  /*2aa50*/  STL [R1+0x710], R6 ;  /* 0x0007100601007387 */ /* 0x0001e20000100800 */
[----:B------:R-:W-:-:S03]  /*2aa60*/  IMAD R7, R7, UR7, RZ ;  /* 0x0000000707077c24 */ /* 0x000fc6000f8e02ff */
[----:B0-----:R-:W3:Y:S04]  /*2aa70*/  LDL.LU R6, [R1+0x658] ;  /* 0x0006580001067983 */ /* 0x001ee80000300800 */
        /* <DEDUP_REMOVED lines=11> */
[----:B0-----:R-:W4:Y:S01]  /*2ab30*/  LDL.LU R4, [R1+0x63c] ;  /* 0x00063c0001047983 */ /* 0x001f220000300800 */
[----:B------:R-:W-:-:S03]  /*2ab40*/  IMAD R24, R24, UR7, RZ ;  /* 0x0000000718187c24 */ /* 0x000fc6000f8e02ff */
[----:B------:R0:W-:Y:S04]  /*2ab50*/  STL [R1+0x6ec], R2 ;  /* 0x0006ec0201007387 */ /* 0x0001e80000100800 */
[----:B0-----:R-:W4:Y:S04]  /*2ab60*/  LDL.LU R2, [R1+0x638] ;  /* 0x0006380001027983 */ /* 0x001f280000300800 */
[----:B------:R0:W-:Y:S02]  /*2ab70*/  STL [R1+0x6e4], R24 ;  /* 0x0006e41801007387 */ /* 0x0001e40000100800 */
[----:B0-----:R-:W-:-:S05]  /*2ab80*/  IMAD R24, R23, UR7, RZ ;  /* 0x0000000717187c24 */ /* 0x001fca000f8e02ff */
[----:B------:R-:W-:Y:S01]  /*2ab90*/  STL [R1+0x6d4], R24 ;  /* 0x0006d41801007387 */ /* 0x000fe20000100800 */
[----:B--2---:R-:W-:Y:S02]  /*2aba0*/  IMAD R23, R22, UR7, RZ ;  /* 0x0000000716177c24 */ /* 0x004fe4000f8e02ff */
        /* <DEDUP_REMOVED lines=15> */
[----:B------:R-:W-:Y:S01]  /*2aca0*/  STL [R1+0x69c], R17 ;  /* 0x00069c1101007387 */ /* 0x000fe20000100800 */
[----:B0-----:R-:W-:Y:S02]  /*2acb0*/  IMAD R16, R15, UR7, RZ ;  /* 0x000000070f107c24 */ /* 0x001fe4000f8e02ff */
[----:B------:R-:W-:Y:S02]  /*2acc0*/  IMAD R15, R14, UR7, RZ ;  /* 0x000000070e0f7c24 */ /* 0x000fe4000f8e02ff */
[----:B------:R-:W-:Y:S02]  /*2acd0*/  IMAD R14, R13, UR7, RZ ;  /* 0x000000070d0e7c24 */ /* 0x000fe4000f8e02ff */
[----:B------:R-:W-:-:S02]  /*2ace0*/  IMAD R13, R12, UR7, RZ ;  /* 0x000000070c0d7c24 */ /* 0x000fc4000f8e02ff */
        /* <DEDUP_REMOVED lines=12> */
[----:B------:R0:W-:Y:S01]  /*2adb0*/  STL [R1+0x65c], R10 ;  /* 0x00065c0a01007387 */ /* 0x0001e20000100800 */
[----:B---3--:R-:W-:-:S03]  /*2adc0*/  IMAD R9, R6, UR7, RZ ;  /* 0x0000000706097c24 */ /* 0x008fc6000f8e02ff */
[----:B------:R-:W3:Y:S04]  /*2add0*/  LDL.LU R6, [R1+0x620] ;  /* 0x0006200001067983 */ /* 0x000ee80000300800 */
        /* <DEDUP_REMOVED lines=9> */
[----:B------:R-:W-:Y:S01]  /*2ae70*/  STL [R1+0x648], R10 ;  /* 0x0006480a01007387 */ /* 0x000fe20000100800 */
[----:B-1----:R-:W-:-:S03]  /*2ae80*/  IMAD R9, R4, UR7, RZ ;  /* 0x0000000704097c24 */ /* 0x002fc6000f8e02ff */
        /* <DEDUP_REMOVED lines=39> */
[----:B------:R-:W-:Y:S02]  /*2b100*/  IMAD R4, R4, UR7, RZ ;  /* 0x0000000704047c24 */ /* 0x000fe4000f8e02ff */
        /* <DEDUP_REMOVED lines=24> */
[----:B------:R-:W-:-:S03]  /*2b290*/  IMAD R15, R14, UR7, RZ ;  /* 0x000000070e0f7c24 */ /* 0x000fc6000f8e02ff */
[----:B------:R-:W-:Y:S04]  /*2b2a0*/  STL [R1+0x5b4], R16 ;  /* 0x0005b41001007387 */ /* 0x000fe80000100800 */
[----:B------:R-:W-:Y:S01]  /*2b2b0*/  STL [R1+0x5b0], R15 ;  /* 0x0005b00f01007387 */ /* 0x000fe20000100800 */
[----:B--2---:R-:W-:Y:S02]  /*2b2c0*/  IMAD R14, R13, UR7, RZ ;  /* 0x000000070d0e7c24 */ /* 0x004fe4000f8e02ff */
[----:B------:R-:W-:Y:S02]  /*2b2d0*/  IMAD R13, R12, UR7, RZ ;  /* 0x000000070c0d7c24 */ /* 0x000fe4000f8e02ff */
[----:B------:R-:W-:Y:S02]  /*2b2e0*/  IMAD R12, R11, UR7, RZ ;  /* 0x000000070b0c7c24 */ /* 0x000fe4000f8e02ff */
[----:B------:R-:W-:Y:S01]  /*2b2f0*/  IMAD R11, R10, UR7, RZ ;  /* 0x000000070a0b7c24 */ /* 0x000fe2000f8e02ff */
        /* <DEDUP_REMOVED lines=20> */
[----:B------:R-:W-:Y:S01]  /*2b440*/  STL [R1+0x568], R10 ;  /* 0x0005680a01007387 */ /* 0x000fe20000100800 */
[----:B0-----:R-:W-:-:S03]  /*2b450*/  IMAD R9, R5, UR7, RZ ;  /* 0x0000000705097c24 */ /* 0x001fc6000f8e02ff */
        /* <DEDUP_REMOVED lines=224> */
[----:B------:R-:W-:Y:S02]  /*2c260*/  IMAD R7, R7, UR7, RZ ;  /* 0x0000000707077c24 */ /* 0x000fe4000f8e02ff */
[----:B------:R-:W-:Y:S01]  /*2c270*/  IMAD R24, R24, UR7, RZ ;  /* 0x0000000718187c24 */ /* 0x000fe2000f8e02ff */
[----:B0-----:R-:W3:Y:S04]  /*2c280*/  LDL.LU R6, [R1+0x2d8] ;  /* 0x0002d80001067983 */ /* 0x001ee80000300800 */
[----:B------:R0:W-:Y:S04]  /*2c290*/  STL [R1+0x374], R7 ;  /* 0x0003740701007387 */ /* 0x0001e80000100800 */
[----:B0-----:R-:W3:Y:S04]  /*2c2a0*/  LDL.LU R7, [R1+0x2d0] ;  /* 0x0002d00001077983 */ /* 0x001ee80000300800 */
[----:B------:R0:W-:Y:S02]  /*2c2b0*/  STL [R1+0x370], R24 ;  /* 0x0003701801007387 */ /* 0x0001e40000100800 */
[----:B0-----:R-:W-:-:S02]  /*2c2c0*/  IMAD R24, R23, UR7, RZ ;  /* 0x0000000717187c24 */ /* 0x001fc4000f8e02ff */
[----:B----4-:R-:W-:Y:S02]  /*2c2d0*/  IMAD R23, R22, UR7, RZ ;  /* 0x0000000716177c24 */ /* 0x010fe4000f8e02ff */
        /* <DEDUP_REMOVED lines=27> */
[----:B------:R-:W-:Y:S01]  /*2c490*/  STL [R1+0x314], R13 ;  /* 0x0003140d01007387 */ /* 0x000fe20000100800 */
[----:B------:R-:W-:-:S03]  /*2c4a0*/  IMAD R10, R5, UR7, RZ ;  /* 0x00000007050a7c24 */ /* 0x000fc6000f8e02ff */
[----:B------:R-:W-:Y:S04]  /*2c4b0*/  STL [R1+0x30c], R12 ;  /* 0x00030c0c01007387 */ /* 0x000fe80000100800 */
        /* <DEDUP_REMOVED lines=80> */
[----:B----4-:R-:W-:-:S02]  /*2c9c0*/  IMAD R9, R9, UR7, RZ ;  /* 0x0000000709097c24 */ /* 0x010fc4000f8e02ff */
[----:B0-----:R-:W-:Y:S02]  /*2c9d0*/  IMAD R16, R15, UR7, RZ ;  /* 0x000000070f107c24 */ /* 0x001fe4000f8e02ff */
        /* <DEDUP_REMOVED lines=53> */
[----:B------:R0:W-:Y:S01]  /*2cd30*/  STL [R1+0x1b4], R8 ;  /* 0x0001b40801007387 */ /* 0x0001e20000100800 */
[----:B------:R-:W-:-:S03]  /*2cd40*/  IMAD R5, R5, UR7, RZ ;  /* 0x0000000705057c24 */ /* 0x000fc6000f8e02ff */
[----:B0-----:R-:W4:Y:S04]  /*2cd50*/  LDL.LU R8, [R1+0x150] ;  /* 0x0001500001087983 */ /* 0x001f280000300800 */
        /* <DEDUP_REMOVED lines=147> */
[----:B------:R-:W-:Y:S01]  /*2d690*/  STL [R1+0xb0], R10 ;  /* 0x0000b00a01007387 */ /* 0x000fe20000100800 */
[----:B----4-:R-:W-:-:S03]  /*2d6a0*/  IMAD R9, R8, UR7, RZ ;  /* 0x0000000708097c24 */ /* 0x010fc6000f8e02ff */
[----:B------:R-:W4:Y:S04]  /*2d6b0*/  LDL.LU R8, [R1+0x84] ;  /* 0x0000840001087983 */ /* 0x000f280000300800 */
[----:B------:R0:W-:Y:S01]  /*2d6c0*/  STL [R1+0xac], R9 ;  /* 0x0000ac0901007387 */ /* 0x0001e20000100800 */
[----:B------:R-:W-:-:S03]  /*2d6d0*/  IMAD R5, R5, UR7, RZ ;  /* 0x0000000705057c24 */ /* 0x000fc6000f8e02ff */
[----:B0-----:R-:W4:Y:S04]  /*2d6e0*/  LDL.LU R9, [R1+0x80] ;  /* 0x0000800001097983 */ /* 0x001f280000300800 */
[----:B------:R-:W-:Y:S04]  /*2d6f0*/  STL [R1+0xa8], R5 ;  /* 0x0000a80501007387 */ /* 0x000fe80000100800 */
[----:B------:R-:W4:Y:S01]  /*2d700*/  LDL.LU R10, [R1+0x7c] ;  /* 0x00007c00010a7983 */ /* 0x000f220000300800 */
[----:B------:R-:W-:-:S05]  /*2d710*/  IMAD R4, R4, UR7, RZ ;  /* 0x0000000704047c24 */ /* 0x000fca000f8e02ff */
[----:B------:R-:W-:Y:S04]  /*2d720*/  STL [R1+0xa4], R4 ;  /* 0x0000a40401007387 */ /* 0x000fe80000100800 */
[----:B------:R-:W4:Y:S01]  /*2d730*/  LDL.LU R11, [R1+0x78] ;  /* 0x00007800010b7983 */ /* 0x000f220000300800 */
[----:B------:R-:W-:-:S05]  /*2d740*/  IMAD R2, R2, UR7, RZ ;  /* 0x0000000702027c24 */ /* 0x000fca000f8e02ff */
[----:B------:R0:W-:Y:S04]  /*2d750*/  STL [R1+0xa0], R2 ;  /* 0x0000a00201007387 */ /* 0x0001e80000100800 */
[----:B------:R-:W4:Y:S04]  /*2d760*/  LDL.LU R24, [R1+0x70] ;  /* 0x0000700001187983 */ /* 0x000f280000300800 */
[----:B------:R-:W4:Y:S01]  /*2d770*/  LDL.LU R23, [R1+0x68] ;  /* 0x0000680001177983 */ /* 0x000f220000300800 */
[----:B--2---:R-:W-:-:S05]  /*2d780*/  IMAD R0, R0, UR7, RZ ;  /* 0x0000000700007c24 */ /* 0x004fca000f8e02ff */
[----:B------:R1:W-:Y:S04]  /*2d790*/  STL [R1+0x98], R0 ;  /* 0x0000980001007387 */ /* 0x0003e80000100800 */
[----:B0-----:R-:W2:Y:S04]  /*2d7a0*/  LDL.LU R2, [R1+0x60] ;  /* 0x0000600001027983 */ /* 0x001ea80000300800 */
[----:B------:R-:W2:Y:S04]  /*2d7b0*/  LDL.LU R22, [R1+0x5c] ;  /* 0x00005c0001167983 */ /* 0x000ea80000300800 */
[----:B------:R-:W2:Y:S04]  /*2d7c0*/  LDL.LU R21, [R1+0x58] ;  /* 0x0000580001157983 */ /* 0x000ea80000300800 */
[----:B------:R-:W2:Y:S04]  /*2d7d0*/  LDL.LU R20, [R1+0x54] ;  /* 0x0000540001147983 */ /* 0x000ea80000300800 */
[----:B------:R-:W2:Y:S04]  /*2d7e0*/  LDL.LU R19, [R1+0x50] ;  /* 0x0000500001137983 */ /* 0x000ea80000300800 */
[----:B------:R-:W2:Y:S04]  /*2d7f0*/  LDL.LU R18, [R1+0x4c] ;  /* 0x00004c0001127983 */ /* 0x000ea80000300800 */
[----:B------:R-:W2:Y:S04]  /*2d800*/  LDL.LU R17, [R1+0x44] ;  /* 0x0000440001117983 */ /* 0x000ea80000300800 */
[----:B-1----:R-:W2:Y:S01]  /*2d810*/  LDL.LU R0, [R1+0x3c] ;  /* 0x00003c0001007983 */ /* 0x002ea20000300800 */
[----:B------:R-:W-:-:S03]  /*2d820*/  IMAD R4, R3, UR7, RZ ;  /* 0x0000000703047c24 */ /* 0x000fc6000f8e02ff */
[----:B------:R-:W2:Y:S04]  /*2d830*/  LDL.LU R3, [R1+0x48] ;  /* 0x0000480001037983 */ /* 0x000ea80000300800 */
[----:B------:R-:W2:Y:S04]  /*2d840*/  LDL.LU R16, [R1+0x38] ;  /* 0x0000380001107983 */ /* 0x000ea80000300800 */
[----:B------:R0:W-:Y:S04]  /*2d850*/  STL [R1+0x94], R4 ;  /* 0x0000940401007387 */ /* 0x0001e80000100800 */
[----:B------:R-:W2:Y:S04]  /*2d860*/  LDL.LU R15, [R1+0x30] ;  /* 0x00003000010f7983 */ /* 0x000ea80000300800 */
[----:B------:R-:W2:Y:S04]  /*2d870*/  LDL.LU R14, [R1+0x2c] ;  /* 0x00002c00010e7983 */ /* 0x000ea80000300800 */
[----:B------:R-:W2:Y:S04]  /*2d880*/  LDL.LU R13, [R1+0x28] ;  /* 0x00002800010d7983 */ /* 0x000ea80000300800 */
[----:B------:R-:W2:Y:S04]  /*2d890*/  LDL.LU R12, [R1+0x24] ;  /* 0x00002400010c7983 */ /* 0x000ea80000300800 */
[----:B0-----:R-:W2:Y:S04]  /*2d8a0*/  LDL.LU R4, [R1+0x1c] ;  /* 0x00001c0001047983 */ /* 0x001ea80000300800 */
[----:B------:R-:W2:Y:S01]  /*2d8b0*/  LDL.LU R5, [R1+0x18] ;  /* 0x0000180001057983 */ /* 0x000ea20000300800 */
[----:B---3--:R-:W-:-:S05]  /*2d8c0*/  IMAD R6, R6, UR7, RZ ;  /* 0x0000000706067c24 */ /* 0x008fca000f8e02ff */
[----:B------:R0:W-:Y:S04]  /*2d8d0*/  STL [R1+0x90], R6 ;  /* 0x0000900601007387 */ /* 0x0001e80000100800 */
[----:B0-----:R-:W3:Y:S01]  /*2d8e0*/  LDL.LU R6, [R1+0x14] ;  /* 0x0000140001067983 */ /* 0x001ee20000300800 */
[----:B------:R-:W-:-:S05]  /*2d8f0*/  IMAD R7, R7, UR7, RZ ;  /* 0x0000000707077c24 */ /* 0x000fca000f8e02ff */
[----:B------:R0:W-:Y:S04]  /*2d900*/  STL [R1+0x8c], R7 ;  /* 0x00008c0701007387 */ /* 0x0001e80000100800 */
[----:B0-----:R-:W3:Y:S01]  /*2d910*/  LDL.LU R7, [R1+0x10] ;  /* 0x0000100001077983 */ /* 0x001ee20000300800 */
[----:B----4-:R-:W-:-:S05]  /*2d920*/  IMAD R8, R8, UR7, RZ ;  /* 0x0000000708087c24 */ /* 0x010fca000f8e02ff */
[----:B------:R0:W-:Y:S01]  /*2d930*/  STL [R1+0x84], R8 ;  /* 0x0000840801007387 */ /* 0x0001e20000100800 */
[----:B------:R-:W-:Y:S02]  /*2d940*/  IMAD R9, R9, UR7, RZ ;  /* 0x0000000709097c24 */ /* 0x000fe4000f8e02ff */
[----:B------:R-:W-:Y:S01]  /*2d950*/  IMAD R10, R10, UR7, RZ ;  /* 0x000000070a0a7c24 */ /* 0x000fe2000f8e02ff */
[----:B0-----:R-:W4:Y:S04]  /*2d960*/  LDL.LU R8, [R1+0xc] ;  /* 0x00000c0001087983 */ /* 0x001f280000300800 */
[----:B------:R0:W-:Y:S04]  /*2d970*/  STL [R1+0x80], R9 ;  /* 0x0000800901007387 */ /* 0x0001e80000100800 */
[----:B0-----:R-:W4:Y:S04]  /*2d980*/  LDL.LU R9, [R1+0x8] ;  /* 0x0000080001097983 */ /* 0x001f280000300800 */
[----:B------:R0:W-:Y:S04]  /*2d990*/  STL [R1+0x7c], R10 ;  /* 0x00007c0a01007387 */ /* 0x0001e80000100800 */
[----:B0-----:R-:W4:Y:S01]  /*2d9a0*/  LDL.LU R10, [R1+0x4] ;  /* 0x00000400010a7983 */ /* 0x001f220000300800 */
[----:B------:R-:W-:-:S05]  /*2d9b0*/  IMAD R11, R11, UR7, RZ ;  /* 0x000000070b0b7c24 */ /* 0x000fca000f8e02ff */
[----:B------:R0:W-:Y:S04]  /*2d9c0*/  STL [R1+0x78], R11 ;  /* 0x0000780b01007387 */ /* 0x0001e80000100800 */
[----:B0-----:R-:W4:Y:S01]  /*2d9d0*/  LDL.LU R11, [R1] ;  /* 0x00000000010b7983 */ /* 0x001f220000300800 */
[----:B------:R-:W-:Y:S02]  /*2d9e0*/  IMAD R24, R24, UR7, RZ ;  /* 0x0000000718187c24 */ /* 0x000fe4000f8e02ff */
[----:B------:R-:W-:-:S03]  /*2d9f0*/  IMAD R23, R23, UR7, RZ ;  /* 0x0000000717177c24 */ /* 0x000fc6000f8e02ff */
[----:B------:R0:W-:Y:S04]  /*2da00*/  STL [R1+0x70], R24 ;  /* 0x0000701801007387 */ /* 0x0001e80000100800 */
[----:B0-----:R-:W4:Y:S04]  /*2da10*/  LDL.LU R24, [R1+0x23fc] ;  /* 0x0023fc0001187983 */ /* 0x001f280000300800 */
[----:B------:R0:W-:Y:S04]  /*2da20*/  STL [R1+0x68], R23 ;  /* 0x0000681701007387 */ /* 0x0001e80000100800 */
[----:B0-----:R-:W4:Y:S01]  /*2da30*/  LDL.LU R23, [R1+0x23f8] ;  /* 0x0023f80001177983 */ /* 0x001f220000300800 */
[----:B--2---:R-:W-:-:S02]  /*2da40*/  IMAD R22, R22, UR7, RZ ;  /* 0x0000000716167c24 */ /* 0x004fc4000f8e02ff */
[----:B------:R-:W-:Y:S02]  /*2da50*/  IMAD R21, R21, UR7, RZ ;  /* 0x0000000715157c24 */ /* 0x000fe4000f8e02ff */
[----:B------:R-:W-:Y:S02]  /*2da60*/  IMAD R20, R20, UR7, RZ ;  /* 0x0000000714147c24 */ /* 0x000fe4000f8e02ff */
[----:B------:R-:W-:Y:S01]  /*2da70*/  IMAD R19, R19, UR7, RZ ;  /* 0x0000000713137c24 */ /* 0x000fe2000f8e02ff */
[----:B------:R0:W-:Y:S01]  /*2da80*/  STL [R1+0x5c], R22 ;  /* 0x00005c1601007387 */ /* 0x0001e20000100800 */
[----:B------:R-:W-:Y:S02]  /*2da90*/  IMAD R18, R18, UR7, RZ ;  /* 0x0000000712127c24 */ /* 0x000fe4000f8e02ff */
[----:B------:R-:W-:Y:S02]  /*2daa0*/  IMAD R17, R17, UR7, RZ ;  /* 0x0000000711117c24 */ /* 0x000fe4000f8e02ff */
[----:B------:R-:W-:Y:S01]  /*2dab0*/  IMAD R0, R0, UR7, RZ ;  /* 0x0000000700007c24 */ /* 0x000fe2000f8e02ff */
[----:B0-----:R-:W2:Y:S04]  /*2dac0*/  LDL.LU R22, [R1+0x23f4] ;  /* 0x0023f40001167983 */ /* 0x001ea80000300800 */
[----:B------:R0:W-:Y:S04]  /*2dad0*/  STL [R1+0x58], R21 ;  /* 0x0000581501007387 */ /* 0x0001e80000100800 */
        /* <DEDUP_REMOVED lines=10> */
[----:B0-----:R-:W3:Y:S02]  /*2db80*/  LDL.LU R0, [R1+0x23dc] ;  /* 0x0023dc0001007983 */ /* 0x001ee40000300800 */
[----:B---3--:R-:W-:-:S05]  /*2db90*/  IMAD R0, R0, UR7, RZ ;  /* 0x0000000700007c24 */ /* 0x008fca000f8e02ff */
[----:B------:R0:W-:Y:S04]  /*2dba0*/  STL [R1+0x3c], R0 ;  /* 0x00003c0001007387 */ /* 0x0001e80000100800 */
[----:B0-----:R-:W3:Y:S01]  /*2dbb0*/  LDL.LU R0, [R1+0x23d8] ;  /* 0x0023d80001007983 */ /* 0x001ee20000300800 */
[----:B------:R-:W-:-:S05]  /*2dbc0*/  IMAD R3, R3, UR7, RZ ;  /* 0x0000000703037c24 */ /* 0x000fca000f8e02ff */
[----:B------:R3:W-:Y:S02]  /*2dbd0*/  STL [R1+0x34], R3 ;  /* 0x0000340301007387 */ /* 0x0007e40000100800 */
[----:B---3--:R-:W-:-:S05]  /*2dbe0*/  LEA R3, P0, R16, R0, 0x1 ;  /* 0x0000000010037211 */ /* 0x008fca00078008ff */
[----:B------:R0:W-:Y:S02]  /*2dbf0*/  STL [R1+0x2348], R3 ;  /* 0x0023480301007387 */ /* 0x0001e40000100800 */
[----:B0-----:R-:W-:-:S05]  /*2dc00*/  LEA R3, P6, R15, R0, 0x1 ;  /* 0x000000000f037211 */ /* 0x001fca00078c08ff */
        /* <DEDUP_REMOVED lines=10> */
[----:B------:R0:W-:Y:S04]  /*2dcb0*/  STL [R1+0x2360], R3 ;  /* 0x0023600301007387 */ /* 0x0001e80000100800 */
[----:B0-----:R-:W3:Y:S02]  /*2dcc0*/  LDL.LU R3, [R1+0x23d4] ;  /* 0x0023d40001037983 */ /* 0x001ee40000300800 */
[-C--:B---3--:R-:W-:Y:S02]  /*2dcd0*/  LEA.HI.X.SX32 R16, R16, R3.reuse, 0x1, P0 ;  /* 0x0000000310107211 */ /* 0x088fe400000f0eff */
[----:B------:R-:W-:-:S03]  /*2dce0*/  LEA.HI.X.SX32 R15, R15, R3, 0x1, P6 ;  /* 0x000000030f0f7211 */ /* 0x000fc600030f0eff */
[----:B------:R0:W-:Y:S02]  /*2dcf0*/  STL [R1+0x2340], R16 ;  /* 0x0023401001007387 */ /* 0x0001e40000100800 */
[----:B0-----:R-:W-:-:S05]  /*2dd00*/  LEA R16, P0, R6, R0, 0x1 ;  /* 0x0000000006107211 */ /* 0x001fca00078008ff */
[----:B------:R0:W-:Y:S01]  /*2dd10*/  STL [R1+0x2344], R16 ;  /* 0x0023441001007387 */ /* 0x0001e20000100800 */
[----:B------:R-:W-:-:S03]  /*2dd20*/  LEA.HI.X.SX32 R14, R14, R3, 0x1, P5 ;  /* 0x000000030e0e7211 */ /* 0x000fc600028f0eff */
[----:B0-----:R-:W3:Y:S04]  /*2dd30*/  LDL.LU R16, [R1+0x23d0] ;  /* 0x0023d00001107983 */ /* 0x001ee80000300800 */
[----:B------:R0:W-:Y:S02]  /*2dd40*/  STL [R1+0x2338], R15 ;  /* 0x0023380f01007387 */ /* 0x0001e40000100800 */
[----:B0-----:R-:W-:-:S05]  /*2dd50*/  LEA R15, P6, R7, R0, 0x1 ;  /* 0x00000000070f7211 */ /* 0x001fca00078c08ff */
[----:B------:R0:W-:Y:S01]  /*2dd60*/  STL [R1+0x233c], R15 ;  /* 0x00233c0f01007387 */ /* 0x0001e20000100800 */
[----:B------:R-:W-:-:S03]  /*2dd70*/  LEA.HI.X.SX32 R13, R13, R3, 0x1, P4 ;  /* 0x000000030d0d7211 */ /* 0x000fc600020f0eff */
[----:B0-----:R-:W2:Y:S04]  /*2dd80*/  LDL.LU R15, [R1+0x23cc] ;  /* 0x0023cc00010f7983 */ /* 0x001ea80000300800 */
[----:B------:R4:W-:Y:S02]  /*2dd90*/  STL [R1+0x2330], R14 ;  /* 0x0023300e01007387 */ /* 0x0009e40000100800 */
[----:B----4-:R-:W-:-:S05]  /*2dda0*/  LEA R14, P5, R8, R0, 0x1 ;  /* 0x00000000080e7211 */ /* 0x010fca00078a08ff */
[----:B------:R0:W-:Y:S01]  /*2ddb0*/  STL [R1+0x2334], R14 ;  /* 0x0023340e01007387 */ /* 0x0001e20000100800 */
[----:B------:R-:W-:-:S03]  /*2ddc0*/  LEA.HI.X.SX32 R12, R12, R3, 0x1, P3 ;  /* 0x000000030c0c7211 */ /* 0x000fc600018f0eff */
[----:B0-----:R-:W4:Y:S04]  /*2ddd0*/  LDL.LU R14, [R1+0x23c8] ;  /* 0x0023c800010e7983 */ /* 0x001f280000300800 */
[----:B------:R0:W-:Y:S02]  /*2dde0*/  STL [R1+0x2328], R13 ;  /* 0x0023280d01007387 */ /* 0x0001e40000100800 */
[----:B0-----:R-:W-:-:S05]  /*2ddf0*/  LEA R13, P4, R9, R0, 0x1 ;  /* 0x00000000090d7211 */ /* 0x001fca00078808ff */
[----:B------:R0:W-:Y:S01]  /*2de00*/  STL [R1+0x232c], R13 ;  /* 0x00232c0d01007387 */ /* 0x0001e20000100800 */
[----:B------:R-:W-:-:S03]  /*2de10*/  LEA.HI.X.SX32 R4, R4, R3, 0x1, P2 ;  /* 0x0000000304047211 */ /* 0x000fc600010f0eff */
[----:B0-----:R-:W3:Y:S04]  /*2de20*/  LDL.LU R13, [R1+0x23c4] ;  /* 0x0023c400010d7983 */ /* 0x001ee80000300800 */
[----:B------:R0:W-:Y:S02]  /*2de30*/  STL [R1+0x2320], R12 ;  /* 0x0023200c01007387 */ /* 0x0001e40000100800 */
[----:B0-----:R-:W-:-:S05]  /*2de40*/  LEA R12, P3, R10, R0, 0x1 ;  /* 0x000000000a0c7211 */ /* 0x001fca00078608ff */
[----:B------:R0:W-:Y:S04]  /*2de50*/  STL [R1+0x2324], R12 ;  /* 0x0023240c01007387 */ /* 0x0001e80000100800 */
[----:B0-----:R-:W2:Y:S04]  /*2de60*/  LDL.LU R12, [R1+0x23c0] ;  /* 0x0023c000010c7983 */ /* 0x001ea80000300800 */
[----:B------:R0:W-:Y:S02]  /*2de70*/  STL [R1+0x2318], R4 ;  /* 0x0023180401007387 */ /* 0x0001e40000100800 */
[----:B0-----:R-:W-:-:S05]  /*2de80*/  LEA R4, P2, R11, R0, 0x1 ;  /* 0x000000000b047211 */ /* 0x001fca00078408ff */
[----:B------:R0:W-:Y:S04]  /*2de90*/  STL [R1+0x231c], R4 ;  /* 0x00231c0401007387 */ /* 0x0001e80000100800 */
[----:B0-----:R-:W4:Y:S01]  /*2dea0*/  LDL.LU R4, [R1+0x23bc] ;  /* 0x0023bc0001047983 */ /* 0x001f220000300800 */
[----:B------:R-:W-:-:S05]  /*2deb0*/  LEA.HI.X.SX32 R5, R5, R3, 0x1, P1 ;  /* 0x0000000305057211 */ /* 0x000fca00008f0eff */
[----:B------:R4:W-:Y:S02]  /*2dec0*/  STL [R1+0x2310], R5 ;  /* 0x0023100501007387 */ /* 0x0009e40000100800 */
[----:B----4-:R-:W-:-:S05]  /*2ded0*/  LEA R5, P1, R4, R0, 0x1 ;  /* 0x0000000004057211 */ /* 0x010fca00078208ff */
        /* <DEDUP_REMOVED lines=33> */
[----:B------:R4:W-:Y:S01]  /*2e0f0*/  STL [R1+0x22d8], R4 ;  /* 0x0022d80401007387 */ /* 0x0009e20000100800 */
[----:B------:R-:W-:Y:S01]  /*2e100*/  LEA.HI.X.SX32 R6, R6, R3, 0x1, P6 ;  /* 0x0000000306067211 */ /* 0x000fe200030f0eff */
[----:B------:R-:W-:Y:S02]  /*2e110*/  IMAD R25, R25, UR7, RZ ;  /* 0x0000000719197c24 */ /* 0x000fe4000f8e02ff */
[----:B------:R-:W-:Y:S02]  /*2e120*/  IMAD R26, R26, UR7, RZ ;  /* 0x000000071a1a7c24 */ /* 0x000fe4000f8e02ff */
[----:B------:R-:W-:Y:S02]  /*2e130*/  IMAD R27, R27, UR7, RZ ;  /* 0x000000071b1b7c24 */ /* 0x000fe4000f8e02ff */
[----:B------:R-:W-:Y:S02]  /*2e140*/  IMAD R28, R28, UR7, RZ ;  /* 0x000000071c1c7c24 */ /* 0x000fe4000f8e02ff */
[----:B------:R-:W-:Y:S01]  /*2e150*/  IMAD R29, R29, UR7, RZ ;  /* 0x000000071d1d7c24 */ /* 0x000fe2000f8e02ff */
[----:B----4-:R-:W-:-:S05]  /*2e160*/  LEA R4, P1, R11, R0, 0x1 ;  /* 0x000000000b047211 */ /* 0x010fca00078208ff */
[----:B------:R0:W-:Y:S02]  /*2e170*/  STL [R1+0x22dc], R4 ;  /* 0x0022dc0401007387 */ /* 0x0001e40000100800 */
[----:B0-----:R-:W-:Y:S02]  /*2e180*/  LEA.HI.X.SX32 R4, R5, R3, 0x1, P0 ;  /* 0x0000000305047211 */ /* 0x001fe400000f0eff */
[----:B--2---:R-:W-:-:S03]  /*2e190*/  LEA R5, P0, R12, R0, 0x1 ;  /* 0x000000000c057211 */ /* 0x004fc600078008ff */
[----:B------:R3:W-:Y:S04]  /*2e1a0*/  STL [R1+0x22d0], R4 ;  /* 0x0022d00401007387 */ /* 0x0007e80000100800 */
[----:B------:R0:W-:Y:S04]  /*2e1b0*/  STL [R1+0x22d4], R5 ;  /* 0x0022d40501007387 */ /* 0x0001e80000100800 */
[----:B------:R1:W-:Y:S01]  /*2e1c0*/  STL [R1+0x22c8], R6 ;  /* 0x0022c80601007387 */ /* 0x0003e20000100800 */
[----:B---3--:R-:W-:Y:S02]  /*2e1d0*/  LEA R4, P6, R13, R0, 0x1 ;  /* 0x000000000d047211 */ /* 0x008fe400078c08ff */
[----:B0-----:R-:W-:-:S02]  /*2e1e0*/  LEA.HI.X.SX32 R5, R7, R3, 0x1, P5 ;  /* 0x0000000307057211 */ /* 0x001fc400028f0eff */
[----:B-1----:R-:W-:Y:S01]  /*2e1f0*/  LEA R6, P5, R14, R0, 0x1 ;  /* 0x000000000e067211 */ /* 0x002fe200078a08ff */
[----:B------:R0:W-:Y:S04]  /*2e200*/  STL [R1+0x22cc], R4 ;  /* 0x0022cc0401007387 */ /* 0x0001e80000100800 */
[----:B------:R1:W-:Y:S04]  /*2e210*/  STL [R1+0x22c0], R5 ;  /* 0x0022c00501007387 */ /* 0x0003e80000100800 */
[----:B------:R2:W-:Y:S01]  /*2e220*/  STL [R1+0x22c4], R6 ;  /* 0x0022c40601007387 */ /* 0x0005e20000100800 */
[----:B0-----:R-:W-:-:S02]  /*2e230*/  LEA.HI.X.SX32 R4, R8, R3, 0x1, P4 ;  /* 0x0000000308047211 */ /* 0x001fc400020f0eff */
[-C--:B-1----:R-:W-:Y:S02]  /*2e240*/  LEA R5, P4, R15, R0.reuse, 0x1 ;  /* 0x000000000f057211 */ /* 0x082fe400078808ff */
[----:B--2---:R-:W-:Y:S01]  /*2e250*/  LEA.HI.X.SX32 R6, R9, R3, 0x1, P3 ;  /* 0x0000000309067211 */ /* 0x004fe200018f0eff */
[----:B------:R0:W-:Y:S04]  /*2e260*/  STL [R1+0x22b8], R4 ;  /* 0x0022b80401007387 */ /* 0x0001e80000100800 */
[----:B------:R1:W-:Y:S04]  /*2e270*/  STL [R1+0x22bc], R5 ;  /* 0x0022bc0501007387 */ /* 0x0003e80000100800 */
[----:B------:R2:W-:Y:S01]  /*2e280*/  STL [R1+0x22b0], R6 ;  /* 0x0022b00601007387 */ /* 0x0005e20000100800 */
[----:B0-----:R-:W-:-:S02]  /*2e290*/  LEA R4, P3, R16, R0, 0x1 ;  /* 0x0000000010047211 */ /* 0x001fc400078608ff */
[-C--:B-1----:R-:W-:Y:S02]  /*2e2a0*/  LEA.HI.X.SX32 R5, R10, R3.reuse, 0x1, P2 ;  /* 0x000000030a057211 */ /* 0x082fe400010f0eff */
[----:B--2---:R-:W-:Y:S01]  /*2e2b0*/  LEA R6, P2, R17, R0, 0x1 ;  /* 0x0000000011067211 */ /* 0x004fe200078408ff */
        /* <DEDUP_REMOVED lines=8> */
[----:B------:R-:W-:Y:S04]  /*2e340*/  STL [R1+0x2298], R6 ;  /* 0x0022980601007387 */ /* 0x000fe80000100800 */
[----:B------:R-:W2:Y:S01]  /*2e350*/  LDL.LU R10, [R1+0x20] ;  /* 0x00002000010a7983 */ /* 0x000ea20000300800 */
[----:B0-----:R-:W-:-:S02]  /*2e360*/  LEA R4, P0, R19, R0, 0x1 ;  /* 0x0000000013047211 */ /* 0x001fc400078008ff */
[----:B-1----:R-:W-:-:S03]  /*2e370*/  LEA.HI.X.SX32 R5, R13, R3, 0x1, P6 ;  /* 0x000000030d057211 */ /* 0x002fc600030f0eff */
[----:B------:R0:W-:Y:S04]  /*2e380*/  STL [R1+0x229c], R4 ;  /* 0x00229c0401007387 */ /* 0x0001e80000100800 */
[----:B------:R1:W-:Y:S04]  /*2e390*/  STL [R1+0x2290], R5 ;  /* 0x0022900501007387 */ /* 0x0003e80000100800 */
[----:B------:R-:W3:Y:S01]  /*2e3a0*/  LDL.LU R9, [R1+0x40] ;  /* 0x0000400001097983 */ /* 0x000ee20000300800 */
[----:B0-----:R-:W-:Y:S02]  /*2e3b0*/  LEA R4, P6, R20, R0, 0x1 ;  /* 0x0000000014047211 */ /* 0x001fe400078c08ff */
[----:B-1----:R-:W-:-:S03]  /*2e3c0*/  LEA.HI.X.SX32 R5, R14, R3, 0x1, P5 ;  /* 0x000000030e057211 */ /* 0x002fc600028f0eff */
[----:B------:R0:W-:Y:S04]  /*2e3d0*/  STL [R1+0x2294], R4 ;  /* 0x0022940401007387 */ /* 0x0001e80000100800 */
[----:B------:R1:W-:Y:S04]  /*2e3e0*/  STL [R1+0x2288], R5 ;  /* 0x0022880501007387 */ /* 0x0003e80000100800 */
[----:B------:R-:W4:Y:S01]  /*2e3f0*/  LDL.LU R8, [R1+0x64] ;  /* 0x0000640001087983 */ /* 0x000f220000300800 */
[----:B------:R-:W-:Y:S02]  /*2e400*/  LEA.HI.X.SX32 R6, R16, R3, 0x1, P3 ;  /* 0x0000000310067211 */ /* 0x000fe400018f0eff */
[----:B0-----:R-:W-:-:S02]  /*2e410*/  LEA R4, P5, R21, R0, 0x1 ;  /* 0x0000000015047211 */ /* 0x001fc400078a08ff */
[----:B-1----:R-:W-:-:S03]  /*2e420*/  LEA.HI.X.SX32 R5, R15, R3, 0x1, P4 ;  /* 0x000000030f057211 */ /* 0x002fc600020f0eff */
[----:B------:R0:W-:Y:S04]  /*2e430*/  STL [R1+0x228c], R4 ;  /* 0x00228c0401007387 */ /* 0x0001e80000100800 */
[----:B------:R1:W-:Y:S01]  /*2e440*/  STL [R1+0x2280], R5 ;  /* 0x0022800501007387 */ /* 0x0003e20000100800 */
[-C--:B0-----:R-:W-:Y:S02]  /*2e450*/  LEA R4, P4, R22, R0.reuse, 0x1 ;  /* 0x0000000016047211 */ /* 0x081fe400078808ff */
[----:B-1----:R-:W-:-:S03]  /*2e460*/  LEA R5, P3, R23, R0, 0x1 ;  /* 0x0000000017057211 */ /* 0x002fc600078608ff */
[----:B------:R0:W-:Y:S04]  /*2e470*/  STL [R1+0x2284], R4 ;  /* 0x0022840401007387 */ /* 0x0001e80000100800 */
[----:B------:R-:W-:Y:S04]  /*2e480*/  STL [R1+0x2278], R6 ;  /* 0x0022780601007387 */ /* 0x000fe80000100800 */
[----:B------:R-:W4:Y:S04]  /*2e490*/  LDL.LU R7, [R1+0x74] ;  /* 0x0000740001077983 */ /* 0x000f280000300800 */
[----:B------:R1:W-:Y:S01]  /*2e4a0*/  STL [R1+0x227c], R5 ;  /* 0x00227c0501007387 */ /* 0x0003e20000100800 */
[----:B0-----:R-:W-:-:S02]  /*2e4b0*/  LEA.HI.X.SX32 R4, R17, R3, 0x1, P2 ;  /* 0x0000000311047211 */ /* 0x001fc400010f0eff */
[----:B-1----:R-:W-:Y:S02]  /*2e4c0*/  LEA R5, P2, R24, R0, 0x1 ;  /* 0x0000000018057211 */ /* 0x002fe400078408ff */
[-C--:B------:R-:W-:Y:S01]  /*2e4d0*/  LEA.HI.X.SX32 R6, R18, R3.reuse, 0x1, P1 ;  /* 0x0000000312067211 */ /* 0x080fe200008f0eff */
[----:B------:R0:W-:Y:S01]  /*2e4e0*/  STL [R1+0x2270], R4 ;  /* 0x0022700401007387 */ /* 0x0001e20000100800 */
[----:B------:R-:W-:-:S03]  /*2e4f0*/  LEA.HI.X.SX32 R11, R19, R3, 0x1, P0 ;  /* 0x00000003130b7211 */ /* 0x000fc600000f0eff */
[----:B0-----:R-:W4:Y:S04]  /*2e500*/  LDL.LU R4, [R1+0x88] ;  /* 0x0000880001047983 */ /* 0x001f280000300800 */
[----:B------:R0:W-:Y:S04]  /*2e510*/  STL [R1+0x2274], R5 ;  /* 0x0022740501007387 */ /* 0x0001e80000100800 */
[----:B------:R1:W-:Y:S01]  /*2e520*/  STL [R1+0x2268], R6 ;  /* 0x0022680601007387 */ /* 0x0003e20000100800 */
[----:B0-----:R-:W-:-:S03]  /*2e530*/  LEA R5, P1, R25, R0, 0x1 ;  /* 0x0000000019057211 */ /* 0x001fc600078208ff */
[----:B-1----:R-:W4:Y:S04]  /*2e540*/  LDL.LU R6, [R1+0x9c] ;  /* 0x00009c0001067983 */ /* 0x002f280000300800 */
[----:B------:R-:W-:Y:S04]  /*2e550*/  STL [R1+0x226c], R5 ;  /* 0x00226c0501007387 */ /* 0x000fe80000100800 */
[----:B------:R0:W-:Y:S02]  /*2e560*/  STL [R1+0x2260], R11 ;  /* 0x0022600b01007387 */ /* 0x0001e40000100800 */
[----:B0-----:R-:W-:-:S02]  /*2e570*/  LEA.HI.X.SX32 R11, R20, R3, 0x1, P6 ;  /* 0x00000003140b7211 */ /* 0x001fc400030f0eff */
[----:B------:R-:W4:Y:S01]  /*2e580*/  LDL.LU R20, [R1+0x6c] ;  /* 0x00006c0001147983 */ /* 0x000f220000300800 */
[----:B------:R-:W-:-:S05]  /*2e590*/  LEA R5, P0, R26, R0, 0x1 ;  /* 0x000000001a057211 */ /* 0x000fca00078008ff */
[----:B------:R0:W-:Y:S01]  /*2e5a0*/  STL [R1+0x2264], R5 ;  /* 0x0022640501007387 */ /* 0x0001e20000100800 */
[----:B------:R-:W-:-:S03]  /*2e5b0*/  LEA R12, P6, R27, R0, 0x1 ;  /* 0x000000001b0c7211 */ /* 0x000fc600078c08ff */
[----:B0-----:R-:W4:Y:S04]  /*2e5c0*/  LDL.LU R5, [R1+0xb4] ;  /* 0x0000b40001057983 */ /* 0x001f280000300800 */
[----:B------:R0:W-:Y:S04]  /*2e5d0*/  STL [R1+0x2258], R11 ;  /* 0x0022580b01007387 */ /* 0x0001e80000100800 */
[----:B------:R-:W4:Y:S04]  /*2e5e0*/  LDL.LU R19, [R1+0xc8] ;  /* 0x0000c80001137983 */ /* 0x000f280000300800 */
[----:B------:R1:W-:Y:S01]  /*2e5f0*/  STL [R1+0x225c], R12 ;  /* 0x00225c0c01007387 */ /* 0x0003e20000100800 */
[----:B0-----:R-:W-:-:S02]  /*2e600*/  LEA.HI.X.SX32 R11, R21, R3, 0x1, P5 ;  /* 0x00000003150b7211 */ /* 0x001fc400028f0eff */
[----:B-1----:R-:W-:-:S03]  /*2e610*/  LEA R12, P5, R28, R0, 0x1 ;  /* 0x000000001c0c7211 */ /* 0x002fc600078a08ff */
[----:B------:R0:W-:Y:S04]  /*2e620*/  STL [R1+0x2250], R11 ;  /* 0x0022500b01007387 */ /* 0x0001e80000100800 */
[----:B------:R-:W4:Y:S04]  /*2e630*/  LDL.LU R18, [R1+0xd8] ;  /* 0x0000d80001127983 */ /* 0x000f280000300800 */
[----:B------:R1:W-:Y:S01]  /*2e640*/  STL [R1+0x2254], R12 ;  /* 0x0022540c01007387 */ /* 0x0003e20000100800 */
[----:B0-----:R-:W-:Y:S02]  /*2e650*/  LEA.HI.X.SX32 R11, R22, R3, 0x1, P4 ;  /* 0x00000003160b7211 */ /* 0x001fe400020f0eff */
[----:B-1----:R-:W-:-:S03]  /*2e660*/  LEA R12, P4, R29, R0, 0x1 ;  /* 0x000000001d0c7211 */ /* 0x002fc600078808ff */
[----:B------:R0:W-:Y:S04]  /*2e670*/  STL [R1+0x2248], R11 ;  /* 0x0022480b01007387 */ /* 0x0001e80000100800 */
[----:B------:R-:W4:Y:S04]  /*2e680*/  LDL.LU R17, [R1+0xe0] ;  /* 0x0000e00001117983 */ /* 0x000f280000300800 */
[----:B------:R-:W-:Y:S01]  /*2e690*/  STL [R1+0x224c], R12 ;  /* 0x00224c0c01007387 */ /* 0x000fe20000100800 */
[----:B0-----:R-:W-:-:S05]  /*2e6a0*/  LEA.HI.X.SX32 R11, R23, R3, 0x1, P3 ;  /* 0x00000003170b7211 */ /* 0x001fca00018f0eff */
[----:B------:R0:W-:Y:S04]  /*2e6b0*/  STL [R1+0x2240], R11 ;  /* 0x0022400b01007387 */ /* 0x0001e80000100800 */
[----:B------:R-:W4:Y:S01]  /*2e6c0*/  LDL.LU R16, [R1+0xfc] ;  /* 0x0000fc0001107983 */ /* 0x000f220000300800 */
[----:B0-----:R-:W-:Y:S02]  /*2e6d0*/  LEA.HI.X.SX32 R11, R24, R3, 0x1, P2 ;  /* 0x00000003180b7211 */ /* 0x001fe400010f0eff */
[----:B--2---:R-:W-:-:S05]  /*2e6e0*/  LEA R12, P3, R10, R0, 0x1 ;  /* 0x000000000a0c7211 */ /* 0x004fca00078608ff */
[----:B------:R3:W-:Y:S04]  /*2e6f0*/  STL [R1+0x2244], R12 ;  /* 0x0022440c01007387 */ /* 0x0007e80000100800 */
[----:B------:R0:W-:Y:S04]  /*2e700*/  STL [R1+0x2238], R11 ;  /* 0x0022380b01007387 */ /* 0x0001e80000100800 */
[----:B------:R-:W2:Y:S01]  /*2e710*/  LDL.LU R15, [R1+0x110] ;  /* 0x00011000010f7983 */ /* 0x000ea20000300800 */
[----:B---3--:R-:W-:Y:S02]  /*2e720*/  LEA R12, P2, R9, R0, 0x1 ;  /* 0x00000000090c7211 */ /* 0x008fe400078408ff */
[----:B0-----:R-:W-:-:S03]  /*2e730*/  LEA.HI.X.SX32 R11, R25, R3, 0x1, P1 ;  /* 0x00000003190b7211 */ /* 0x001fc600008f0eff */
[----:B------:R4:W-:Y:S04]  /*2e740*/  STL [R1+0x223c], R12 ;  /* 0x00223c0c01007387 */ /* 0x0009e80000100800 */
[----:B------:R0:W-:Y:S04]  /*2e750*/  STL [R1+0x2230], R11 ;  /* 0x0022300b01007387 */ /* 0x0001e80000100800 */
[----:B------:R-:W3:Y:S01]  /*2e760*/  LDL.LU R14, [R1+0x118] ;  /* 0x00011800010e7983 */ /* 0x000ee20000300800 */
[----:B----4-:R-:W-:Y:S02]  /*2e770*/  LEA R12, P1, R8, R0, 0x1 ;  /* 0x00000000080c7211 */ /* 0x010fe400078208ff */
[----:B0-----:R-:W-:-:S03]  /*2e780*/  LEA.HI.X.SX32 R11, R26, R3, 0x1, P0 ;  /* 0x000000031a0b7211 */ /* 0x001fc600000f0eff */
[----:B------:R-:W-:Y:S04]  /*2e790*/  STL [R1+0x2234], R12 ;  /* 0x0022340c01007387 */ /* 0x000fe80000100800 */
[----:B------:R0:W-:Y:S04]  /*2e7a0*/  STL [R1+0x2228], R11 ;  /* 0x0022280b01007387 */ /* 0x0001e80000100800 */
[----:B------:R-:W4:Y:S01]  /*2e7b0*/  LDL.LU R13, [R1+0x12c] ;  /* 0x00012c00010d7983 */ /* 0x000f220000300800 */
[----:B0-----:R-:W-:Y:S02]  /*2e7c0*/  LEA.HI.X.SX32 R11, R27, R3, 0x1, P6 ;  /* 0x000000031b0b7211 */ /* 0x001fe400030f0eff */
[----:B------:R-:W-:-:S02]  /*2e7d0*/  LEA R21, P6, R7, R0, 0x1 ;  /* 0x0000000007157211 */ /* 0x000fc400078c08ff */
[----:B------:R-:W-:-:S05]  /*2e7e0*/  LEA R12, P0, R20, R0, 0x1 ;  /* 0x00000000140c7211 */ /* 0x000fca00078008ff */
[----:B------:R0:W-:Y:S04]  /*2e7f0*/  STL [R1+0x222c], R12 ;  /* 0x00222c0c01007387 */ /* 0x0001e80000100800 */
[----:B------:R1:W-:Y:S04]  /*2e800*/  STL [R1+0x2220], R11 ;  /* 0x0022200b01007387 */ /* 0x0003e80000100800 */
[----:B0-----:R-:W4:Y:S01]  /*2e810*/  LDL.LU R12, [R1+0x13c] ;  /* 0x00013c00010c7983 */ /* 0x001f220000300800 */
[----:B-1----:R-:W-:-:S03]  /*2e820*/  LEA.HI.X.SX32 R11, R28, R3, 0x1, P5 ;  /* 0x000000031c0b7211 */ /* 0x002fc600028f0eff */
[----:B------:R0:W-:Y:S01]  /*2e830*/  STL [R1+0x2224], R21 ;  /* 0x0022241501007387 */ /* 0x0001e20000100800 */
[----:B------:R-:W-:-:S03]  /*2e840*/  LEA R22, P5, R4, R0, 0x1 ;  /* 0x0000000004167211 */ /* 0x000fc600078a08ff */
[----:B------:R1:W-:Y:S01]  /*2e850*/  STL [R1+0x2218], R11 ;  /* 0x0022180b01007387 */ /* 0x0003e20000100800 */
[----:B0-----:R-:W-:-:S03]  /*2e860*/  LEA.HI.X.SX32 R21, R29, R3, 0x1, P4 ;  /* 0x000000031d157211 */ /* 0x001fc600020f0eff */
[----:B-1----:R-:W4:Y:S04]  /*2e870*/  LDL.LU R11, [R1+0x158] ;  /* 0x00015800010b7983 */ /* 0x002f280000300800 */
[----:B------:R0:W-:Y:S04]  /*2e880*/  STL [R1+0x221c], R22 ;  /* 0x00221c1601007387 */ /* 0x0001e80000100800 */
[----:B------:R1:W-:Y:S01]  /*2e890*/  STL [R1+0x1384], R21 ;  /* 0x0013841501007387 */ /* 0x0003e20000100800 */
[----:B0-----:R-:W-:Y:S02]  /*2e8a0*/  LEA R22, P4, R6, R0, 0x1 ;  /* 0x0000000006167211 */ /* 0x001fe400078808ff */
[----:B-1----:R-:W-:-:S02]  /*2e8b0*/  LEA.HI.X.SX32 R21, R10, R3, 0x1, P3 ;  /* 0x000000030a157211 */ /* 0x002fc400018f0eff */
[----:B------:R-:W4:Y:S04]  /*2e8c0*/  LDL.LU R10, [R1+0x1bc] ;  /* 0x0001bc00010a7983 */ /* 0x000f280000300800 */
        /* <DEDUP_REMOVED lines=25> */
[----:B------:R-:W-:Y:S04]  /*2ea60*/  STL [R1+0x13cc], R22 ;  /* 0x0013cc1601007387 */ /* 0x000fe80000100800 */
[----:B------:R0:W-:Y:S02]  /*2ea70*/  STL [R1+0x139c], R21 ;  /* 0x00139c1501007387 */ /* 0x0001e40000100800 */
[----:B0-----:R-:W-:-:S02]  /*2ea80*/  LEA.HI.X.SX32 R21, R6, R3, 0x1, P4 ;  /* 0x0000000306157211 */ /* 0x001fc400020f0eff */
[----:B------:R-:W4:Y:S01]  /*2ea90*/  LDL.LU R6, [R1+0x1d4] ;  /* 0x0001d40001067983 */ /* 0x000f220000300800 */
[----:B--2---:R-:W-:-:S05]  /*2eaa0*/  LEA R22, P5, R15, R0, 0x1 ;  /* 0x000000000f167211 */ /* 0x004fca00078a08ff */
[----:B------:R3:W-:Y:S04]  /*2eab0*/  STL [R1+0x13d4], R22 ;  /* 0x0013d41601007387 */ /* 0x0007e80000100800 */
[----:B------:R0:W-:Y:S01]  /*2eac0*/  STL [R1+0x13a0], R21 ;  /* 0x0013a01501007387 */ /* 0x0001e20000100800 */
[-C--:B---3--:R-:W-:Y:S02]  /*2ead0*/  LEA R22, P4, R14, R0.reuse, 0x1 ;  /* 0x000000000e167211 */ /* 0x088fe400078808ff */
[----:B0-----:R-:W-:Y:S02]  /*2eae0*/  LEA.HI.X.SX32 R21, R5, R3, 0x1, P3 ;  /* 0x0000000305157211 */ /* 0x001fe400018f0eff */
[----:B------:R-:W2:Y:S04]  /*2eaf0*/  LDL.LU R5, [R1+0x1d8] ;  /* 0x0001d80001057983 */ /* 0x000ea80000300800 */
[----:B------:R4:W-:Y:S04]  /*2eb00*/  STL [R1+0x13dc], R22 ;  /* 0x0013dc1601007387 */ /* 0x0009e80000100800 */
[----:B------:R0:W-:Y:S01]  /*2eb10*/  STL [R1+0x13a8], R21 ;  /* 0x0013a81501007387 */ /* 0x0001e20000100800 */
[----:B----4-:R-:W-:-:S02]  /*2eb20*/  LEA R22, P3, R13, R0, 0x1 ;  /* 0x000000000d167211 */ /* 0x010fc400078608ff */
[-C--:B0-----:R-:W-:Y:S02]  /*2eb30*/  LEA.HI.X.SX32 R21, R19, R3.reuse, 0x1, P2 ;  /* 0x0000000313157211 */ /* 0x081fe400010f0eff */
[----:B------:R-:W3:Y:S04]  /*2eb40*/  LDL.LU R19, [R1+0x1dc] ;  /* 0x0001dc0001137983 */ /* 0x000ee80000300800 */
[----:B------:R-:W-:Y:S04]  /*2eb50*/  STL [R1+0x13e4], R22 ;  /* 0x0013e41601007387 */ /* 0x000fe80000100800 */
[----:B------:R0:W-:Y:S02]  /*2eb60*/  STL [R1+0x13b0], R21 ;  /* 0x0013b01501007387 */ /* 0x0001e40000100800 */
[----:B0-----:R-:W-:-:S02]  /*2eb70*/  LEA.HI.X.SX32 R21, R18, R3, 0x1, P1 ;  /* 0x0000000312157211 */ /* 0x001fc400008f0eff */
[----:B------:R-:W4:Y:S01]  /*2eb80*/  LDL.LU R18, [R1+0x1e0] ;  /* 0x0001e00001127983 */ /* 0x000f220000300800 */
[----:B------:R-:W-:-:S05]  /*2eb90*/  LEA R22, P2, R12, R0, 0x1 ;  /* 0x000000000c167211 */ /* 0x000fca00078408ff */
[----:B------:R0:W-:Y:S04]  /*2eba0*/  STL [R1+0x13ec], R22 ;  /* 0x0013ec1601007387 */ /* 0x0001e80000100800 */
[----:B------:R1:W-:Y:S01]  /*2ebb0*/  STL [R1+0x13b8], R21 ;  /* 0x0013b81501007387 */ /* 0x0003e20000100800 */
[-C--:B0-----:R-:W-:Y:S02]  /*2ebc0*/  LEA R22, P1, R11, R0.reuse, 0x1 ;  /* 0x000000000b167211 */ /* 0x081fe400078208ff */
[----:B-1----:R-:W-:Y:S02]  /*2ebd0*/  LEA.HI.X.SX32 R21, R17, R3, 0x1, P0 ;  /* 0x0000000311157211 */ /* 0x002fe400000f0eff */
[----:B------:R-:W4:Y:S04]  /*2ebe0*/  LDL.LU R17, [R1+0x1e4] ;  /* 0x0001e40001117983 */ /* 0x000f280000300800 */
[----:B------:R0:W-:Y:S04]  /*2ebf0*/  STL [R1+0x13f4], R22 ;  /* 0x0013f41601007387 */ /* 0x0001e80000100800 */
[----:B------:R1:W-:Y:S01]  /*2ec00*/  STL [R1+0x13c0], R21 ;  /* 0x0013c01501007387 */ /* 0x0003e20000100800 */
[----:B0-----:R-:W-:-:S02]  /*2ec10*/  LEA R22, P0, R10, R0, 0x1 ;  /* 0x000000000a167211 */ /* 0x001fc400078008ff */
        /* <DEDUP_REMOVED lines=30> */
[-C--:B-1----:R-:W-:Y:S02]  /*2ee00*/  LEA.HI.X.SX32 R21, R10, R3.reuse, 0x1, P0 ;  /* 0x000000030a157211 */ /* 0x082fe400000f0eff */
        /* <DEDUP_REMOVED lines=1865> */
[----:B------:R-:W-:Y:S02]  /*362a0*/  LEA.HI.X.SX32 R20, R20, R3, 0x1, P1 ;  /* 0x0000000314147211 */ /* 0x000fe400008f0eff */
        /* <DEDUP_REMOVED lines=18> */
[----:B0-----:R-:W-:-:S03]  /*363d0*/  LEA R22, P2, R18, R0, 0x1 ;  /* 0x0000000012167211 */ /* 0x001fc600078408ff */
        /* <DEDUP_REMOVED lines=18> */
[----:B------:R-:W-:Y:S02]  /*36500*/  LEA.HI.X.SX32 R19, R19, R3, 0x1, P3 ;  /* 0x0000000313137211 */ /* 0x000fe400018f0eff */
[----:B0-----:R-:W-:-:S02]  /*36510*/  LEA R22, P5, R14, R0, 0x1 ;  /* 0x000000000e167211 */ /* 0x001fc400078a08ff */
[-C--:B-1----:R-:W-:Y:S02]  /*36520*/  LEA.HI.X.SX32 R20, R5, R3.reuse, 0x1, P4 ;  /* 0x0000000305147211 */ /* 0x082fe400020f0eff */
[----:B------:R-:W4:Y:S04]  /*36530*/  LDL.LU R5, [R1+0x15c] ;  /* 0x00015c0001057983 */ /* 0x000f280000300800 */
[----:B------:R0:W-:Y:S04]  /*36540*/  STL [R1+0x2014], R22 ;  /* 0x0020141601007387 */ /* 0x0001e80000100800 */
[----:B------:R1:W-:Y:S01]  /*36550*/  STL [R1+0x1fe0], R20 ;  /* 0x001fe01401007387 */ /* 0x0003e20000100800 */
[----:B------:R-:W-:-:S02]  /*36560*/  LEA.HI.X.SX32 R18, R18, R3, 0x1, P2 ;  /* 0x0000000312127211 */ /* 0x000fc400010f0eff */
[----:B0-----:R-:W-:Y:S01]  /*36570*/  LEA R22, P4, R13, R0, 0x1 ;  /* 0x000000000d167211 */ /* 0x001fe200078808ff */
[----:B-1----:R-:W4:Y:S04]  /*36580*/  LDL.LU R20, [R1+0x154] ;  /* 0x0001540001147983 */ /* 0x002f280000300800 */
[----:B------:R0:W-:Y:S04]  /*36590*/  STL [R1+0x201c], R22 ;  /* 0x00201c1601007387 */ /* 0x0001e80000100800 */
[----:B------:R1:W-:Y:S01]  /*365a0*/  STL [R1+0x1fe8], R19 ;  /* 0x001fe81301007387 */ /* 0x0003e20000100800 */
[----:B------:R-:W-:-:S02]  /*365b0*/  LEA.HI.X.SX32 R17, R17, R3, 0x1, P1 ;  /* 0x0000000311117211 */ /* 0x000fc400008f0eff */
[-C--:B0-----:R-:W-:Y:S01]  /*365c0*/  LEA R22, P3, R12, R0.reuse, 0x1 ;  /* 0x000000000c167211 */ /* 0x081fe200078608ff */
[----:B-1----:R-:W4:Y:S04]  /*365d0*/  LDL.LU R19, [R1+0x150] ;  /* 0x0001500001137983 */ /* 0x002f280000300800 */
[----:B------:R0:W-:Y:S04]  /*365e0*/  STL [R1+0x2024], R22 ;  /* 0x0020241601007387 */ /* 0x0001e80000100800 */
[----:B------:R1:W-:Y:S01]  /*365f0*/  STL [R1+0x1ff0], R18 ;  /* 0x001ff01201007387 */ /* 0x0003e20000100800 */
[----:B0-----:R-:W-:-:S03]  /*36600*/  LEA R22, P2, R11, R0, 0x1 ;  /* 0x000000000b167211 */ /* 0x001fc600078408ff */
[----:B-1----:R-:W4:Y:S04]  /*36610*/  LDL.LU R18, [R1+0x14c] ;  /* 0x00014c0001127983 */ /* 0x002f280000300800 */
[----:B------:R-:W-:Y:S04]  /*36620*/  STL [R1+0x202c], R22 ;  /* 0x00202c1601007387 */ /* 0x000fe80000100800 */
[----:B------:R0:W-:Y:S04]  /*36630*/  STL [R1+0x1ff8], R17 ;  /* 0x001ff81101007387 */ /* 0x0001e80000100800 */
[----:B0-----:R-:W4:Y:S01]  /*36640*/  LDL.LU R17, [R1+0x148] ;  /* 0x0001480001117983 */ /* 0x001f220000300800 */
[----:B------:R-:W-:-:S02]  /*36650*/  LEA.HI.X.SX32 R16, R16, R3, 0x1, P0 ;  /* 0x0000000310107211 */ /* 0x000fc400000f0eff */
[-C--:B------:R-:W-:Y:S02]  /*36660*/  LEA.HI.X.SX32 R15, R15, R3.reuse, 0x1, P6 ;  /* 0x000000030f0f7211 */ /* 0x080fe400030f0eff */
[-C--:B------:R-:W-:Y:S02]  /*36670*/  LEA.HI.X.SX32 R14, R14, R3.reuse, 0x1, P5 ;  /* 0x000000030e0e7211 */ /* 0x080fe400028f0eff */
[-C--:B------:R-:W-:Y:S02]  /*36680*/  LEA.HI.X.SX32 R13, R13, R3.reuse, 0x1, P4 ;  /* 0x000000030d0d7211 */ /* 0x080fe400020f0eff */
[-C--:B------:R-:W-:Y:S02]  /*36690*/  LEA.HI.X.SX32 R12, R12, R3.reuse, 0x1, P3 ;  /* 0x000000030c0c7211 */ /* 0x080fe400018f0eff */
[----:B------:R-:W-:Y:S02]  /*366a0*/  LEA.HI.X.SX32 R11, R11, R3, 0x1, P2 ;  /* 0x000000030b0b7211 */ /* 0x000fe400010f0eff */
[----:B--2---:R-:W-:-:S05]  /*366b0*/  LEA R22, P1, R10, R0, 0x1 ;  /* 0x000000000a167211 */ /* 0x004fca00078208ff */
[----:B------:R3:W-:Y:S04]  /*366c0*/  STL [R1+0x2034], R22 ;  /* 0x0020341601007387 */ /* 0x0007e80000100800 */
[----:B------:R0:W-:Y:S01]  /*366d0*/  STL [R1+0x2000], R16 ;  /* 0x0020001001007387 */ /* 0x0001e20000100800 */
[----:B---3--:R-:W-:-:S03]  /*366e0*/  LEA R22, P0, R9, R0, 0x1 ;  /* 0x0000000009167211 */ /* 0x008fc600078008ff */
[----:B0-----:R-:W2:Y:S04]  /*366f0*/  LDL.LU R16, [R1+0x144] ;  /* 0x0001440001107983 */ /* 0x001ea80000300800 */
[----:B------:R4:W-:Y:S04]  /*36700*/  STL [R1+0x203c], R22 ;  /* 0x00203c1601007387 */ /* 0x0009e80000100800 */
[----:B------:R0:W-:Y:S01]  /*36710*/  STL [R1+0x2008], R15 ;  /* 0x0020080f01007387 */ /* 0x0001e20000100800 */
[----:B----4-:R-:W-:-:S03]  /*36720*/  LEA R22, P6, R8, R0, 0x1 ;  /* 0x0000000008167211 */ /* 0x010fc600078c08ff */
[----:B0-----:R-:W3:Y:S04]  /*36730*/  LDL.LU R15, [R1+0x140] ;  /* 0x00014000010f7983 */ /* 0x001ee80000300800 */
[----:B------:R-:W-:Y:S04]  /*36740*/  STL [R1+0x2044], R22 ;  /* 0x0020441601007387 */ /* 0x000fe80000100800 */
[----:B------:R0:W-:Y:S04]  /*36750*/  STL [R1+0x2010], R14 ;  /* 0x0020100e01007387 */ /* 0x0001e80000100800 */
[----:B0-----:R-:W4:Y:S01]  /*36760*/  LDL.LU R14, [R1+0x138] ;  /* 0x00013800010e7983 */ /* 0x001f220000300800 */
[----:B------:R-:W-:-:S02]  /*36770*/  LEA.HI.X.SX32 R10, R10, R3, 0x1, P1 ;  /* 0x000000030a0a7211 */ /* 0x000fc400008f0eff */
[----:B------:R-:W-:Y:S02]  /*36780*/  LEA.HI.X.SX32 R23, R9, R3, 0x1, P0 ;  /* 0x0000000309177211 */ /* 0x000fe400000f0eff */
[----:B------:R-:W-:-:S05]  /*36790*/  LEA R22, P5, R21, R0, 0x1 ;  /* 0x0000000015167211 */ /* 0x000fca00078a08ff */
[----:B------:R-:W-:Y:S04]  /*367a0*/  STL [R1+0x204c], R22 ;  /* 0x00204c1601007387 */ /* 0x000fe80000100800 */
[----:B------:R0:W-:Y:S04]  /*367b0*/  STL [R1+0x2018], R13 ;  /* 0x0020180d01007387 */ /* 0x0001e80000100800 */
[----:B0-----:R-:W4:Y:S01]  /*367c0*/  LDL.LU R13, [R1+0x134] ;  /* 0x00013400010d7983 */ /* 0x001f220000300800 */
[----:B------:R-:W-:-:S05]  /*367d0*/  LEA R22, P4, R7, R0, 0x1 ;  /* 0x0000000007167211 */ /* 0x000fca00078808ff */
[----:B------:R0:W-:Y:S04]  /*367e0*/  STL [R1+0x2054], R22 ;  /* 0x0020541601007387 */ /* 0x0001e80000100800 */
[----:B------:R1:W-:Y:S01]  /*367f0*/  STL [R1+0x2020], R12 ;  /* 0x0020200c01007387 */ /* 0x0003e20000100800 */
[----:B0-----:R-:W-:-:S03]  /*36800*/  LEA R22, P3, R4, R0, 0x1 ;  /* 0x0000000004167211 */ /* 0x001fc600078608ff */
[----:B-1----:R-:W4:Y:S04]  /*36810*/  LDL.LU R12, [R1+0x130] ;  /* 0x00013000010c7983 */ /* 0x002f280000300800 */
        /* <DEDUP_REMOVED lines=9> */
[----:B------:R-:W4:Y:S04]  /*368b0*/  LDL.LU R9, [R1+0x120] ;  /* 0x0001200001097983 */ /* 0x000f280000300800 */
[----:B------:R1:W-:Y:S01]  /*368c0*/  STL [R1+0x2038], R23 ;  /* 0x0020381701007387 */ /* 0x0003e20000100800 */
[----:B0-----:R-:W-:-:S02]  /*368d0*/  LEA R22, P0, R20, R0, 0x1 ;  /* 0x0000000014167211 */ /* 0x001fc400078008ff */
[----:B-1----:R-:W-:-:S03]  /*368e0*/  LEA.HI.X.SX32 R23, R8, R3, 0x1, P6 ;  /* 0x0000000308177211 */ /* 0x002fc600030f0eff */
[----:B------:R0:W-:Y:S04]  /*368f0*/  STL [R1+0x2074], R22 ;  /* 0x0020741601007387 */ /* 0x0001e80000100800 */
[----:B------:R-:W4:Y:S04]  /*36900*/  LDL.LU R8, [R1+0x11c] ;  /* 0x00011c0001087983 */ /* 0x000f280000300800 */
[----:B------:R1:W-:Y:S01]  /*36910*/  STL [R1+0x2040], R23 ;  /* 0x0020401701007387 */ /* 0x0003e20000100800 */
[----:B0-----:R-:W-:Y:S02]  /*36920*/  LEA R22, P6, R19, R0, 0x1 ;  /* 0x0000000013167211 */ /* 0x001fe400078c08ff */
[----:B-1----:R-:W-:-:S02]  /*36930*/  LEA.HI.X.SX32 R23, R21, R3, 0x1, P5 ;  /* 0x0000000315177211 */ /* 0x002fc400028f0eff */
[----:B------:R-:W-:Y:S01]  /*36940*/  LEA.HI.X.SX32 R21, R7, R3, 0x1, P4 ;  /* 0x0000000307157211 */ /* 0x000fe200020f0eff */
[----:B------:R0:W-:Y:S04]  /*36950*/  STL [R1+0x207c], R22 ;  /* 0x00207c1601007387 */ /* 0x0001e80000100800 */
[----:B------:R-:W-:Y:S04]  /*36960*/  STL [R1+0x2048], R23 ;  /* 0x0020481701007387 */ /* 0x000fe80000100800 */
[----:B------:R-:W4:Y:S01]  /*36970*/  LDL.LU R7, [R1+0x114] ;  /* 0x0001140001077983 */ /* 0x000f220000300800 */
[----:B0-----:R-:W-:-:S05]  /*36980*/  LEA R22, P5, R18, R0, 0x1 ;  /* 0x0000000012167211 */ /* 0x001fca00078a08ff */
[----:B------:R0:W-:Y:S04]  /*36990*/  STL [R1+0x2084], R22 ;  /* 0x0020841601007387 */ /* 0x0001e80000100800 */
[----:B------:R1:W-:Y:S01]  /*369a0*/  STL [R1+0x2050], R21 ;  /* 0x0020501501007387 */ /* 0x0003e20000100800 */
[----:B0-----:R-:W-:Y:S02]  /*369b0*/  LEA R22, P4, R17, R0, 0x1 ;  /* 0x0000000011167211 */ /* 0x001fe400078808ff */
[-C--:B-1----:R-:W-:Y:S02]  /*369c0*/  LEA.HI.X.SX32 R21, R4, R3.reuse, 0x1, P3 ;  /* 0x0000000304157211 */ /* 0x082fe400018f0eff */
[----:B------:R-:W4:Y:S04]  /*369d0*/  LDL.LU R4, [R1+0x10c] ;  /* 0x00010c0001047983 */ /* 0x000f280000300800 */
[----:B------:R-:W-:Y:S04]  /*369e0*/  STL [R1+0x208c], R22 ;  /* 0x00208c1601007387 */ /* 0x000fe80000100800 */
[----:B------:R0:W-:Y:S02]  /*369f0*/  STL [R1+0x2058], R21 ;  /* 0x0020581501007387 */ /* 0x0001e40000100800 */
[----:B0-----:R-:W-:-:S02]  /*36a00*/  LEA.HI.X.SX32 R21, R6, R3, 0x1, P2 ;  /* 0x0000000306157211 */ /* 0x001fc400010f0eff */
[----:B------:R-:W4:Y:S01]  /*36a10*/  LDL.LU R6, [R1+0x108] ;  /* 0x0001080001067983 */ /* 0x000f220000300800 */
[-C--:B------:R-:W-:Y:S02]  /*36a20*/  LEA.HI.X.SX32 R20, R20, R3.reuse, 0x1, P0 ;  /* 0x0000000314147211 */ /* 0x080fe400000f0eff */
        /* <DEDUP_REMOVED lines=15> */
[----:B------:R-:W-:-:S05]  /*36b20*/  LEA R22, P0, R13, R0, 0x1 ;  /* 0x000000000d167211 */ /* 0x000fca00078008ff */
[----:B------:R0:W-:Y:S04]  /*36b30*/  STL [R1+0x20ac], R22 ;  /* 0x0020ac1601007387 */ /* 0x0001e80000100800 */
[----:B------:R1:W-:Y:S01]  /*36b40*/  STL [R1+0x2078], R19 ;  /* 0x0020781301007387 */ /* 0x0003e20000100800 */
[----:B0-----:R-:W-:-:S03]  /*36b50*/  LEA.HI.X.SX32 R22, R18, R3, 0x1, P5 ;  /* 0x0000000312167211 */ /* 0x001fc600028f0eff */
[----:B-1----:R-:W4:Y:S01]  /*36b60*/  LDL.LU R19, [R1+0xf4] ;  /* 0x0000f40001137983 */ /* 0x002f220000300800 */
[----:B------:R-:W-:-:S05]  /*36b70*/  LEA R23, P6, R12, R0, 0x1 ;  /* 0x000000000c177211 */ /* 0x000fca00078c08ff */
[----:B------:R-:W-:Y:S04]  /*36b80*/  STL [R1+0x20b4], R23 ;  /* 0x0020b41701007387 */ /* 0x000fe80000100800 */
[----:B------:R0:W-:Y:S01]  /*36b90*/  STL [R1+0x2080], R22 ;  /* 0x0020801601007387 */ /* 0x0001e20000100800 */
[----:B------:R-:W-:Y:S02]  /*36ba0*/  LEA R18, P5, R11, R0, 0x1 ;  /* 0x000000000b127211 */ /* 0x000fe400078a08ff */
[----:B0-----:R-:W-:-:S03]  /*36bb0*/  LEA.HI.X.SX32 R22, R17, R3, 0x1, P4 ;  /* 0x0000000311167211 */ /* 0x001fc600020f0eff */
[----:B------:R0:W-:Y:S01]  /*36bc0*/  STL [R1+0x20bc], R18 ;  /* 0x0020bc1201007387 */ /* 0x0001e20000100800 */
[----:B------:R-:W-:-:S03]  /*36bd0*/  LEA R17, P4, R10, R0, 0x1 ;  /* 0x000000000a117211 */ /* 0x000fc600078808ff */
[----:B0-----:R-:W4:Y:S04]  /*36be0*/  LDL.LU R18, [R1+0xf0] ;  /* 0x0000f00001127983 */ /* 0x001f280000300800 */
[----:B------:R0:W-:Y:S04]  /*36bf0*/  STL [R1+0x2088], R22 ;  /* 0x0020881601007387 */ /* 0x0001e80000100800 */
[----:B------:R1:W-:Y:S01]  /*36c00*/  STL [R1+0x20c4], R17 ;  /* 0x0020c41101007387 */ /* 0x0003e20000100800 */
[-C--:B0-----:R-:W-:Y:S02]  /*36c10*/  LEA.HI.X.SX32 R22, R16, R3.reuse, 0x1, P3 ;  /* 0x0000000310167211 */ /* 0x081fe400018f0eff */
[----:B------:R-:W-:Y:S01]  /*36c20*/  LEA R16, P3, R9, R0, 0x1 ;  /* 0x0000000009107211 */ /* 0x000fe200078608ff */
[----:B-1----:R-:W4:Y:S04]  /*36c30*/  LDL.LU R17, [R1+0xec] ;  /* 0x0000ec0001117983 */ /* 0x002f280000300800 */
[----:B------:R0:W-:Y:S04]  /*36c40*/  STL [R1+0x2090], R22 ;  /* 0x0020901601007387 */ /* 0x0001e80000100800 */
[----:B------:R1:W-:Y:S01]  /*36c50*/  STL [R1+0x20cc], R16 ;  /* 0x0020cc1001007387 */ /* 0x0003e20000100800 */
[----:B0-----:R-:W-:-:S03]  /*36c60*/  LEA.HI.X.SX32 R22, R15, R3, 0x1, P2 ;  /* 0x000000030f167211 */ /* 0x001fc600010f0eff */
[----:B-1----:R-:W4:Y:S01]  /*36c70*/  LDL.LU R16, [R1+0xe8] ;  /* 0x0000e80001107983 */ /* 0x002f220000300800 */
[----:B------:R-:W-:-:S03]  /*36c80*/  LEA R15, P2, R8, R0, 0x1 ;  /* 0x00000000080f7211 */ /* 0x000fc600078408ff */
[----:B------:R0:W-:Y:S04]  /*36c90*/  STL [R1+0x2098], R22 ;  /* 0x0020981601007387 */ /* 0x0001e80000100800 */
[----:B------:R1:W-:Y:S01]  /*36ca0*/  STL [R1+0x20d4], R15 ;  /* 0x0020d40f01007387 */ /* 0x0003e20000100800 */
[-C--:B------:R-:W-:Y:S02]  /*36cb0*/  LEA.HI.X.SX32 R13, R13, R3.reuse, 0x1, P0 ;  /* 0x000000030d0d7211 */ /* 0x080fe400000f0eff */
[-C--:B------:R-:W-:Y:S02]  /*36cc0*/  LEA.HI.X.SX32 R12, R12, R3.reuse, 0x1, P6 ;  /* 0x000000030c0c7211 */ /* 0x080fe400030f0eff */
[----:B0-----:R-:W-:Y:S01]  /*36cd0*/  LEA R22, P1, R7, R0, 0x1 ;  /* 0x0000000007167211 */ /* 0x001fe200078208ff */
[----:B-1----:R-:W4:Y:S04]  /*36ce0*/  LDL.LU R15, [R1+0xe4] ;  /* 0x0000e400010f7983 */ /* 0x002f280000300800 */
[----:B------:R0:W-:Y:S01]  /*36cf0*/  STL [R1+0x20a0], R14 ;  /* 0x0020a00e01007387 */ /* 0x0001e20000100800 */
[----:B------:R-:W-:-:S03]  /*36d00*/  LEA.HI.X.SX32 R11, R11, R3, 0x1, P5 ;  /* 0x000000030b0b7211 */ /* 0x000fc600028f0eff */
[----:B0-----:R-:W4:Y:S04]  /*36d10*/  LDL.LU R14, [R1+0xdc] ;  /* 0x0000dc00010e7983 */ /* 0x001f280000300800 */
        /* <DEDUP_REMOVED lines=12> */
[----:B--2---:R-:W-:-:S05]  /*36de0*/  LEA R22, P5, R5, R0, 0x1 ;  /* 0x0000000005167211 */ /* 0x004fca00078a08ff */
[----:B------:R0:W-:Y:S04]  /*36df0*/  STL [R1+0x20f4], R22 ;  /* 0x0020f41601007387 */ /* 0x0001e80000100800 */
[----:B------:R1:W-:Y:S01]  /*36e00*/  STL [R1+0x20c0], R10 ;  /* 0x0020c00a01007387 */ /* 0x0003e20000100800 */
[-C--:B---3--:R-:W-:Y:S02]  /*36e10*/  LEA R23, P4, R21, R0.reuse, 0x1 ;  /* 0x0000000015177211 */ /* 0x088fe400078808ff */
[----:B0-----:R-:W-:Y:S01]  /*36e20*/  LEA.HI.X.SX32 R22, R9, R3, 0x1, P3 ;  /* 0x0000000309167211 */ /* 0x001fe200018f0eff */
[----:B-1----:R-:W2:Y:S04]  /*36e30*/  LDL.LU R10, [R1+0xc4] ;  /* 0x0000c400010a7983 */ /* 0x002ea80000300800 */
[----:B------:R4:W-:Y:S04]  /*36e40*/  STL [R1+0x20fc], R23 ;  /* 0x0020fc1701007387 */ /* 0x0009e80000100800 */
[----:B------:R-:W3:Y:S04]  /*36e50*/  LDL.LU R9, [R1+0xc0] ;  /* 0x0000c00001097983 */ /* 0x000ee80000300800 */
[----:B------:R0:W-:Y:S01]  /*36e60*/  STL [R1+0x20c8], R22 ;  /* 0x0020c81601007387 */ /* 0x0001e20000100800 */
[----:B----4-:R-:W-:-:S02]  /*36e70*/  LEA R23, P3, R20, R0, 0x1 ;  /* 0x0000000014177211 */ /* 0x010fc400078608ff */
[----:B0-----:R-:W-:-:S03]  /*36e80*/  LEA.HI.X.SX32 R22, R8, R3, 0x1, P2 ;  /* 0x0000000308167211 */ /* 0x001fc600010f0eff */
[----:B------:R-:W-:Y:S04]  /*36e90*/  STL [R1+0x2104], R23 ;  /* 0x0021041701007387 */ /* 0x000fe80000100800 */
[----:B------:R-:W4:Y:S04]  /*36ea0*/  LDL.LU R8, [R1+0xbc] ;  /* 0x0000bc0001087983 */ /* 0x000f280000300800 */
[----:B------:R0:W-:Y:S02]  /*36eb0*/  STL [R1+0x20d0], R22 ;  /* 0x0020d01601007387 */ /* 0x0001e40000100800 */
[----:B0-----:R-:W-:-:S02]  /*36ec0*/  LEA.HI.X.SX32 R22, R7, R3, 0x1, P1 ;  /* 0x0000000307167211 */ /* 0x001fc400008f0eff */
[----:B------:R-:W-:Y:S02]  /*36ed0*/  LEA.HI.X.SX32 R20, R20, R3, 0x1, P3 ;  /* 0x0000000314147211 */ /* 0x000fe400018f0eff */
[----:B------:R-:W-:-:S05]  /*36ee0*/  LEA R23, P2, R19, R0, 0x1 ;  /* 0x0000000013177211 */ /* 0x000fca00078408ff */
[----:B------:R-:W-:Y:S04]  /*36ef0*/  STL [R1+0x210c], R23 ;  /* 0x00210c1701007387 */ /* 0x000fe80000100800 */
[----:B------:R-:W4:Y:S04]  /*36f00*/  LDL.LU R7, [R1+0xb8] ;  /* 0x0000b80001077983 */ /* 0x000f280000300800 */
        /* <DEDUP_REMOVED lines=9> */
[----:B------:R-:W-:Y:S04]  /*36fa0*/  STL [R1+0x211c], R23 ;  /* 0x00211c1701007387 */ /* 0x000fe80000100800 */
[----:B------:R0:W-:Y:S01]  /*36fb0*/  STL [R1+0x20e8], R22 ;  /* 0x0020e81601007387 */ /* 0x0001e20000100800 */
[----:B------:R-:W-:-:S02]  /*36fc0*/  LEA R24, P6, R16, R0, 0x1 ;  /* 0x0000000010187211 */ /* 0x000fc400078c08ff */
[----:B0-----:R-:W-:-:S03]  /*36fd0*/  LEA.HI.X.SX32 R22, R5, R3, 0x1, P5 ;  /* 0x0000000305167211 */ /* 0x001fc600028f0eff */
[----:B------:R-:W-:Y:S04]  /*36fe0*/  STL [R1+0x2124], R24 ;  /* 0x0021241801007387 */ /* 0x000fe80000100800 */
[----:B------:R-:W4:Y:S04]  /*36ff0*/  LDL.LU R5, [R1+0xa8] ;  /* 0x0000a80001057983 */ /* 0x000f280000300800 */
[----:B------:R0:W-:Y:S01]  /*37000*/  STL [R1+0x20f0], R22 ;  /* 0x0020f01601007387 */ /* 0x0001e20000100800 */
[----:B------:R-:W-:Y:S02]  /*37010*/  LEA R23, P5, R15, R0, 0x1 ;  /* 0x000000000f177211 */ /* 0x000fe400078a08ff */
[----:B0-----:R-:W-:-:S03]  /*37020*/  LEA.HI.X.SX32 R22, R21, R3, 0x1, P4 ;  /* 0x0000000315167211 */ /* 0x001fc600020f0eff */
[----:B------:R0:W-:Y:S01]  /*37030*/  STL [R1+0x212c], R23 ;  /* 0x00212c1701007387 */ /* 0x0001e20000100800 */
[----:B------:R-:W-:-:S03]  /*37040*/  LEA R21, P4, R14, R0, 0x1 ;  /* 0x000000000e157211 */ /* 0x000fc600078808ff */
[----:B------:R-:W-:Y:S04]  /*37050*/  STL [R1+0x20f8], R22 ;  /* 0x0020f81601007387 */ /* 0x000fe80000100800 */
[----:B------:R-:W4:Y:S04]  /*37060*/  LDL.LU R24, [R1+0xa4] ;  /* 0x0000a40001187983 */ /* 0x000f280000300800 */
[----:B------:R1:W-:Y:S04]  /*37070*/  STL [R1+0x2134], R21 ;  /* 0x0021341501007387 */ /* 0x0003e80000100800 */
[----:B------:R1:W-:Y:S04]  /*37080*/  STL [R1+0x2100], R20 ;  /* 0x0021001401007387 */ /* 0x0003e80000100800 */
[----:B0-----:R-:W4:Y:S01]  /*37090*/  LDL.LU R23, [R1+0xa0] ;  /* 0x0000a00001177983 */ /* 0x001f220000300800 */
[----:B-1----:R-:W-:-:S02]  /*370a0*/  LEA R21, P3, R13, R0, 0x1 ;  /* 0x000000000d157211 */ /* 0x002fc400078608ff */
[-C--:B------:R-:W-:Y:S02]  /*370b0*/  LEA.HI.X.SX32 R20, R19, R3.reuse, 0x1, P2 ;  /* 0x0000000313147211 */ /* 0x080fe400010f0eff */
[----:B------:R-:W-:Y:S01]  /*370c0*/  LEA.HI.X.SX32 R18, R18, R3, 0x1, P1 ;  /* 0x0000000312127211 */ /* 0x000fe200008f0eff */
[----:B------:R-:W-:Y:S04]  /*370d0*/  STL [R1+0x213c], R21 ;  /* 0x00213c1501007387 */ /* 0x000fe80000100800 */
[----:B------:R-:W-:Y:S04]  /*370e0*/  STL [R1+0x2108], R20 ;  /* 0x0021081401007387 */ /* 0x000fe80000100800 */
[----:B------:R-:W4:Y:S01]  /*370f0*/  LDL.LU R22, [R1+0x98] ;  /* 0x0000980001167983 */ /* 0x000f220000300800 */
[----:B------:R-:W-:-:S05]  /*37100*/  LEA R19, P2, R12, R0, 0x1 ;  /* 0x000000000c137211 */ /* 0x000fca00078408ff */
[----:B------:R0:W-:Y:S04]  /*37110*/  STL [R1+0x2144], R19 ;  /* 0x0021441301007387 */ /* 0x0001e80000100800 */
[----:B------:R-:W-:Y:S01]  /*37120*/  STL [R1+0x2110], R18 ;  /* 0x0021101201007387 */ /* 0x000fe20000100800 */
[----:B0-----:R-:W-:-:S05]  /*37130*/  LEA R19, P1, R11, R0, 0x1 ;  /* 0x000000000b137211 */ /* 0x001fca00078208ff */
[----:B------:R-:W-:Y:S04]  /*37140*/  STL [R1+0x214c], R19 ;  /* 0x00214c1301007387 */ /* 0x000fe80000100800 */
[----:B------:R-:W4:Y:S01]  /*37150*/  LDL.LU R21, [R1+0x94] ;  /* 0x0000940001157983 */ /* 0x000f220000300800 */
[----:B------:R-:W-:-:S05]  /*37160*/  LEA.HI.X.SX32 R17, R17, R3, 0x1, P0 ;  /* 0x0000000311117211 */ /* 0x000fca00000f0eff */
[----:B------:R0:W-:Y:S01]  /*37170*/  STL [R1+0x2118], R17 ;  /* 0x0021181101007387 */ /* 0x0001e20000100800 */
[-C--:B------:R-:W-:Y:S02]  /*37180*/  LEA.HI.X.SX32 R15, R15, R3.reuse, 0x1, P5 ;  /* 0x000000030f0f7211 */ /* 0x080fe400028f0eff */
[-C--:B0-----:R-:W-:Y:S02]  /*37190*/  LEA.HI.X.SX32 R17, R16, R3.reuse, 0x1, P6 ;  /* 0x0000000310117211 */ /* 0x081fe400030f0eff */
[-C--:B------:R-:W-:Y:S02]  /*371a0*/  LEA.HI.X.SX32 R14, R14, R3.reuse, 0x1, P4 ;  /* 0x000000030e0e7211 */ /* 0x080fe400020f0eff */
[----:B------:R-:W-:Y:S02]  /*371b0*/  LEA.HI.X.SX32 R12, R12, R3, 0x1, P2 ;  /* 0x000000030c0c7211 */ /* 0x000fe400010f0eff */
[-C--:B--2---:R-:W-:Y:S02]  /*371c0*/  LEA R18, P0, R10, R0.reuse, 0x1 ;  /* 0x000000000a127211 */ /* 0x084fe400078008ff */
[----:B---3--:R-:W-:-:S03]  /*371d0*/  LEA R16, P6, R9, R0, 0x1 ;  /* 0x0000000009107211 */ /* 0x008fc600078c08ff */
[----:B------:R-:W-:Y:S04]  /*371e0*/  STL [R1+0x2154], R18 ;  /* 0x0021541201007387 */ /* 0x000fe80000100800 */
[----:B------:R-:W-:Y:S04]  /*371f0*/  STL [R1+0x2120], R17 ;  /* 0x0021201101007387 */ /* 0x000fe80000100800 */
[----:B------:R-:W2:Y:S04]  /*37200*/  LDL.LU R20, [R1+0x90] ;  /* 0x0000900001147983 */ /* 0x000ea80000300800 */
[----:B------:R4:W-:Y:S04]  /*37210*/  STL [R1+0x215c], R16 ;  /* 0x00215c1001007387 */ /* 0x0009e80000100800 */
[----:B------:R-:W-:Y:S01]  /*37220*/  STL [R1+0x2128], R15 ;  /* 0x0021280f01007387 */ /* 0x000fe20000100800 */
[----:B----4-:R-:W-:-:S05]  /*37230*/  LEA R16, P5, R8, R0, 0x1 ;  /* 0x0000000008107211 */ /* 0x010fca00078a08ff */
[----:B------:R-:W-:Y:S04]  /*37240*/  STL [R1+0x2164], R16 ;  /* 0x0021641001007387 */ /* 0x000fe80000100800 */
[----:B------:R-:W3:Y:S04]  /*37250*/  LDL.LU R19, [R1+0x8c] ;  /* 0x00008c0001137983 */ /* 0x000ee80000300800 */
[----:B------:R0:W-:Y:S02]  /*37260*/  STL [R1+0x2130], R14 ;  /* 0x0021300e01007387 */ /* 0x0001e40000100800 */
[----:B0-----:R-:W-:-:S02]  /*37270*/  LEA.HI.X.SX32 R14, R13, R3, 0x1, P3 ;  /* 0x000000030d0e7211 */ /* 0x001fc400018f0eff */
[-C--:B------:R-:W-:Y:S02]  /*37280*/  LEA.HI.X.SX32 R10, R10, R3.reuse, 0x1, P0 ;  /* 0x000000030a0a7211 */ /* 0x080fe400000f0eff */
[----:B------:R-:W-:Y:S02]  /*37290*/  LEA.HI.X.SX32 R8, R8, R3, 0x1, P5 ;  /* 0x0000000308087211 */ /* 0x000fe400028f0eff */
[----:B------:R-:W-:-:S05]  /*372a0*/  LEA R15, P4, R7, R0, 0x1 ;  /* 0x00000000070f7211 */ /* 0x000fca00078808ff */
[----:B------:R-:W-:Y:S04]  /*372b0*/  STL [R1+0x216c], R15 ;  /* 0x00216c0f01007387 */ /* 0x000fe80000100800 */
[----:B------:R-:W-:Y:S04]  /*372c0*/  STL [R1+0x2138], R14 ;  /* 0x0021380e01007387 */ /* 0x000fe80000100800 */
[----:B------:R-:W4:Y:S01]  /*372d0*/  LDL.LU R18, [R1+0x84] ;  /* 0x0000840001127983 */ /* 0x000f220000300800 */
[----:B------:R-:W-:-:S05]  /*372e0*/  LEA R13, P3, R4, R0, 0x1 ;  /* 0x00000000040d7211 */ /* 0x000fca00078608ff */
[----:B------:R-:W-:Y:S04]  /*372f0*/  STL [R1+0x2174], R13 ;  /* 0x0021740d01007387 */ /* 0x000fe80000100800 */
[----:B------:R0:W-:Y:S04]  /*37300*/  STL [R1+0x2140], R12 ;  /* 0x0021400c01007387 */ /* 0x0001e80000100800 */
[----:B------:R-:W4:Y:S01]  /*37310*/  LDL.LU R17, [R1+0x80] ;  /* 0x0000800001117983 */ /* 0x000f220000300800 */
[----:B0-----:R-:W-:Y:S02]  /*37320*/  LEA.HI.X.SX32 R12, R11, R3, 0x1, P1 ;  /* 0x000000030b0c7211 */ /* 0x001fe400008f0eff */
[----:B------:R-:W-:-:S05]  /*37330*/  LEA R13, P2, R6, R0, 0x1 ;  /* 0x00000000060d7211 */ /* 0x000fca00078408ff */
[----:B------:R0:W-:Y:S04]  /*37340*/  STL [R1+0x217c], R13 ;  /* 0x00217c0d01007387 */ /* 0x0001e80000100800 */
[----:B------:R-:W4:Y:S04]  /*37350*/  LDL.LU R16, [R1+0x7c] ;  /* 0x00007c0001107983 */ /* 0x000f280000300800 */
[----:B------:R-:W-:Y:S04]  /*37360*/  STL [R1+0x2148], R12 ;  /* 0x0021480c01007387 */ /* 0x000fe80000100800 */
[----:B------:R-:W4:Y:S01]  /*37370*/  LDL.LU R15, [R1+0x78] ;  /* 0x00007800010f7983 */ /* 0x000f220000300800 */
[----:B------:R-:W-:-:S05]  /*37380*/  LEA R11, P1, R5, R0, 0x1 ;  /* 0x00000000050b7211 */ /* 0x000fca00078208ff */
[----:B------:R-:W-:Y:S04]  /*37390*/  STL [R1+0x2184], R11 ;  /* 0x0021840b01007387 */ /* 0x000fe80000100800 */
[----:B------:R-:W4:Y:S04]  /*373a0*/  LDL.LU R14, [R1+0x70] ;  /* 0x00007000010e7983 */ /* 0x000f280000300800 */
[----:B------:R1:W-:Y:S04]  /*373b0*/  STL [R1+0x2150], R10 ;  /* 0x0021500a01007387 */ /* 0x0003e80000100800 */
[----:B0-----:R-:W4:Y:S01]  /*373c0*/  LDL.LU R13, [R1+0x68] ;  /* 0x00006800010d7983 */ /* 0x001f220000300800 */
[----:B-1----:R-:W-:-:S02]  /*373d0*/  LEA.HI.X.SX32 R10, R9, R3, 0x1, P6 ;  /* 0x00000003090a7211 */ /* 0x002fc400030f0eff */
[-C--:B------:R-:W-:Y:S02]  /*373e0*/  LEA R11, P0, R24, R0.reuse, 0x1 ;  /* 0x00000000180b7211 */ /* 0x080fe400078008ff */
[----:B------:R-:W-:-:S03]  /*373f0*/  LEA R9, P6, R23, R0, 0x1 ;  /* 0x0000000017097211 */ /* 0x000fc600078c08ff */
[----:B------:R0:W-:Y:S04]  /*37400*/  STL [R1+0x218c], R11 ;  /* 0x00218c0b01007387 */ /* 0x0001e80000100800 */
[----:B------:R-:W-:Y:S04]  /*37410*/  STL [R1+0x2158], R10 ;  /* 0x0021580a01007387 */ /* 0x000fe80000100800 */
[----:B------:R-:W4:Y:S04]  /*37420*/  LDL.LU R12, [R1+0x5c] ;  /* 0x00005c00010c7983 */ /* 0x000f280000300800 */
[----:B------:R1:W-:Y:S04]  /*37430*/  STL [R1+0x2194], R9 ;  /* 0x0021940901007387 */ /* 0x0003e80000100800 */
[----:B------:R1:W-:Y:S04]  /*37440*/  STL [R1+0x2160], R8 ;  /* 0x0021600801007387 */ /* 0x0003e80000100800 */
[----:B0-----:R-:W4:Y:S01]  /*37450*/  LDL.LU R11, [R1+0x58] ;  /* 0x00005800010b7983 */ /* 0x001f220000300800 */
[----:B-1----:R-:W-:-:S02]  /*37460*/  LEA R9, P5, R22, R0, 0x1 ;  /* 0x0000000016097211 */ /* 0x002fc400078a08ff */
[----:B------:R-:W-:-:S03]  /*37470*/  LEA.HI.X.SX32 R8, R7, R3, 0x1, P4 ;  /* 0x0000000307087211 */ /* 0x000fc600020f0eff */
[----:B------:R0:W-:Y:S04]  /*37480*/  STL [R1+0x219c], R9 ;  /* 0x00219c0901007387 */ /* 0x0001e80000100800 */
[----:B------:R-:W4:Y:S04]  /*37490*/  LDL.LU R10, [R1+0x54] ;  /* 0x00005400010a7983 */ /* 0x000f280000300800 */
[----:B------:R1:W-:Y:S04]  /*374a0*/  STL [R1+0x2168], R8 ;  /* 0x0021680801007387 */ /* 0x0003e80000100800 */
[----:B0-----:R-:W4:Y:S01]  /*374b0*/  LDL.LU R9, [R1+0x50] ;  /* 0x0000500001097983 */ /* 0x001f220000300800 */
[----:B------:R-:W-:-:S05]  /*374c0*/  LEA R7, P4, R21, R0, 0x1 ;  /* 0x0000000015077211 */ /* 0x000fca00078808ff */
[----:B------:R-:W-:Y:S04]  /*374d0*/  STL [R1+0x21a4], R7 ;  /* 0x0021a40701007387 */ /* 0x000fe80000100800 */
[----:B-1----:R-:W4:Y:S01]  /*374e0*/  LDL.LU R8, [R1+0x4c] ;  /* 0x00004c0001087983 */ /* 0x002f220000300800 */
[-C--:B------:R-:W-:Y:S02]  /*374f0*/  LEA.HI.X.SX32 R4, R4, R3.reuse, 0x1, P3 ;  /* 0x0000000304047211 */ /* 0x080fe400018f0eff */
[-C--:B------:R-:W-:Y:S02]  /*37500*/  LEA.HI.X.SX32 R6, R6, R3.reuse, 0x1, P2 ;  /* 0x0000000306067211 */ /* 0x080fe400010f0eff */
[-C--:B------:R-:W-:Y:S01]  /*37510*/  LEA.HI.X.SX32 R25, R5, R3.reuse, 0x1, P1 ;  /* 0x0000000305197211 */ /* 0x080fe200008f0eff */
[----:B------:R0:W-:Y:S04]  /*37520*/  STL [R1+0x2170], R4 ;  /* 0x0021700401007387 */ /* 0x0001e80000100800 */
[----:B0-----:R-:W4:Y:S01]  /*37530*/  LDL.LU R4, [R1+0x44] ;  /* 0x0000440001047983 */ /* 0x001f220000300800 */
[----:B------:R-:W-:Y:S01]  /*37540*/  LEA.HI.X.SX32 R23, R23, R3, 0x1, P6 ;  /* 0x0000000317177211 */ /* 0x000fe200030f0eff */
[----:B------:R-:W-:Y:S01]  /*37550*/  IMAD R2, R2, UR7, RZ ;  /* 0x0000000702027c24 */ /* 0x000fe2000f8e02ff */
[----:B--2---:R-:W-:-:S05]  /*37560*/  LEA R7, P3, R20, R0, 0x1 ;  /* 0x0000000014077211 */ /* 0x004fca00078608ff */
[----:B------:R0:W-:Y:S04]  /*37570*/  STL [R1+0x21ac], R7 ;  /* 0x0021ac0701007387 */ /* 0x0001e80000100800 */
[----:B0-----:R-:W2:Y:S01]  /*37580*/  LDL.LU R7, [R1+0x34] ;  /* 0x0000340001077983 */ /* 0x001ea20000300800 */
[----:B---3--:R-:W-:-:S03]  /*37590*/  LEA R26, P2, R19, R0, 0x1 ;  /* 0x00000000131a7211 */ /* 0x008fc600078408ff */
[----:B------:R0:W-:Y:S04]  /*375a0*/  STL [R1+0x2178], R6 ;  /* 0x0021780601007387 */ /* 0x0001e80000100800 */
[----:B0-----:R-:W3:Y:S04]  /*375b0*/  LDL.LU R6, [R1+0x798] ;  /* 0x0007980001067983 */ /* 0x001ee80000300800 */
[----:B------:R-:W-:Y:S04]  /*375c0*/  STL [R1+0x21b4], R26 ;  /* 0x0021b41a01007387 */ /* 0x000fe80000100800 */
[----:B------:R-:W3:Y:S04]  /*375d0*/  LDL.LU R5, [R1+0x3c] ;  /* 0x00003c0001057983 */ /* 0x000ee80000300800 */
[----:B------:R0:W-:Y:S02]  /*375e0*/  STL [R1+0x2180], R25 ;  /* 0x0021801901007387 */ /* 0x0001e40000100800 */
[----:B0-----:R-:W-:-:S02]  /*375f0*/  LEA.HI.X.SX32 R25, R24, R3, 0x1, P0 ;  /* 0x0000000318197211 */ /* 0x001fc400000f0eff */
[----:B------:R-:W-:Y:S02]  /*37600*/  LEA.HI.X.SX32 R20, R20, R3, 0x1, P3 ;  /* 0x0000000314147211 */ /* 0x000fe400018f0eff */
[----:B----4-:R-:W-:-:S05]  /*37610*/  LEA R26, P1, R18, R0, 0x1 ;  /* 0x00000000121a7211 */ /* 0x010fca00078208ff */
[----:B------:R-:W-:Y:S04]  /*37620*/  STL [R1+0x21bc], R26 ;  /* 0x0021bc1a01007387 */ /* 0x000fe80000100800 */
[----:B------:R-:W-:Y:S01]  /*37630*/  STL [R1+0x2188], R25 ;  /* 0x0021881901007387 */ /* 0x000fe20000100800 */
[----:B------:R-:W-:-:S05]  /*37640*/  LEA R24, P0, R17, R0, 0x1 ;  /* 0x0000000011187211 */ /* 0x000fca00078008ff */
[----:B------:R0:W-:Y:S04]  /*37650*/  STL [R1+0x21c4], R24 ;  /* 0x0021c41801007387 */ /* 0x0001e80000100800 */
[----:B------:R1:W-:Y:S01]  /*37660*/  STL [R1+0x2190], R23 ;  /* 0x0021901701007387 */ /* 0x0003e20000100800 */
[-C--:B0-----:R-:W-:Y:S02]  /*37670*/  LEA.HI.X.SX32 R24, R22, R3.reuse, 0x1, P5 ;  /* 0x0000000316187211 */ /* 0x081fe400028f0eff */
[----:B------:R-:W-:Y:S02]  /*37680*/  LEA.HI.X.SX32 R22, R21, R3, 0x1, P4 ;  /* 0x0000000315167211 */ /* 0x000fe400020f0eff */
[-C--:B------:R-:W-:Y:S02]  /*37690*/  LEA R25, P6, R16, R0.reuse, 0x1 ;  /* 0x0000000010197211 */ /* 0x080fe400078c08ff */
[----:B-1----:R-:W-:-:S03]  /*376a0*/  LEA R23, P5, R15, R0, 0x1 ;  /* 0x000000000f177211 */ /* 0x002fc600078a08ff */
[----:B------:R-:W-:Y:S04]  /*376b0*/  STL [R1+0x21cc], R25 ;  /* 0x0021cc1901007387 */ /* 0x000fe80000100800 */
[----:B------:R-:W-:Y:S04]  /*376c0*/  STL [R1+0x2198], R24 ;  /* 0x0021981801007387 */ /* 0x000fe80000100800 */
[----:B------:R-:W-:Y:S04]  /*376d0*/  STL [R1+0x21d4], R23 ;  /* 0x0021d41701007387 */ /* 0x000fe80000100800 */
[----:B------:R0:W-:Y:S01]  /*376e0*/  STL [R1+0x21a0], R22 ;  /* 0x0021a01601007387 */ /* 0x0001e20000100800 */
[----:B------:R-:W-:-:S02]  /*376f0*/  LEA R21, P4, R14, R0, 0x1 ;  /* 0x000000000e157211 */ /* 0x000fc400078808ff */
[----:B0-----:R-:W-:-:S03]  /*37700*/  LEA R22, P3, R13, R0, 0x1 ;  /* 0x000000000d167211 */ /* 0x001fc600078608ff */
[----:B------:R0:W-:Y:S04]  /*37710*/  STL [R1+0x21dc], R21 ;  /* 0x0021dc1501007387 */ /* 0x0001e80000100800 */
[----:B------:R1:W-:Y:S01]  /*37720*/  STL [R1+0x21a8], R20 ;  /* 0x0021a81401007387 */ /* 0x0003e20000100800 */
[----:B------:R-:W-:-:S03]  /*37730*/  LEA.HI.X.SX32 R17, R17, R3, 0x1, P0 ;  /* 0x0000000311117211 */ /* 0x000fc600000f0eff */
[----:B------:R-:W-:Y:S01]  /*37740*/  STL [R1+0x21e4], R22 ;  /* 0x0021e41601007387 */ /* 0x000fe20000100800 */
[-C--:B0-----:R-:W-:Y:S02]  /*37750*/  LEA.HI.X.SX32 R21, R19, R3.reuse, 0x1, P2 ;  /* 0x0000000313157211 */ /* 0x081fe400010f0eff */
[-C--:B-1----:R-:W-:Y:S02]  /*37760*/  LEA R20, P2, R2, R0.reuse, 0x1 ;  /* 0x0000000002147211 */ /* 0x082fe400078408ff */
[----:B------:R-:W-:Y:S01]  /*37770*/  LEA.HI.X.SX32 R19, R18, R3, 0x1, P1 ;  /* 0x0000000312137211 */ /* 0x000fe200008f0eff */
[----:B------:R-:W-:Y:S04]  /*37780*/  STL [R1+0x21b0], R21 ;  /* 0x0021b01501007387 */ /* 0x000fe80000100800 */
[----:B------:R-:W-:Y:S01]  /*37790*/  STL [R1+0x21ec], R20 ;  /* 0x0021ec1401007387 */ /* 0x000fe20000100800 */
[----:B------:R-:W-:-:S03]  /*377a0*/  LEA R18, P1, R12, R0, 0x1 ;  /* 0x000000000c127211 */ /* 0x000fc600078208ff */
[----:B------:R0:W-:Y:S04]  /*377b0*/  STL [R1+0x21b8], R19 ;  /* 0x0021b81301007387 */ /* 0x0001e80000100800 */
[----:B------:R1:W-:Y:S04]  /*377c0*/  STL [R1+0x21f4], R18 ;  /* 0x0021f41201007387 */ /* 0x0003e80000100800 */
[----:B------:R4:W-:Y:S01]  /*377d0*/  STL [R1+0x21c0], R17 ;  /* 0x0021c01101007387 */ /* 0x0009e20000100800 */
[----:B0-----:R-:W-:Y:S02]  /*377e0*/  LEA R19, P0, R11, R0, 0x1 ;  /* 0x000000000b137211 */ /* 0x001fe400078008ff */
[----:B-1----:R-:W-:-:S02]  /*377f0*/  LEA.HI.X.SX32 R18, R16, R3, 0x1, P6 ;  /* 0x0000000310127211 */ /* 0x002fc400030f0eff */
[-C--:B------:R-:W-:Y:S02]  /*37800*/  LEA.HI.X.SX32 R16, R15, R3.reuse, 0x1, P5 ;  /* 0x000000030f107211 */ /* 0x080fe400028f0eff */
[----:B----4-:R-:W-:Y:S01]  /*37810*/  LEA R17, P6, R10, R0, 0x1 ;  /* 0x000000000a117211 */ /* 0x010fe200078c08ff */
[----:B------:R-:W-:Y:S04]  /*37820*/  STL [R1+0x21fc], R19 ;  /* 0x0021fc1301007387 */ /* 0x000fe80000100800 */
[----:B------:R-:W-:Y:S01]  /*37830*/  STL [R1+0x21c8], R18 ;  /* 0x0021c81201007387 */ /* 0x000fe20000100800 */
[----:B------:R-:W-:-:S03]  /*37840*/  LEA.HI.X.SX32 R14, R14, R3, 0x1, P4 ;  /* 0x000000030e0e7211 */ /* 0x000fc600020f0eff */
[----:B------:R-:W-:Y:S01]  /*37850*/  STL [R1+0x2200], R17 ;  /* 0x0022001101007387 */ /* 0x000fe20000100800 */
[----:B------:R-:W-:-:S03]  /*37860*/  LEA R15, P5, R9, R0, 0x1 ;  /* 0x00000000090f7211 */ /* 0x000fc600078a08ff */
[----:B------:R-:W-:Y:S04]  /*37870*/  STL [R1+0x21d0], R16 ;  /* 0x0021d01001007387 */ /* 0x000fe80000100800 */
[----:B------:R0:W-:Y:S04]  /*37880*/  STL [R1+0x2204], R15 ;  /* 0x0022040f01007387 */ /* 0x0001e80000100800 */
[----:B------:R1:W-:Y:S01]  /*37890*/  STL [R1+0x21d8], R14 ;  /* 0x0021d80e01007387 */ /* 0x0003e20000100800 */
[----:B0-----:R-:W-:Y:S02]  /*378a0*/  LEA.HI.X.SX32 R15, R13, R3, 0x1, P3 ;  /* 0x000000030d0f7211 */ /* 0x001fe400018f0eff */
[----:B------:R-:W-:-:S02]  /*378b0*/  LEA R16, P4, R8, R0, 0x1 ;  /* 0x0000000008107211 */ /* 0x000fc400078808ff */
[----:B------:R-:W-:-:S03]  /*378c0*/  LEA.HI.X.SX32 R13, R2, R3, 0x1, P2 ;  /* 0x00000003020d7211 */ /* 0x000fc600010f0eff */
[----:B------:R-:W-:Y:S04]  /*378d0*/  STL [R1+0x2208], R16 ;  /* 0x0022081001007387 */ /* 0x000fe80000100800 */
[----:B------:R-:W-:Y:S04]  /*378e0*/  STL [R1+0x21e0], R15 ;  /* 0x0021e00f01007387 */ /* 0x000fe80000100800 */
[----:B------:R-:W4:Y:S01]  /*378f0*/  LDL.LU R2, [R1+0x239c] ;  /* 0x00239c0001027983 */ /* 0x000f220000300800 */
[----:B-1----:R-:W-:-:S05]  /*37900*/  LEA R14, P3, R4, R0, 0x1 ;  /* 0x00000000040e7211 */ /* 0x002fca00078608ff */
[----:B------:R0:W-:Y:S04]  /*37910*/  STL [R1+0x2214], R14 ;  /* 0x0022140e01007387 */ /* 0x0001e80000100800 */
[----:B------:R3:W-:Y:S01]  /*37920*/  STL [R1+0x21e8], R13 ;  /* 0x0021e80d01007387 */ /* 0x0007e20000100800 */
[-C--:B------:R-:W-:Y:S02]  /*37930*/  LEA.HI.X.SX32 R10, R10, R3.reuse, 0x1, P6 ;  /* 0x000000030a0a7211 */ /* 0x080fe400030f0eff */
[-C--:B0-----:R-:W-:Y:S02]  /*37940*/  LEA.HI.X.SX32 R14, R12, R3.reuse, 0x1, P1 ;  /* 0x000000030c0e7211 */ /* 0x081fe400008f0eff */
[-C--:B------:R-:W-:Y:S02]  /*37950*/  LEA.HI.X.SX32 R12, R11, R3.reuse, 0x1, P0 ;  /* 0x000000030b0c7211 */ /* 0x080fe400000f0eff */
[----:B------:R-:W-:-:S02]  /*37960*/  LEA.HI.X.SX32 R9, R9, R3, 0x1, P5 ;  /* 0x0000000309097211 */ /* 0x000fc400028f0eff */
[----:B------:R-:W-:Y:S02]  /*37970*/  LEA.HI.X.SX32 R8, R8, R3, 0x1, P4 ;  /* 0x0000000308087211 */ /* 0x000fe400020f0eff */
[----:B--2---:R-:W-:-:S05]  /*37980*/  LEA R15, P2, R7, R0, 0x1 ;  /* 0x00000000070f7211 */ /* 0x004fca00078408ff */
[----:B------:R-:W-:Y:S04]  /*37990*/  STL [R1+0x220c], R15 ;  /* 0x00220c0f01007387 */ /* 0x000fe80000100800 */
[----:B------:R-:W-:Y:S01]  /*379a0*/  STL [R1+0x21f0], R14 ;  /* 0x0021f00e01007387 */ /* 0x000fe20000100800 */
[-C--:B---3--:R-:W-:Y:S02]  /*379b0*/  LEA R13, P1, R6, R0.reuse, 0x1 ;  /* 0x00000000060d7211 */ /* 0x088fe400078208ff */
[----:B------:R-:W-:-:S03]  /*379c0*/  LEA R11, P0, R5, R0, 0x1 ;  /* 0x00000000050b7211 */ /* 0x000fc600078008ff */
[----:B------:R-:W-:Y:S04]  /*379d0*/  STL [R1+0x2210], R13 ;  /* 0x0022100d01007387 */ /* 0x000fe80000100800 */
[----:B------:R-:W-:Y:S04]  /*379e0*/  STL [R1+0x21f8], R12 ;  /* 0x0021f80c01007387 */ /* 0x000fe80000100800 */
[----:B------:R-:W-:Y:S04]  /*379f0*/  STL [R1+0x137c], R11 ;  /* 0x00137c0b01007387 */ /* 0x000fe80000100800 */
[----:B------:R-:W-:Y:S01]  /*37a00*/  STL [R1+0x1368], R10 ;  /* 0x0013680a01007387 */ /* 0x000fe20000100800 */
[----:B------:R-:W-:-:S02]  /*37a10*/  LEA.HI.X.SX32 R7, R7, R3, 0x1, P2 ;  /* 0x0000000307077211 */ /* 0x000fc400010f0eff */
[----:B----4-:R-:W-:-:S05]  /*37a20*/  LEA R0, P6, R2, UR10, 0x1 ;  /* 0x0000000a02007c11 */ /* 0x010fca000f8c08ff */
[----:B------:R0:W-:Y:S04]  /*37a30*/  STL [R1+0x1160], R0 ;  /* 0x0011600001007387 */ /* 0x0001e80000100800 */
[----:B------:R-:W-:Y:S04]  /*37a40*/  STL [R1+0x136c], R9 ;  /* 0x00136c0901007387 */ /* 0x000fe80000100800 */
[----:B------:R-:W-:Y:S01]  /*37a50*/  STL [R1+0x1370], R8 ;  /* 0x0013700801007387 */ /* 0x000fe20000100800 */
[----:B0-----:R-:W-:-:S05]  /*37a60*/  LEA.HI.X.SX32 R0, R4, R3, 0x1, P3 ;  /* 0x0000000304007211 */ /* 0x001fca00018f0eff */
[----:B------:R0:W-:Y:S04]  /*37a70*/  STL [R1+0x1380], R0 ;  /* 0x0013800001007387 */ /* 0x0001e80000100800 */
[----:B------:R-:W-:Y:S01]  /*37a80*/  STL [R1+0x1374], R7 ;  /* 0x0013740701007387 */ /* 0x000fe20000100800 */
[-C--:B0-----:R-:W-:Y:S02]  /*37a90*/  LEA.HI.X.SX32 R0, R6, R3.reuse, 0x1, P1 ;  /* 0x0000000306007211 */ /* 0x081fe400008f0eff */
[----:B------:R-:W-:-:S03]  /*37aa0*/  LEA.HI.X.SX32 R3, R5, R3, 0x1, P0 ;  /* 0x0000000305037211 */ /* 0x000fc600000f0eff */
[----:B------:R0:W-:Y:S04]  /*37ab0*/  STL [R1+0x1378], R0 ;  /* 0x0013780001007387 */ /* 0x0001e80000100800 */
[----:B------:R1:W-:Y:S01]  /*37ac0*/  STL [R1+0x116c], R3 ;  /* 0x00116c0301007387 */ /* 0x0003e20000100800 */
[----:B0-----:R-:W-:-:S03]  /*37ad0*/  LEA.HI.X.SX32 R0, R2, UR11, 0x1, P6 ;  /* 0x0000000b02007c11 */ /* 0x001fc6000b0f0eff */
[----:B------:R-:W2:Y:S04]  /*37ae0*/  LDL.LU R2, [R1+0x2398] ;  /* 0x0023980001027983 */ /* 0x000ea80000300800 */
[----:B------:R0:W-:Y:S04]  /*37af0*/  STL [R1+0x9dc], R0 ;  /* 0x0009dc0001007387 */ /* 0x0001e80000100800 */
[----:B------:R-:W-:Y:S04]  /*37b00*/  STL [R1+0x1168], RZ ;  /* 0x001168ff01007387 */ /* 0x000fe80000100800 */
        /* <DEDUP_REMOVED lines=388> */
[----:B------:R-:W-:Y:S01]  /*39350*/  STL [R1+0x1080], RZ ;  /* 0x001080ff01007387 */ /* 0x000fe20000100800 */
[----:B------:R-:W3:Y:S03]  /*39360*/  S2R R4, SR_TID.X ;  /* 0x0000000000047919 */ /* 0x000ee60000002100 */
        /* <DEDUP_REMOVED lines=32> */
[C---:B---3--:R-:W-:Y:S01]  /*39570*/  LOP3.LUT R5, R4.reuse, 0x3f, RZ, 0xc0, !PT ;  /* 0x0000003f04057812 */ /* 0x048fe200078ec0ff */
[----:B-1----:R-:W-:-:S02]  /*39580*/  IMAD.SHL.U32 R3, R4, 0x20, RZ ;  /* 0x0000002004037824 */ /* 0x002fc400078e00ff */
[----:B------:R-:W-:Y:S01]  /*39590*/  STL [R1+0xde4], RZ ;  /* 0x000de4ff01007387 */ /* 0x000fe20000100800 */
[----:B------:R-:W1:Y:S03]  /*395a0*/  LDC R4, c[0x0][0x238] ;  /* 0x00008e00ff047b82 */ /* 0x000e660000000800 */
[----:B------:R-:W-:Y:S01]  /*395b0*/  STL [R1+0xde8], RZ ;  /* 0x000de8ff01007387 */ /* 0x000fe20000100800 */
[----:B0-----:R-:W-:Y:S01]  /*395c0*/  IMAD.SHL.U32 R0, R5, 0x2, RZ ;  /* 0x0000000205007824 */ /* 0x001fe200078e00ff */
[----:B------:R-:W-:Y:S01]  /*395d0*/  LOP3.LUT R0, R3, 0x400, RZ, 0xc0, !PT ;  /* 0x0000040003007812 */ /* 0x000fe200078ec0ff */
[C---:B-1----:R-:W-:Y:S02]  /*395e0*/  IMAD.SHL.U32 R5, R4.reuse, 0x40, RZ ;  /* 0x0000004004057824 */ /* 0x042fe400078e00ff */
[----:B------:R-:W0:Y:S01]  /*395f0*/  LDC R3, c[0x0][0x230] ;  /* 0x00008c00ff037b82 */ /* 0x000e220000000800 */
[----:B------:R-:W-:Y:S01]  /*39600*/  USHF.L.U32 UR5, UR5, 0x6, URZ ;  /* 0x0000000605057899 */ /* 0x000fe2000800063f */
[C---:B------:R-:W-:Y:S01]  /*39610*/  IMAD R6, R4.reuse, 0x3e, RZ ;  /* 0x0000003e04067824 */ /* 0x040fe200078e02ff */
[----:B------:R1:W-:Y:S01]  /*39620*/  STL [R1+0x2384], R0 ;  /* 0x0023840001007387 */ /* 0x0003e20000100800 */
[C---:B------:R-:W-:Y:S01]  /*39630*/  IMAD R7, R4.reuse, 0x3a, RZ ;  /* 0x0000003a04077824 */ /* 0x040fe200078e02ff */
[----:B------:R-:W-:Y:S01]  /*39640*/  USHF.R.S32.HI UR6, URZ, 0x1f, UR5 ;  /* 0x0000001f3f067899 */ /* 0x000fe20008011405 */
[C---:B------:R-:W-:Y:S01]  /*39650*/  IMAD R8, R4.reuse, 0x36, RZ ;  /* 0x0000003604087824 */ /* 0x040fe200078e02ff */
[----:B------:R-:W-:Y:S01]  /*39660*/  USHF.L.U32 UR7, UR5, 0x1, URZ ;  /* 0x0000000105077899 */ /* 0x000fe2000800063f */
[----:B------:R-:W-:-:S02]  /*39670*/  IMAD R9, R4, 0x32, RZ ;  /* 0x0000003204097824 */ /* 0x000fc400078e02ff */
[C---:B------:R-:W-:Y:S02]  /*39680*/  IMAD R10, R4.reuse, 0x2e, RZ ;  /* 0x0000002e040a7824 */ /* 0x040fe400078e02ff */
[C---:B------:R-:W-:Y:S02]  /*39690*/  IMAD R11, R4.reuse, 0x2a, RZ ;  /* 0x0000002a040b7824 */ /* 0x040fe400078e02ff */
[C---:B------:R-:W-:Y:S02]  /*396a0*/  IMAD R12, R4.reuse, 0x26, RZ ;  /* 0x00000026040c7824 */ /* 0x040fe400078e02ff */
[C---:B------:R-:W-:Y:S02]  /*396b0*/  IMAD R13, R4.reuse, 0x22, RZ ;  /* 0x00000022040d7824 */ /* 0x040fe400078e02ff */
[C---:B------:R-:W-:Y:S02]  /*396c0*/  IMAD R14, R4.reuse, 0x3c, RZ ;  /* 0x0000003c040e7824 */ /* 0x040fe400078e02ff */
[----:B------:R-:W-:-:S02]  /*396d0*/  IMAD R15, R4, 0x1e, RZ ;  /* 0x0000001e040f7824 */ /* 0x000fc400078e02ff */
[C---:B------:R-:W-:Y:S02]  /*396e0*/  IMAD R16, R4.reuse, 0x34, RZ ;  /* 0x0000003404107824 */ /* 0x040fe400078e02ff */
[----:B0-----:R-:W-:Y:S02]  /*396f0*/  VIADD R3, R3, 0x3f ;  /* 0x0000003f03037836 */ /* 0x001fe40000000000 */
[C---:B------:R-:W-:Y:S02]  /*39700*/  IMAD R17, R4.reuse, 0x1a, RZ ;  /* 0x0000001a04117824 */ /* 0x040fe400078e02ff */
[C---:B------:R-:W-:Y:S01]  /*39710*/  IMAD R18, R4.reuse, 0x2c, RZ ;  /* 0x0000002c04127824 */ /* 0x040fe200078e02ff */
[----:B-1----:R-:W-:Y:S01]  /*39720*/  SHF.R.S32.HI R0, RZ, 0x1f, R3 ;  /* 0x0000001fff007819 */ /* 0x002fe20000011403 */
[C---:B------:R-:W-:Y:S02]  /*39730*/  IMAD R19, R4.reuse, 0x16, RZ ;  /* 0x0000001604137824 */ /* 0x040fe400078e02ff */
[----:B------:R-:W-:Y:S01]  /*39740*/  IMAD R20, R4, 0x24, RZ ;  /* 0x0000002404147824 */ /* 0x000fe200078e02ff */
[----:B------:R-:W-:Y:S01]  /*39750*/  LEA.HI R0, R0, R3, RZ, 0x6 ;  /* 0x0000000300007211 */ /* 0x000fe200078f30ff */
[C---:B------:R-:W-:Y:S01]  /*39760*/  IMAD R21, R4.reuse, 0x12, RZ ;  /* 0x0000001204157824 */ /* 0x040fe200078e02ff */
[----:B------:R-:W-:Y:S01]  /*39770*/  SHF.R.S32.HI R3, RZ, 0x1f, R5 ;  /* 0x0000001fff037819 */ /* 0x000fe20000011405 */
[C---:B------:R-:W-:Y:S01]  /*39780*/  IMAD R22, R4.reuse, 0x38, RZ ;  /* 0x0000003804167824 */ /* 0x040fe200078e02ff */
[----:B------:R-:W-:Y:S01]  /*39790*/  SHF.R.S32.HI R0, RZ, 0x6, R0 ;  /* 0x00000006ff007819 */ /* 0x000fe20000011400 */
[C---:B------:R-:W-:Y:S01]  /*397a0*/  IMAD R23, R4.reuse, 0x1c, RZ ;  /* 0x0000001c04177824 */ /* 0x040fe200078e02ff */
[----:B------:R-:W-:Y:S01]  /*397b0*/  SHF.L.U64.HI R3, R5, 0x1, R3 ;  /* 0x0000000105037819 */ /* 0x000fe20000010203 */
[----:B------:R-:W-:-:S02]  /*397c0*/  IMAD R24, R4, 0xe, RZ ;  /* 0x0000000e04187824 */ /* 0x000fc400078e02ff */
[C---:B------:R-:W-:Y:S01]  /*397d0*/  IMAD R25, R4.reuse, 0x28, RZ ;  /* 0x0000002804197824 */ /* 0x040fe200078e02ff */
[----:B------:R-:W0:Y:S01]  /*397e0*/  S2R R0, SR_TID.X ;  /* 0x0000000000007919 */ /* 0x000e220000002100 */
[C---:B------:R-:W-:Y:S02]  /*397f0*/  IMAD R26, R4.reuse, 0x14, RZ ;  /* 0x00000014041a7824 */ /* 0x040fe400078e02ff */
[C---:B------:R-:W-:Y:S02]  /*39800*/  IMAD R27, R4.reuse, 0xa, RZ ;  /* 0x0000000a041b7824 */ /* 0x040fe400078e02ff */
[C---:B------:R-:W-:Y:S02]  /*39810*/  IMAD R28, R4.reuse, 0x30, RZ ;  /* 0x00000030041c7824 */ /* 0x040fe400078e02ff */
[----:B------:R-:W-:Y:S01]  /*39820*/  IMAD R29, R4, 0x18, RZ ;  /* 0x00000018041d7824 */ /* 0x000fe200078e02ff */
[----:B0-----:R-:W-:-:S05]  /*39830*/  LOP3.LUT R0, R0, 0x3f, RZ, 0xc0, !PT ;  /* 0x0000003f00007812 */ /* 0x001fca00078ec0ff */
[----:B------:R-:W-:Y:S01]  /*39840*/  IMAD.SHL.U32 R0, R0, 0x2, RZ ;  /* 0x0000000200007824 */ /* 0x000fe200078e00ff */
[----:B------:R-:W3:Y:S04]  /*39850*/  LDL R9, [R1+0x2384] ;  /* 0x0023840001097983 */ /* 0x000ee80000100800 */
[----:B--2---:R0:W-:Y:S04]  /*39860*/  STL [R1+0x2398], R2 ;  /* 0x0023980201007387 */ /* 0x0041e80000100800 */
[----:B------:R-:W2:Y:S01]  /*39870*/  LDL R0, [R1+0x9dc] ;  /* 0x0009dc0001007983 */ /* 0x000ea20000100800 */
[----:B------:R-:W1:Y:S03]  /*39880*/  S2R R5, SR_TID.X ;  /* 0x0000000000057919 */ /* 0x000e660000002100 */
[----:B0-----:R-:W4:Y:S01]  /*39890*/  LDL R2, [R1+0x1160] ;  /* 0x0011600001027983 */ /* 0x001f220000100800 */
[----:B------:R-:W-:Y:S01]  /*398a0*/  IMAD R7, R4, 0x7e, RZ ;  /* 0x0000007e04077824 */ /* 0x000fe200078e02ff */
[----:B-1----:R-:W-:-:S05]  /*398b0*/  LOP3.LUT R5, R5, 0x7, RZ, 0xc0, !PT ;  /* 0x0000000705057812 */ /* 0x002fca00078ec0ff */
[----:B------:R-:W-:Y:S02]  /*398c0*/  IMAD R5, R5, 0x90, RZ ;  /* 0x0000009005057824 */ /* 0x000fe400078e02ff */
[----:B---3--:R-:W-:Y:S02]  /*398d0*/  IMAD.MOV.U32 R8, RZ, RZ, R9 ;  /* 0x000000ffff087224 */ /* 0x008fe400078e0009 */
[----:B------:R-:W0:Y:S02]  /*398e0*/  S2R R9, SR_TID.X ;  /* 0x0000000000097919 */ /* 0x000e240000002100 */
[----:B------:R-:W-:Y:S02]  /*398f0*/  IMAD.MOV.U32 R6, RZ, RZ, R8 ;  /* 0x000000ffff067224 */ /* 0x000fe400078e0008 */
[----:B------:R-:W-:Y:S01]  /*39900*/  IMAD R8, R4, 0x7a, RZ ;  /* 0x0000007a04087824 */ /* 0x000fe200078e02ff */
[----:B----4-:R-:W-:-:S04]  /*39910*/  IADD3 R7, P0, R7, R2, RZ ;  /* 0x0000000207077210 */ /* 0x010fc80007f1e0ff */
[----:B------:R-:W-:Y:S01]  /*39920*/  IADD3 R8, P5, R8, R2, RZ ;  /* 0x0000000208087210 */ /* 0x000fe20007fbe0ff */
[----:B------:R1:W-:Y:S01]  /*39930*/  STL [R1+0x1174], R7 ;  /* 0x0011740701007387 */ /* 0x0003e20000100800 */
[----:B0-----:R-:W-:-:S05]  /*39940*/  IMAD.SHL.U32 R9, R9, 0x2, RZ ;  /* 0x0000000209097824 */ /* 0x001fca00078e00ff */
[----:B------:R-:W-:Y:S01]  /*39950*/  LOP3.LUT R5, R5, 0x30, R9, 0x78, !PT ;  /* 0x0000003005057812 */ /* 0x000fe200078e7809 */
[----:B------:R-:W-:-:S03]  /*39960*/  IMAD R9, R4, 0x76, RZ ;  /* 0x0000007604097824 */ /* 0x000fc600078e02ff */
[----:B------:R-:W-:Y:S02]  /*39970*/  LOP3.LUT R5, R5, R6, RZ, 0xfc, !PT ;  /* 0x0000000605057212 */ /* 0x000fe400078efcff */
[----:B-1----:R-:W-:Y:S01]  /*39980*/  IADD3 R7, P1, R9, R2, RZ ;  /* 0x0000000209077210 */ /* 0x002fe20007f3e0ff */
[----:B------:R0:W-:Y:S04]  /*39990*/  STL [R1+0x1184], R8 ;  /* 0x0011840801007387 */ /* 0x0001e80000100800 */
[----:B------:R-:W-:Y:S04]  /*399a0*/  STL [R1+0x9d0], R5 ;  /* 0x0009d00501007387 */ /* 0x000fe80000100800 */
[----:B------:R1:W-:Y:S01]  /*399b0*/  STL [R1+0x1194], R7 ;  /* 0x0011940701007387 */ /* 0x0003e20000100800 */
[----:B0-----:R-:W-:-:S02]  /*399c0*/  IMAD R8, R4, 0x72, RZ ;  /* 0x0000007204087824 */ /* 0x001fc400078e02ff */
[C---:B------:R-:W-:Y:S02]  /*399d0*/  IMAD R9, R4.reuse, 0x6a, RZ ;  /* 0x0000006a04097824 */ /* 0x040fe400078e02ff */
[----:B-1----:R-:W-:Y:S01]  /*399e0*/  IMAD R7, R4, 0x6e, RZ ;  /* 0x0000006e04077824 */ /* 0x002fe200078e02ff */
[----:B------:R-:W-:-:S04]  /*399f0*/  IADD3 R8, P2, R8, R2, RZ ;  /* 0x0000000208087210 */ /* 0x000fc80007f5e0ff */
[-C--:B------:R-:W-:Y:S01]  /*39a00*/  IADD3 R7, P3, R7, R2.reuse, RZ ;  /* 0x0000000207077210 */ /* 0x080fe20007f7e0ff */
[----:B------:R0:W-:Y:S04]  /*39a10*/  STL [R1+0x11a4], R8 ;  /* 0x0011a40801007387 */ /* 0x0001e80000100800 */
[----:B------:R1:W-:Y:S01]  /*39a20*/  STL [R1+0x11b4], R7 ;  /* 0x0011b40701007387 */ /* 0x0003e20000100800 */
[C---:B0-----:R-:W-:Y:S01]  /*39a30*/  IMAD R8, R4.reuse, 0x66, RZ ;  /* 0x0000006604087824 */ /* 0x041fe200078e02ff */
[----:B-1----:R-:W-:Y:S01]  /*39a40*/  IADD3 R7, P4, R9, R2, RZ ;  /* 0x0000000209077210 */ /* 0x002fe20007f9e0ff */
[----:B------:R-:W-:-:S03]  /*39a50*/  IMAD R9, R4, 0x3f, RZ ;  /* 0x0000003f04097824 */ /* 0x000fc600078e02ff */
[----:B------:R-:W-:Y:S01]  /*39a60*/  IADD3 R8, P6, R8, R2, RZ ;  /* 0x0000000208087210 */ /* 0x000fe20007fde0ff */
[----:B------:R0:W-:Y:S01]  /*39a70*/  STL [R1+0x11c4], R7 ;  /* 0x0011c40701007387 */ /* 0x0001e20000100800 */
[----:B--2---:R-:W-:-:S03]  /*39a80*/  LEA.HI.X.SX32 R9, R9, R0, 0x1, P0 ;  /* 0x0000000009097211 */ /* 0x004fc600000f0eff */
[----:B------:R1:W-:Y:S01]  /*39a90*/  STL [R1+0x11d4], R8 ;  /* 0x0011d40801007387 */ /* 0x0003e20000100800 */
[----:B0-----:R-:W-:-:S03]  /*39aa0*/  IMAD R7, R4, 0x62, RZ ;  /* 0x0000006204077824 */ /* 0x001fc600078e02ff */
[----:B------:R0:W-:Y:S01]  /*39ab0*/  STL [R1+0x1170], R9 ;  /* 0x0011700901007387 */ /* 0x0001e20000100800 */
[----:B-1----:R-:W-:Y:S01]  /*39ac0*/  IMAD R8, R4, 0x3d, RZ ;  /* 0x0000003d04087824 */ /* 0x002fe200078e02ff */
[----:B------:R-:W-:-:S05]  /*39ad0*/  IADD3 R7, P0, R7, R2, RZ ;  /* 0x0000000207077210 */ /* 0x000fca0007f1e0ff */
[----:B------:R1:W-:Y:S01]  /*39ae0*/  STL [R1+0x11e4], R7 ;  /* 0x0011e40701007387 */ /* 0x0003e20000100800 */
[----:B0-----:R-:W-:Y:S01]  /*39af0*/  IMAD R9, R4, 0x5e, RZ ;  /* 0x0000005e04097824 */ /* 0x001fe200078e02ff */
[----:B-1----:R-:W-:Y:S01]  /*39b00*/  LEA.HI.X.SX32 R7, R8, R0, 0x1, P5 ;  /* 0x0000000008077211 */ /* 0x002fe200028f0eff */
[----:B------:R-:W-:-:S03]  /*39b10*/  IMAD R8, R4, 0x3b, RZ ;  /* 0x0000003b04087824 */ /* 0x000fc600078e02ff */
[----:B------:R-:W-:Y:S01]  /*39b20*/  IADD3 R9, P5, R9, R2, RZ ;  /* 0x0000000209097210 */ /* 0x000fe20007fbe0ff */
[----:B------:R0:W-:Y:S01]  /*39b30*/  STL [R1+0x1180], R7 ;  /* 0x0011800701007387 */ /* 0x0001e20000100800 */
[----:B------:R-:W-:-:S03]  /*39b40*/  LEA.HI.X.SX32 R8, R8, R0, 0x1, P1 ;  /* 0x0000000008087211 */ /* 0x000fc600008f0eff */
[----:B------:R1:W-:Y:S01]  /*39b50*/  STL [R1+0x11f4], R9 ;  /* 0x0011f40901007387 */ /* 0x0003e20000100800 */
[----:B0-----:R-:W-:-:S03]  /*39b60*/  IMAD R7, R4, 0x5a, RZ ;  /* 0x0000005a04077824 */ /* 0x001fc600078e02ff */
[----:B------:R0:W-:Y:S01]  /*39b70*/  STL [R1+0x1190], R8 ;  /* 0x0011900801007387 */ /* 0x0001e20000100800 */
[----:B-1----:R-:W-:Y:S01]  /*39b80*/  IMAD R9, R4, 0x39, RZ ;  /* 0x0000003904097824 */ /* 0x002fe200078e02ff */
[----:B------:R-:W-:-:S05]  /*39b90*/  IADD3 R7, P1, R7, R2, RZ ;  /* 0x0000000207077210 */ /* 0x000fca0007f3e0ff */
[----:B------:R1:W-:Y:S01]  /*39ba0*/  STL [R1+0x1204], R7 ;  /* 0x0012040701007387 */ /* 0x0003e20000100800 */
[C---:B0-----:R-:W-:Y:S01]  /*39bb0*/  IMAD R8, R4.reuse, 0x56, RZ ;  /* 0x0000005604087824 */ /* 0x041fe200078e02ff */
        /* <DEDUP_REMOVED lines=55> */
[----:B------:R0:W-:Y:S02]  /*39f30*/  STL [R1+0x1230], R9 ;  /* 0x0012300901007387 */ /* 0x0001e40000100800 */
[----:B------:R-:W-:Y:S01]  /*39f40*/  IADD3 R7, P4, R7, R2, RZ ;  /* 0x0000000207077210 */ /* 0x000fe20007f9e0ff */
[----:B-1----:R-:W-:-:S04]  /*39f50*/  IMAD R8, R4, 0x25, RZ ;  /* 0x0000002504087824 */ /* 0x002fc800078e02ff */
[----:B------:R1:W-:Y:S01]  /*39f60*/  STL [R1+0x11dc], R7 ;  /* 0x0011dc0701007387 */ /* 0x0003e20000100800 */
[----:B0-----:R-:W-:Y:S01]  /*39f70*/  IMAD R9, R4, 0x5c, RZ ;  /* 0x0000005c04097824 */ /* 0x001fe200078e02ff */
[----:B------:R-:W-:Y:S01]  /*39f80*/  LEA.HI.X.SX32 R8, R8, R0, 0x1, P6 ;  /* 0x0000000008087211 */ /* 0x000fe200030f0eff */
[----:B------:R-:W-:-:S03]  /*39f90*/  IMAD R6, R4, 0x3e, RZ ;  /* 0x0000003e04067824 */ /* 0x000fc600078e02ff */
[----:B------:R-:W-:Y:S01]  /*39fa0*/  IADD3 R9, P6, R9, R2, RZ ;  /* 0x0000000209097210 */ /* 0x000fe20007fde0ff */
[C---:B-1----:R-:W-:Y:S01]  /*39fb0*/  IMAD R7, R4.reuse, 0x23, RZ ;  /* 0x0000002304077824 */ /* 0x042fe200078e02ff */
[----:B------:R0:W-:Y:S04]  /*39fc0*/  STL [R1+0x1240], R8 ;  /* 0x0012400801007387 */ /* 0x0001e80000100800 */
[----:B------:R-:W-:Y:S01]  /*39fd0*/  LEA.HI.X.SX32 R7, R7, R0, 0x1, P0 ;  /* 0x0000000007077211 */ /* 0x000fe200000f0eff */
[----:B------:R1:W-:Y:S01]  /*39fe0*/  STL [R1+0x11fc], R9 ;  /* 0x0011fc0901007387 */ /* 0x0003e20000100800 */
[----:B0-----:R-:W-:-:S03]  /*39ff0*/  IMAD R8, R4, 0x21, RZ ;  /* 0x0000002104087824 */ /* 0x001fc600078e02ff */
[----:B------:R0:W-:Y:S02]  /*3a000*/  STL [R1+0x1250], R7 ;  /* 0x0012500701007387 */ /* 0x0001e40000100800 */
[----:B------:R-:W-:Y:S01]  /*3a010*/  LEA.HI.X.SX32 R8, R8, R0, 0x1, P5 ;  /* 0x0000000008087211 */ /* 0x000fe200028f0eff */
[----:B-1----:R-:W-:Y:S01]  /*3a020*/  IMAD R9, R4, 0x54, RZ ;  /* 0x0000005404097824 */ /* 0x002fe200078e02ff */
[----:B0-----:R-:W-:-:S05]  /*3a030*/  IADD3 R7, P0, R6, R2, RZ ;  /* 0x0000000206077210 */ /* 0x001fca0007f1e0ff */
[----:B------:R-:W-:Y:S04]  /*3a040*/  STL [R1+0x1274], R7 ;  /* 0x0012740701007387 */ /* 0x000fe80000100800 */
[----:B------:R0:W-:Y:S02]  /*3a050*/  STL [R1+0x1260], R8 ;  /* 0x0012600801007387 */ /* 0x0001e40000100800 */
[----:B0-----:R-:W-:Y:S01]  /*3a060*/  IADD3 R8, P5, R9, R2, RZ ;  /* 0x0000000209087210 */ /* 0x001fe20007fbe0ff */
[----:B------:R-:W-:-:S04]  /*3a070*/  IMAD R7, R4, 0x3a, RZ ;  /* 0x0000003a04077824 */ /* 0x000fc800078e02ff */
[----:B------:R0:W-:Y:S01]  /*3a080*/  STL [R1+0x121c], R8 ;  /* 0x00121c0801007387 */ /* 0x0001e20000100800 */
[----:B------:R-:W-:Y:S01]  /*3a090*/  IMAD R9, R4, 0x4c, RZ ;  /* 0x0000004c04097824 */ /* 0x000fe200078e02ff */
[----:B0-----:R-:W-:Y:S01]  /*3a0a0*/  LEA.HI.X.SX32 R8, R6, R0, 0x1, P1 ;  /* 0x0000000006087211 */ /* 0x001fe200008f0eff */
[----:B------:R-:W-:-:S04]  /*3a0b0*/  IMAD R6, R4, 0x1f, RZ ;  /* 0x0000001f04067824 */ /* 0x000fc800078e02ff */
[----:B------:R0:W-:Y:S01]  /*3a0c0*/  STL [R1+0x1178], R8 ;  /* 0x0011780801007387 */ /* 0x0001e20000100800 */
[----:B------:R-:W-:Y:S02]  /*3a0d0*/  LEA.HI.X.SX32 R6, R6, R0, 0x1, P0 ;  /* 0x0000000006067211 */ /* 0x000fe400000f0eff */
[-C--:B------:R-:W-:Y:S02]  /*3a0e0*/  IADD3 R9, P0, R9, R2.reuse, RZ ;  /* 0x0000000209097210 */ /* 0x080fe40007f1e0ff */
[----:B0-----:R-:W-:-:S05]  /*3a0f0*/  IADD3 R8, P1, R7, R2, RZ ;  /* 0x0000000207087210 */ /* 0x001fca0007f3e0ff */
[----:B------:R0:W-:Y:S04]  /*3a100*/  STL [R1+0x1284], R8 ;  /* 0x0012840801007387 */ /* 0x0001e80000100800 */
[----:B------:R-:W-:Y:S04]  /*3a110*/  STL [R1+0x1270], R6 ;  /* 0x0012700601007387 */ /* 0x000fe80000100800 */
[----:B------:R1:W-:Y:S01]  /*3a120*/  STL [R1+0x123c], R9 ;  /* 0x00123c0901007387 */ /* 0x0003e20000100800 */
[C---:B0-----:R-:W-:Y:S01]  /*3a130*/  IMAD R8, R4.reuse, 0x36, RZ ;  /* 0x0000003604087824 */ /* 0x041fe200078e02ff */
[----:B-1----:R-:W-:Y:S01]  /*3a140*/  LEA.HI.X.SX32 R9, R7, R0, 0x1, P2 ;  /* 0x0000000007097211 */ /* 0x002fe200010f0eff */
[----:B------:R-:W-:-:S02]  /*3a150*/  IMAD R7, R4, 0x1d, RZ ;  /* 0x0000001d04077824 */ /* 0x000fc400078e02ff */
[----:B------:R-:W-:Y:S02]  /*3a160*/  IMAD R6, R4, 0x44, RZ ;  /* 0x0000004404067824 */ /* 0x000fe400078e02ff */
[----:B------:R0:W-:Y:S01]  /*3a170*/  STL [R1+0x1198], R9 ;  /* 0x0011980901007387 */ /* 0x0001e20000100800 */
[----:B------:R-:W-:Y:S02]  /*3a180*/  LEA.HI.X.SX32 R7, R7, R0, 0x1, P1 ;  /* 0x0000000007077211 */ /* 0x000fe400008f0eff */
[-C--:B------:R-:W-:Y:S02]  /*3a190*/  IADD3 R6, P1, R6, R2.reuse, RZ ;  /* 0x0000000206067210 */ /* 0x080fe40007f3e0ff */
[C---:B0-----:R-:W-:Y:S02]  /*3a1a0*/  IADD3 R9, P2, R8.reuse, R2, RZ ;  /* 0x0000000208097210 */ /* 0x041fe40007f5e0ff */
[----:B------:R-:W-:-:S03]  /*3a1b0*/  LEA.HI.X.SX32 R8, R8, R0, 0x1, P3 ;  /* 0x0000000008087211 */ /* 0x000fc600018f0eff */
[----:B------:R0:W-:Y:S04]  /*3a1c0*/  STL [R1+0x1294], R9 ;  /* 0x0012940901007387 */ /* 0x0001e80000100800 */
[----:B------:R1:W-:Y:S01]  /*3a1d0*/  STL [R1+0x1280], R7 ;  /* 0x0012800701007387 */ /* 0x0003e20000100800 */
[----:B0-----:R-:W-:-:S03]  /*3a1e0*/  IMAD R9, R4, 0x32, RZ ;  /* 0x0000003204097824 */ /* 0x001fc600078e02ff */
[----:B------:R0:W-:Y:S01]  /*3a1f0*/  STL [R1+0x125c], R6 ;  /* 0x00125c0601007387 */ /* 0x0001e20000100800 */
[----:B-1----:R-:W-:-:S03]  /*3a200*/  IMAD R7, R4, 0x1b, RZ ;  /* 0x0000001b04077824 */ /* 0x002fc600078e02ff */
[----:B------:R1:W-:Y:S01]  /*3a210*/  STL [R1+0x11b8], R8 ;  /* 0x0011b80801007387 */ /* 0x0003e20000100800 */
[----:B0-----:R-:W-:Y:S01]  /*3a220*/  IMAD R6, R4, 0x78, RZ ;  /* 0x0000007804067824 */ /* 0x001fe200078e02ff */
[----:B-1----:R-:W-:Y:S02]  /*3a230*/  IADD3 R8, P3, R9, R2, RZ ;  /* 0x0000000209087210 */ /* 0x002fe40007f7e0ff */
[----:B------:R-:W-:-:S03]  /*3a240*/  LEA.HI.X.SX32 R7, R7, R0, 0x1, P2 ;  /* 0x0000000007077211 */ /* 0x000fc600010f0eff */
[----:B------:R0:W-:Y:S01]  /*3a250*/  STL [R1+0x12a4], R8 ;  /* 0x0012a40801007387 */ /* 0x0001e20000100800 */
[----:B------:R-:W-:-:S03]  /*3a260*/  LEA.HI.X.SX32 R9, R9, R0, 0x1, P4 ;  /* 0x0000000009097211 */ /* 0x000fc600020f0eff */
[----:B------:R1:W-:Y:S01]  /*3a270*/  STL [R1+0x1290], R7 ;  /* 0x0012900701007387 */ /* 0x0003e20000100800 */
[-C--:B0-----:R-:W-:Y:S01]  /*3a280*/  IADD3 R8, P2, R6, R2.reuse, RZ ;  /* 0x0000000206087210 */ /* 0x081fe20007f5e0ff */
[C---:B------:R-:W-:Y:S02]  /*3a290*/  IMAD R6, R4.reuse, 0x68, RZ ;  /* 0x0000006804067824 */ /* 0x040fe400078e02ff */
[----:B-1----:R-:W-:Y:S02]  /*3a2a0*/  IMAD R7, R4, 0x19, RZ ;  /* 0x0000001904077824 */ /* 0x002fe400078e02ff */
[----:B------:R0:W-:Y:S04]  /*3a2b0*/  STL [R1+0x118c], R8 ;  /* 0x00118c0801007387 */ /* 0x0001e80000100800 */
[----:B------:R1:W-:Y:S01]  /*3a2c0*/  STL [R1+0x11d8], R9 ;  /* 0x0011d80901007387 */ /* 0x0003e20000100800 */
[----:B0-----:R-:W-:-:S02]  /*3a2d0*/  IADD3 R8, P4, R10, R2, RZ ;  /* 0x000000020a087210 */ /* 0x001fc40007f9e0ff */
[----:B-1----:R-:W-:-:S03]  /*3a2e0*/  LEA.HI.X.SX32 R9, R7, R0, 0x1, P3 ;  /* 0x0000000007097211 */ /* 0x002fc600018f0eff */
[----:B------:R0:W-:Y:S01]  /*3a2f0*/  STL [R1+0x12b4], R8 ;  /* 0x0012b40801007387 */ /* 0x0001e20000100800 */
[----:B------:R-:W-:-:S03]  /*3a300*/  IMAD R7, R4, 0x17, RZ ;  /* 0x0000001704077824 */ /* 0x000fc600078e02ff */
[----:B------:R1:W-:Y:S01]  /*3a310*/  STL [R1+0x12a0], R9 ;  /* 0x0012a00901007387 */ /* 0x0003e20000100800 */
[----:B0-----:R-:W-:Y:S01]  /*3a320*/  IADD3 R8, P3, R6, R2, RZ ;  /* 0x0000000206087210 */ /* 0x001fe20007f7e0ff */
[----:B------:R-:W-:-:S04]  /*3a330*/  IMAD R6, R4, 0x58, RZ ;  /* 0x0000005804067824 */ /* 0x000fc800078e02ff */
[----:B------:R0:W-:Y:S01]  /*3a340*/  STL [R1+0x11cc], R8 ;  /* 0x0011cc0801007387 */ /* 0x0001e20000100800 */
[-C--:B-1----:R-:W-:Y:S01]  /*3a350*/  LEA.HI.X.SX32 R9, R7, R0.reuse, 0x1, P4 ;  /* 0x0000000007097211 */ /* 0x082fe200020f0eff */
[----:B------:R-:W-:Y:S01]  /*3a360*/  IMAD R7, R4, 0x15, RZ ;  /* 0x0000001504077824 */ /* 0x000fe200078e02ff */
[----:B0-----:R-:W-:Y:S02]  /*3a370*/  LEA.HI.X.SX32 R8, R10, R0, 0x1, P6 ;  /* 0x000000000a087211 */ /* 0x001fe400030f0eff */
[----:B------:R-:W-:-:S03]  /*3a380*/  IADD3 R10, P6, R11, R2, RZ ;  /* 0x000000020b0a7210 */ /* 0x000fc60007fde0ff */
[----:B------:R0:W-:Y:S04]  /*3a390*/  STL [R1+0x11f8], R8 ;  /* 0x0011f80801007387 */ /* 0x0001e80000100800 */
[----:B------:R1:W-:Y:S01]  /*3a3a0*/  STL [R1+0x12c4], R10 ;  /* 0x0012c40a01007387 */ /* 0x0003e20000100800 */
[----:B0-----:R-:W-:-:S03]  /*3a3b0*/  IADD3 R8, P4, R6, R2, RZ ;  /* 0x0000000206087210 */ /* 0x001fc60007f9e0ff */
[----:B------:R0:W-:Y:S01]  /*3a3c0*/  STL [R1+0x12b0], R9 ;  /* 0x0012b00901007387 */ /* 0x0001e20000100800 */
[----:B------:R-:W-:Y:S01]  /*3a3d0*/  IMAD R6, R4, 0x48, RZ ;  /* 0x0000004804067824 */ /* 0x000fe200078e02ff */
[----:B-1----:R-:W-:Y:S02]  /*3a3e0*/  LEA.HI.X.SX32 R10, R11, R0, 0x1, P5 ;  /* 0x000000000b0a7211 */ /* 0x002fe400028f0eff */
[----:B------:R1:W-:Y:S01]  /*3a3f0*/  STL [R1+0x120c], R8 ;  /* 0x00120c0801007387 */ /* 0x0003e20000100800 */
[----:B0-----:R-:W-:-:S03]  /*3a400*/  IADD3 R9, P5, R12, R2, RZ ;  /* 0x000000020c097210 */ /* 0x001fc60007fbe0ff */
[----:B------:R-:W-:Y:S01]  /*3a410*/  STL [R1+0x1218], R10 ;  /* 0x0012180a01007387 */ /* 0x000fe20000100800 */
[----:B-1----:R-:W-:-:S03]  /*3a420*/  LEA.HI.X.SX32 R8, R7, R0, 0x1, P6 ;  /* 0x0000000007087211 */ /* 0x002fc600030f0eff */
[----:B------:R-:W-:Y:S01]  /*3a430*/  STL [R1+0x12d4], R9 ;  /* 0x0012d40901007387 */ /* 0x000fe20000100800 */
[----:B------:R-:W-:Y:S01]  /*3a440*/  IADD3 R7, P6, R6, R2, RZ ;  /* 0x0000000206077210 */ /* 0x000fe20007fde0ff */
[----:B------:R-:W-:Y:S02]  /*3a450*/  IMAD R6, R4, 0x13, RZ ;  /* 0x0000001304067824 */ /* 0x000fe400078e02ff */
[----:B------:R0:W-:Y:S04]  /*3a460*/  STL [R1+0x12c0], R8 ;  /* 0x0012c00801007387 */ /* 0x0001e80000100800 */
[----:B------:R1:W-:Y:S01]  /*3a470*/  STL [R1+0x124c], R7 ;  /* 0x00124c0701007387 */ /* 0x0003e20000100800 */
[----:B0-----:R-:W-:Y:S02]  /*3a480*/  LEA.HI.X.SX32 R8, R12, R0, 0x1, P0 ;  /* 0x000000000c087211 */ /* 0x001fe400000f0eff */
[----:B------:R-:W-:Y:S01]  /*3a490*/  IADD3 R9, P0, R13, R2, RZ ;  /* 0x000000020d097210 */ /* 0x000fe20007f1e0ff */
[----:B-1----:R-:W-:-:S02]  /*3a4a0*/  IMAD R7, R4, 0x70, RZ ;  /* 0x0000007004077824 */ /* 0x002fc400078e02ff */
[----:B------:R0:W-:Y:S04]  /*3a4b0*/  STL [R1+0x1238], R8 ;  /* 0x0012380801007387 */ /* 0x0001e80000100800 */
[----:B------:R1:W-:Y:S01]  /*3a4c0*/  STL [R1+0x12e4], R9 ;  /* 0x0012e40901007387 */ /* 0x0003e20000100800 */
[----:B0-----:R-:W-:Y:S01]  /*3a4d0*/  LEA.HI.X.SX32 R8, R6, R0, 0x1, P5 ;  /* 0x0000000006087211 */ /* 0x001fe200028f0eff */
[----:B------:R-:W-:Y:S01]  /*3a4e0*/  IMAD R6, R4, 0x11, RZ ;  /* 0x0000001104067824 */ /* 0x000fe200078e02ff */
[----:B-1----:R-:W-:-:S03]  /*3a4f0*/  IADD3 R9, P5, R7, R2, RZ ;  /* 0x0000000207097210 */ /* 0x002fc60007fbe0ff */
[----:B------:R0:W-:Y:S01]  /*3a500*/  STL [R1+0x12d0], R8 ;  /* 0x0012d00801007387 */ /* 0x0001e20000100800 */
[-C--:B------:R-:W-:Y:S02]  /*3a510*/  LEA.HI.X.SX32 R7, R13, R0.reuse, 0x1, P1 ;  /* 0x000000000d077211 */ /* 0x080fe400008f0eff */
[----:B------:R-:W-:Y:S01]  /*3a520*/  LEA.HI.X.SX32 R6, R6, R0, 0x1, P0 ;  /* 0x0000000006067211 */ /* 0x000fe200000f0eff */
[----:B------:R1:W-:Y:S01]  /*3a530*/  STL [R1+0x11ac], R9 ;  /* 0x0011ac0901007387 */ /* 0x0003e20000100800 */
[----:B0-----:R-:W-:-:S03]  /*3a540*/  IADD3 R8, P1, R14, R2, RZ ;  /* 0x000000020e087210 */ /* 0x001fc60007f3e0ff */
[----:B------:R0:W-:Y:S01]  /*3a550*/  STL [R1+0x1258], R7 ;  /* 0x0012580701007387 */ /* 0x0001e20000100800 */
[----:B-1----:R-:W-:-:S03]  /*3a560*/  IADD3 R9, P0, R15, R2, RZ ;  /* 0x000000020f097210 */ /* 0x002fc60007f1e0ff */
[----:B------:R1:W-:Y:S01]  /*3a570*/  STL [R1+0x127c], R8 ;  /* 0x00127c0801007387 */ /* 0x0003e20000100800 */
[----:B0-----:R-:W-:-:S03]  /*3a580*/  IMAD R7, R4, 0x50, RZ ;  /* 0x0000005004077824 */ /* 0x001fc600078e02ff */
[----:B------:R0:W-:Y:S01]  /*3a590*/  STL [R1+0x12e0], R6 ;  /* 0x0012e00601007387 */ /* 0x0001e20000100800 */
[----:B-1----:R-:W-:-:S03]  /*3a5a0*/  LEA.HI.X.SX32 R8, R14, R0, 0x1, P2 ;  /* 0x000000000e087211 */ /* 0x002fc600010f0eff */
[----:B------:R1:W-:Y:S04]  /*3a5b0*/  STL [R1+0x12f4], R9 ;  /* 0x0012f40901007387 */ /* 0x0003e80000100800 */
[----:B------:R2:W-:Y:S01]  /*3a5c0*/  STL [R1+0x1188], R8 ;  /* 0x0011880801007387 */ /* 0x0005e20000100800 */
[----:B0-----:R-:W-:Y:S01]  /*3a5d0*/  IMAD R6, R4, 0xf, RZ ;  /* 0x0000000f04067824 */ /* 0x001fe200078e02ff */
[----:B-1----:R-:W-:Y:S02]  /*3a5e0*/  IADD3 R9, P2, R7, R2, RZ ;  /* 0x0000000207097210 */ /* 0x002fe40007f5e0ff */
[----:B------:R-:W-:Y:S02]  /*3a5f0*/  LEA.HI.X.SX32 R7, R15, R0, 0x1, P1 ;  /* 0x000000000f077211 */ /* 0x000fe400008f0eff */
[----:B--2---:R-:W-:Y:S01]  /*3a600*/  IADD3 R8, P1, R16, R2, RZ ;  /* 0x0000000210087210 */ /* 0x004fe20007f3e0ff */
[----:B------:R0:W-:Y:S01]  /*3a610*/  STL [R1+0x122c], R9 ;  /* 0x00122c0901007387 */ /* 0x0001e20000100800 */
[----:B------:R-:W-:-:S03]  /*3a620*/  LEA.HI.X.SX32 R6, R6, R0, 0x1, P0 ;  /* 0x0000000006067211 */ /* 0x000fc600000f0eff */
[----:B------:R1:W-:Y:S04]  /*3a630*/  STL [R1+0x1278], R7 ;  /* 0x0012780701007387 */ /* 0x0003e80000100800 */
[----:B------:R2:W-:Y:S01]  /*3a640*/  STL [R1+0x129c], R8 ;  /* 0x00129c0801007387 */ /* 0x0005e20000100800 */
[----:B0-----:R-:W-:Y:S01]  /*3a650*/  IADD3 R9, P0, R17, R2, RZ ;  /* 0x0000000211097210 */ /* 0x001fe20007f1e0ff */
[----:B-1----:R-:W-:Y:S02]  /*3a660*/  IMAD R7, R4, 0x60, RZ ;  /* 0x0000006004077824 */ /* 0x002fe400078e02ff */
[----:B------:R0:W-:Y:S01]  /*3a670*/  STL [R1+0x12f0], R6 ;  /* 0x0012f00601007387 */ /* 0x0001e20000100800 */
[----:B--2---:R-:W-:-:S03]  /*3a680*/  LEA.HI.X.SX32 R8, R16, R0, 0x1, P3 ;  /* 0x0000000010087211 */ /* 0x004fc600018f0eff */
[----:B------:R1:W-:Y:S04]  /*3a690*/  STL [R1+0x1304], R9 ;  /* 0x0013040901007387 */ /* 0x0003e80000100800 */
[----:B------:R2:W-:Y:S01]  /*3a6a0*/  STL [R1+0x11c8], R8 ;  /* 0x0011c80801007387 */ /* 0x0005e20000100800 */
[----:B0-----:R-:W-:Y:S01]  /*3a6b0*/  IMAD R6, R4, 0xd, RZ ;  /* 0x0000000d04067824 */ /* 0x001fe200078e02ff */
[----:B-1----:R-:W-:Y:S02]  /*3a6c0*/  IADD3 R9, P3, R7, R2, RZ ;  /* 0x0000000207097210 */ /* 0x002fe40007f7e0ff */
[----:B--2---:R-:W-:Y:S02]  /*3a6d0*/  LEA.HI.X.SX32 R8, R17, R0, 0x1, P1 ;  /* 0x0000000011087211 */ /* 0x004fe400008f0eff */
[----:B------:R-:W-:Y:S01]  /*3a6e0*/  IADD3 R7, P1, R18, R2, RZ ;  /* 0x0000000212077210 */ /* 0x000fe20007f3e0ff */
[----:B------:R-:W-:Y:S01]  /*3a6f0*/  STL [R1+0x11ec], R9 ;  /* 0x0011ec0901007387 */ /* 0x000fe20000100800 */
[----:B------:R-:W-:-:S03]  /*3a700*/  LEA.HI.X.SX32 R6, R6, R0, 0x1, P0 ;  /* 0x0000000006067211 */ /* 0x000fc600000f0eff */
[----:B------:R0:W-:Y:S04]  /*3a710*/  STL [R1+0x1298], R8 ;  /* 0x0012980801007387 */ /* 0x0001e80000100800 */
[----:B------:R1:W-:Y:S01]  /*3a720*/  STL [R1+0x12bc], R7 ;  /* 0x0012bc0701007387 */ /* 0x0003e20000100800 */
[----:B0-----:R-:W-:-:S03]  /*3a730*/  IADD3 R8, P0, R19, R2, RZ ;  /* 0x0000000213087210 */ /* 0x001fc60007f1e0ff */
[----:B------:R0:W-:Y:S01]  /*3a740*/  STL [R1+0x1300], R6 ;  /* 0x0013000601007387 */ /* 0x0001e20000100800 */
[----:B-1----:R-:W-:-:S03]  /*3a750*/  LEA.HI.X.SX32 R7, R18, R0, 0x1, P4 ;  /* 0x0000000012077211 */ /* 0x002fc600020f0eff */
[----:B------:R1:W-:Y:S01]  /*3a760*/  STL [R1+0x1314], R8 ;  /* 0x0013140801007387 */ /* 0x0003e20000100800 */
[----:B------:R-:W-:-:S03]  /*3a770*/  IADD3 R9, P4, R20, R2, RZ ;  /* 0x0000000214097210 */ /* 0x000fc60007f9e0ff */
[----:B------:R2:W-:Y:S01]  /*3a780*/  STL [R1+0x1208], R7 ;  /* 0x0012080701007387 */ /* 0x0005e20000100800 */
[----:B0-----:R-:W-:Y:S01]  /*3a790*/  IMAD R6, R4, 0xb, RZ ;  /* 0x0000000b04067824 */ /* 0x001fe200078e02ff */
[----:B-1----:R-:W-:Y:S02]  /*3a7a0*/  LEA.HI.X.SX32 R8, R19, R0, 0x1, P1 ;  /* 0x0000000013087211 */ /* 0x002fe400008f0eff */
[----:B------:R-:W-:Y:S01]  /*3a7b0*/  STL [R1+0x12dc], R9 ;  /* 0x0012dc0901007387 */ /* 0x000fe20000100800 */
[----:B--2---:R-:W-:-:S03]  /*3a7c0*/  IADD3 R7, P1, R21, R2, RZ ;  /* 0x0000000215077210 */ /* 0x004fc60007f3e0ff */
[----:B------:R0:W-:Y:S01]  /*3a7d0*/  STL [R1+0x12b8], R8 ;  /* 0x0012b80801007387 */ /* 0x0001e20000100800 */
[----:B------:R-:W-:-:S03]  /*3a7e0*/  LEA.HI.X.SX32 R6, R6, R0, 0x1, P0 ;  /* 0x0000000006067211 */ /* 0x000fc600000f0eff */
[----:B------:R1:W-:Y:S01]  /*3a7f0*/  STL [R1+0x1324], R7 ;  /* 0x0013240701007387 */ /* 0x0003e20000100800 */
[----:B0-----:R-:W-:-:S03]  /*3a800*/  IADD3 R8, P0, R22, R2, RZ ;  /* 0x0000000216087210 */ /* 0x001fc60007f1e0ff */
[----:B------:R0:W-:Y:S01]  /*3a810*/  STL [R1+0x1310], R6 ;  /* 0x0013100601007387 */ /* 0x0001e20000100800 */
[----:B-1----:R-:W-:-:S03]  /*3a820*/  LEA.HI.X.SX32 R7, R20, R0, 0x1, P6 ;  /* 0x0000000014077211 */ /* 0x002fc600030f0eff */
[----:B------:R1:W-:Y:S04]  /*3a830*/  STL [R1+0x128c], R8 ;  /* 0x00128c0801007387 */ /* 0x0003e80000100800 */
[----:B------:R2:W-:Y:S01]  /*3a840*/  STL [R1+0x1248], R7 ;  /* 0x0012480701007387 */ /* 0x0005e20000100800 */
[----:B0-----:R-:W-:Y:S01]  /*3a850*/  IMAD R6, R4, 0x9, RZ ;  /* 0x0000000904067824 */ /* 0x001fe200078e02ff */
[----:B-1----:R-:W-:Y:S02]  /*3a860*/  IADD3 R8, P6, R23, R2, RZ ;  /* 0x0000000217087210 */ /* 0x002fe40007fde0ff */
[----:B--2---:R-:W-:-:S03]  /*3a870*/  LEA.HI.X.SX32 R7, R21, R0, 0x1, P4 ;  /* 0x0000000015077211 */ /* 0x004fc600020f0eff */
[----:B------:R0:W-:Y:S01]  /*3a880*/  STL [R1+0x12fc], R8 ;  /* 0x0012fc0801007387 */ /* 0x0001e20000100800 */
[----:B------:R-:W-:-:S03]  /*3a890*/  IADD3 R9, P4, R24, R2, RZ ;  /* 0x0000000218097210 */ /* 0x000fc60007f9e0ff */
[----:B------:R1:W-:Y:S01]  /*3a8a0*/  STL [R1+0x12d8], R7 ;  /* 0x0012d80701007387 */ /* 0x0003e20000100800 */
[----:B0-----:R-:W-:-:S03]  /*3a8b0*/  LEA.HI.X.SX32 R8, R6, R0, 0x1, P1 ;  /* 0x0000000006087211 */ /* 0x001fc600008f0eff */
[----:B------:R-:W-:Y:S01]  /*3a8c0*/  STL [R1+0x1334], R9 ;  /* 0x0013340901007387 */ /* 0x000fe20000100800 */
[----:B-1----:R-:W-:-:S03]  /*3a8d0*/  IADD3 R7, P1, R25, R2, RZ ;  /* 0x0000000219077210 */ /* 0x002fc60007f3e0ff */
[----:B------:R0:W-:Y:S01]  /*3a8e0*/  STL [R1+0x1320], R8 ;  /* 0x0013200801007387 */ /* 0x0001e20000100800 */
[----:B------:R-:W-:-:S03]  /*3a8f0*/  LEA.HI.X.SX32 R6, R22, R0, 0x1, P5 ;  /* 0x0000000016067211 */ /* 0x000fc600028f0eff */
[----:B------:R1:W-:Y:S01]  /*3a900*/  STL [R1+0x12cc], R7 ;  /* 0x0012cc0701007387 */ /* 0x0003e20000100800 */
[----:B0-----:R-:W-:-:S03]  /*3a910*/  IADD3 R8, P5, R26, R2, RZ ;  /* 0x000000021a087210 */ /* 0x001fc60007fbe0ff */
[----:B------:R0:W-:Y:S01]  /*3a920*/  STL [R1+0x11a8], R6 ;  /* 0x0011a80601007387 */ /* 0x0001e20000100800 */
[----:B-1----:R-:W-:-:S03]  /*3a930*/  LEA.HI.X.SX32 R7, R23, R0, 0x1, P0 ;  /* 0x0000000017077211 */ /* 0x002fc600000f0eff */
[----:B------:R-:W-:Y:S01]  /*3a940*/  STL [R1+0x131c], R8 ;  /* 0x00131c0801007387 */ /* 0x000fe20000100800 */
[----:B------:R-:W-:-:S03]  /*3a950*/  IADD3 R9, P0, R27, R2, RZ ;  /* 0x000000021b097210 */ /* 0x000fc60007f1e0ff */
[----:B------:R1:W-:Y:S01]  /*3a960*/  STL [R1+0x1288], R7 ;  /* 0x0012880701007387 */ /* 0x0003e20000100800 */
[----:B0-----:R-:W-:-:S03]  /*3a970*/  IMAD R6, R4, 0x7, RZ ;  /* 0x0000000704067824 */ /* 0x001fc600078e02ff */
[----:B------:R0:W-:Y:S01]  /*3a980*/  STL [R1+0x1344], R9 ;  /* 0x0013440901007387 */ /* 0x0001e20000100800 */
[----:B-1----:R-:W-:Y:S02]  /*3a990*/  LEA.HI.X.SX32 R7, R24, R0, 0x1, P6 ;  /* 0x0000000018077211 */ /* 0x002fe400030f0eff */
[----:B------:R-:W-:Y:S02]  /*3a9a0*/  IADD3 R8, P6, R28, R2, RZ ;  /* 0x000000021c087210 */ /* 0x000fe40007fde0ff */
[----:B------:R-:W-:Y:S01]  /*3a9b0*/  LEA.HI.X.SX32 R6, R6, R0, 0x1, P4 ;  /* 0x0000000006067211 */ /* 0x000fe200020f0eff */
[----:B------:R1:W-:Y:S01]  /*3a9c0*/  STL [R1+0x12f8], R7 ;  /* 0x0012f80701007387 */ /* 0x0003e20000100800 */
[----:B0-----:R-:W-:-:S03]  /*3a9d0*/  IADD3 R9, P4, R29, R2, RZ ;  /* 0x000000021d097210 */ /* 0x001fc60007f9e0ff */
[----:B------:R0:W-:Y:S01]  /*3a9e0*/  STL [R1+0x12ac], R8 ;  /* 0x0012ac0801007387 */ /* 0x0001e20000100800 */
[----:B-1----:R-:W-:-:S03]  /*3a9f0*/  IMAD R7, R4, 0xc, RZ ;  /* 0x0000000c04077824 */ /* 0x002fc600078e02ff */
[----:B------:R1:W-:Y:S04]  /*3aa00*/  STL [R1+0x1330], R6 ;  /* 0x0013300601007387 */ /* 0x0003e80000100800 */
[----:B------:R2:W-:Y:S01]  /*3aa10*/  STL [R1+0x130c], R9 ;  /* 0x00130c0901007387 */ /* 0x0005e20000100800 */
[----:B0-----:R-:W-:Y:S01]  /*3aa20*/  IMAD R8, R4, 0x6, RZ ;  /* 0x0000000604087824 */ /* 0x001fe200078e02ff */
[----:B-1----:R-:W-:Y:S02]  /*3aa30*/  LEA.HI.X.SX32 R6, R25, R0, 0x1, P2 ;  /* 0x0000000019067211 */ /* 0x002fe400010f0eff */
[----:B--2---:R-:W-:-:S03]  /*3aa40*/  IADD3 R9, P2, R7, R2, RZ ;  /* 0x0000000207097210 */ /* 0x004fc60007f5e0ff */
[----:B------:R0:W-:Y:S01]  /*3aa50*/  STL [R1+0x1228], R6 ;  /* 0x0012280601007387 */ /* 0x0001e20000100800 */
[----:B------:R-:W-:-:S03]  /*3aa60*/  LEA.HI.X.SX32 R10, R26, R0, 0x1, P1 ;  /* 0x000000001a0a7211 */ /* 0x000fc600008f0eff */
[----:B------:R1:W-:Y:S01]  /*3aa70*/  STL [R1+0x133c], R9 ;  /* 0x00133c0901007387 */ /* 0x0003e20000100800 */
[----:B------:R-:W-:-:S03]  /*3aa80*/  LEA.HI.X.SX32 R11, R27, R0, 0x1, P5 ;  /* 0x000000001b0b7211 */ /* 0x000fc600028f0eff */
[----:B------:R2:W-:Y:S01]  /*3aa90*/  STL [R1+0x12c8], R10 ;  /* 0x0012c80a01007387 */ /* 0x0005e20000100800 */
[----:B0-----:R-:W-:Y:S01]  /*3aaa0*/  IMAD R6, R4, 0x5, RZ ;  /* 0x0000000504067824 */ /* 0x001fe200078e02ff */
[-C--:B-1----:R-:W-:Y:S02]  /*3aab0*/  IADD3 R9, P1, R8, R2.reuse, RZ ;  /* 0x0000000208097210 */ /* 0x082fe40007f3e0ff */
[----:B--2---:R-:W-:-:S03]  /*3aac0*/  LEA R10, P5, R4, R2, 0x6 ;  /* 0x00000002040a7211 */ /* 0x004fc600078a30ff */
[----:B------:R0:W-:Y:S04]  /*3aad0*/  STL [R1+0x1354], R9 ;  /* 0x0013540901007387 */ /* 0x0001e80000100800 */
[----:B------:R1:W-:Y:S01]  /*3aae0*/  STL [R1+0x1318], R11 ;  /* 0x0013180b01007387 */ /* 0x0003e20000100800 */
[----:B0-----:R-:W-:-:S03]  /*3aaf0*/  LEA.HI.X.SX32 R9, R6, R0, 0x1, P0 ;  /* 0x0000000006097211 */ /* 0x001fc600000f0eff */
[----:B------:R0:W-:Y:S01]  /*3ab00*/  STL [R1+0x126c], R10 ;  /* 0x00126c0a01007387 */ /* 0x0001e20000100800 */
[----:B------:R-:W-:-:S03]  /*3ab10*/  LEA R6, P0, R4, R2, 0x5 ;  /* 0x0000000204067211 */ /* 0x000fc600078028ff */
[----:B------:R2:W-:Y:S01]  /*3ab20*/  STL [R1+0x1340], R9 ;  /* 0x0013400901007387 */ /* 0x0005e20000100800 */
[-C--:B-1----:R-:W-:Y:S02]  /*3ab30*/  LEA.HI.X.SX32 R11, R29, R0.reuse, 0x1, P6 ;  /* 0x000000001d0b7211 */ /* 0x082fe400030f0eff */
[----:B0-----:R-:W-:Y:S01]  /*3ab40*/  LEA.HI.X.SX32 R10, R28, R0, 0x1, P3 ;  /* 0x000000001c0a7211 */ /* 0x001fe200018f0eff */
[----:B------:R0:W-:Y:S01]  /*3ab50*/  STL [R1+0x12ec], R6 ;  /* 0x0012ec0601007387 */ /* 0x0001e20000100800 */
[----:B--2---:R-:W-:-:S03]  /*3ab60*/  LEA R9, P3, R4, R2, 0x4 ;  /* 0x0000000204097211 */ /* 0x004fc600078620ff */
[----:B------:R1:W-:Y:S04]  /*3ab70*/  STL [R1+0x11e8], R10 ;  /* 0x0011e80a01007387 */ /* 0x0003e80000100800 */
[----:B------:R2:W-:Y:S01]  /*3ab80*/  STL [R1+0x132c], R9 ;  /* 0x00132c0901007387 */ /* 0x0005e20000100800 */
[C---:B0-----:R-:W-:Y:S01]  /*3ab90*/  IMAD.SHL.U32 R6, R4.reuse, 0x2, RZ ;  /* 0x0000000204067824 */ /* 0x041fe200078e00ff */
[C---:B-1----:R-:W-:Y:S02]  /*3aba0*/  LEA R10, P6, R4.reuse, R2, 0x3 ;  /* 0x00000002040a7211 */ /* 0x042fe400078c18ff */
[----:B------:R-:W-:Y:S01]  /*3abb0*/  STL [R1+0x12a8], R11 ;  /* 0x0012a80b01007387 */ /* 0x000fe20000100800 */
[----:B--2---:R-:W-:Y:S01]  /*3abc0*/  LEA.HI.X.SX32 R9, R7, R0, 0x1, P4 ;  /* 0x0000000007097211 */ /* 0x004fe200020f0eff */
[----:B------:R-:W-:-:S02]  /*3abd0*/  IMAD R7, R4, 0x3, RZ ;  /* 0x0000000304077824 */ /* 0x000fc400078e02ff */
[----:B------:R0:W-:Y:S04]  /*3abe0*/  STL [R1+0x134c], R10 ;  /* 0x00134c0a01007387 */ /* 0x0001e80000100800 */
[----:B------:R1:W-:Y:S01]  /*3abf0*/  STL [R1+0x1308], R9 ;  /* 0x0013080901007387 */ /* 0x0003e20000100800 */
[----:B------:R-:W-:Y:S02]  /*3ac00*/  LEA.HI.X.SX32 R7, R7, R0, 0x1, P1 ;  /* 0x0000000007077211 */ /* 0x000fe400008f0eff */
[----:B0-----:R-:W-:Y:S02]  /*3ac10*/  IADD3 R10, P4, R6, R2, RZ ;  /* 0x00000002060a7210 */ /* 0x001fe40007f9e0ff */
[----:B-1----:R-:W-:Y:S02]  /*3ac20*/  LEA.HI.X.SX32 R9, R8, R0, 0x1, P2 ;  /* 0x0000000008097211 */ /* 0x002fe400010f0eff */
[C---:B------:R-:W-:Y:S01]  /*3ac30*/  LEA R8, P2, R4.reuse, R2, 0x2 ;  /* 0x0000000204087211 */ /* 0x040fe200078410ff */
[----:B------:R0:W-:Y:S04]  /*3ac40*/  STL [R1+0x1364], R10 ;  /* 0x0013640a01007387 */ /* 0x0001e80000100800 */
[----:B------:R1:W5:Y:S04]  /*3ac50*/  LDL.LU R2, [R1+0x2398] ;  /* 0x0023980001027983 */ /* 0x0003680000300800 */
[----:B------:R2:W-:Y:S01]  /*3ac60*/  STL [R1+0x1338], R9 ;  /* 0x0013380901007387 */ /* 0x0005e20000100800 */
[----:B0-----:R-:W-:-:S03]  /*3ac70*/  IMAD.SHL.U32 R10, R4, 0x20, RZ ;  /* 0x00000020040a7824 */ /* 0x001fc600078e00ff */
[----:B------:R0:W-:Y:S04]  /*3ac80*/  STL [R1+0x135c], R8 ;  /* 0x00135c0801007387 */ /* 0x0001e80000100800 */
[----:B------:R3:W-:Y:S01]  /*3ac90*/  STL [R1+0x1350], R7 ;  /* 0x0013500701007387 */ /* 0x0007e20000100800 */
[----:B--2---:R-:W-:Y:S01]  /*3aca0*/  IMAD.SHL.U32 R9, R4, 0x10, RZ ;  /* 0x0000001004097824 */ /* 0x004fe200078e00ff */
[----:B------:R-:W-:Y:S01]  /*3acb0*/  LEA.HI.X.SX32 R11, R10, R0, 0x1, P5 ;  /* 0x000000000a0b7211 */ /* 0x000fe200028f0eff */
[----:B0-----:R-:W-:-:S03]  /*3acc0*/  IMAD.SHL.U32 R8, R4, 0x8, RZ ;  /* 0x0000000804087824 */ /* 0x001fc600078e00ff */
[-C--:B------:R-:W-:Y:S01]  /*3acd0*/  LEA.HI.X.SX32 R10, R9, R0.reuse, 0x1, P0 ;  /* 0x00000000090a7211 */ /* 0x080fe200000f0eff */
[----:B---3--:R-:W-:Y:S01]  /*3ace0*/  IMAD.SHL.U32 R7, R4, 0x4, RZ ;  /* 0x0000000404077824 */ /* 0x008fe200078e00ff */
[-C--:B------:R-:W-:Y:S01]  /*3acf0*/  LEA.HI.X.SX32 R9, R8, R0.reuse, 0x1, P3 ;  /* 0x0000000008097211 */ /* 0x080fe200018f0eff */
[----:B------:R-:W-:Y:S03]  /*3ad00*/  STL [R1+0x1268], R11 ;  /* 0x0012680b01007387 */ /* 0x000fe60000100800 */
[-C--:B------:R-:W-:Y:S02]  /*3ad10*/  LEA.HI.X.SX32 R8, R7, R0.reuse, 0x1, P6 ;  /* 0x0000000007087211 */ /* 0x080fe400030f0eff */
[-C--:B------:R-:W-:Y:S01]  /*3ad20*/  LEA.HI.X.SX32 R7, R4, R0.reuse, 0x1, P4 ;  /* 0x0000000004077211 */ /* 0x080fe200020f0eff */
[----:B------:R-:W-:Y:S01]  /*3ad30*/  STL [R1+0x12e8], R10 ;  /* 0x0012e80a01007387 */ /* 0x000fe20000100800 */
[----:B------:R-:W-:-:S03]  /*3ad40*/  LEA.HI.X.SX32 R4, R6, R0, 0x1, P2 ;  /* 0x0000000006047211 */ /* 0x000fc600010f0eff */
[----:B------:R-:W-:Y:S04]  /*3ad50*/  STL [R1+0x1328], R9 ;  /* 0x0013280901007387 */ /* 0x000fe80000100800 */
[----:B------:R-:W-:Y:S04]  /*3ad60*/  STL [R1+0x1348], R8 ;  /* 0x0013480801007387 */ /* 0x000fe80000100800 */
[----:B------:R0:W-:Y:S04]  /*3ad70*/  STL [R1+0x1360], R7 ;  /* 0x0013600701007387 */ /* 0x0001e80000100800 */
[----:B------:R-:W-:Y:S04]  /*3ad80*/  STL [R1+0xdec], RZ ;  /* 0x000decff01007387 */ /* 0x000fe80000100800 */
        /* <DEDUP_REMOVED lines=27> */
[----:B------:R-:W3:Y:S03]  /*3af40*/  S2R R0, SR_TID.X ;  /* 0x0000000000007919 */ /* 0x000ee60000002100 */
[----:B------:R1:W-:Y:S04]  /*3af50*/  STL [R1+0xa98], RZ ;  /* 0x000a98ff01007387 */ /* 0x0003e80000100800 */
[----:B------:R1:W-:Y:S04]  /*3af60*/  STL [R1+0xa9c], RZ ;  /* 0x000a9cff01007387 */ /* 0x0003e80000100800 */
[----:B------:R1:W-:Y:S04]  /*3af70*/  STL [R1+0xa80], RZ ;  /* 0x000a80ff01007387 */ /* 0x0003e80000100800 */
[----:B------:R1:W-:Y:S04]  /*3af80*/  STL [R1+0xa84], RZ ;  /* 0x000a84ff01007387 */ /* 0x0003e80000100800 */
[----:B------:R1:W-:Y:S04]  /*3af90*/  STL [R1+0xa88], RZ ;  /* 0x000a88ff01007387 */ /* 0x0003e80000100800 */
[----:B------:R1:W-:Y:S04]  /*3afa0*/  STL [R1+0xa8c], RZ ;  /* 0x000a8cff01007387 */ /* 0x0003e80000100800 */
[----:B------:R1:W-:Y:S01]  /*3afb0*/  STL [R1+0xa70], RZ ;  /* 0x000a70ff01007387 */ /* 0x0003e20000100800 */
[----:B------:R-:W4:Y:S03]  /*3afc0*/  S2R R6, SR_TID.X ;  /* 0x0000000000067919 */ /* 0x000f260000002100 */
[----:B------:R1:W-:Y:S04]  /*3afd0*/  STL [R1+0xa74], RZ ;  /* 0x000a74ff01007387 */ /* 0x0003e80000100800 */
[----:B------:R1:W-:Y:S04]  /*3afe0*/  STL [R1+0xa78], RZ ;  /* 0x000a78ff01007387 */ /* 0x0003e80000100800 */
[----:B------:R1:W-:Y:S04]  /*3aff0*/  STL [R1+0xa7c], RZ ;  /* 0x000a7cff01007387 */ /* 0x0003e80000100800 */
[----:B------:R1:W-:Y:S04]  /*3b000*/  STL [R1+0xa60], RZ ;  /* 0x000a60ff01007387 */ /* 0x0003e80000100800 */
[----:B------:R1:W-:Y:S01]  /*3b010*/  STL [R1+0xa64], RZ ;  /* 0x000a64ff01007387 */ /* 0x0003e20000100800 */
[----:B0-----:R-:W0:Y:S03]  /*3b020*/  S2R R7, SR_TID.X ;  /* 0x0000000000077919 */ /* 0x001e260000002100 */
        /* <DEDUP_REMOVED lines=17> */
[----:B---3--:R-:W-:-:S03]  /*3b140*/  LOP3.LUT R0, R0, 0x3f, RZ, 0xc0, !PT ;  /* 0x0000003f00007812 */ /* 0x008fc600078ec0ff */
[----:B------:R1:W-:Y:S04]  /*3b150*/  STL [R1+0xa2c], RZ ;  /* 0x000a2cff01007387 */ /* 0x0003e80000100800 */
[----:B------:R1:W-:Y:S04]  /*3b160*/  STL [R1+0xa10], RZ ;  /* 0x000a10ff01007387 */ /* 0x0003e80000100800 */
[----:B------:R1:W-:Y:S04]  /*3b170*/  STL [R1+0xa14], RZ ;  /* 0x000a14ff01007387 */ /* 0x0003e80000100800 */
[----:B------:R1:W-:Y:S04]  /*3b180*/  STL [R1+0xa18], RZ ;  /* 0x000a18ff01007387 */ /* 0x0003e80000100800 */
[----:B------:R1:W-:Y:S01]  /*3b190*/  STL [R1+0xa1c], RZ ;  /* 0x000a1cff01007387 */ /* 0x0003e20000100800 */
[----:B------:R-:W-:-:S03]  /*3b1a0*/  IMAD.SHL.U32 R0, R0, 0x2, RZ ;  /* 0x0000000200007824 */ /* 0x000fc600078e00ff */
[----:B------:R1:W-:Y:S01]  /*3b1b0*/  STL [R1+0xa00], RZ ;  /* 0x000a00ff01007387 */ /* 0x0003e20000100800 */
[----:B----4-:R-:W-:-:S03]  /*3b1c0*/  LOP3.LUT R6, R6, 0x7, RZ, 0xc0, !PT ;  /* 0x0000000706067812 */ /* 0x010fc600078ec0ff */
[----:B------:R1:W-:Y:S04]  /*3b1d0*/  STL [R1+0xa04], RZ ;  /* 0x000a04ff01007387 */ /* 0x0003e80000100800 */
[----:B------:R1:W-:Y:S04]  /*3b1e0*/  STL [R1+0xa08], RZ ;  /* 0x000a08ff01007387 */ /* 0x0003e80000100800 */
[----:B------:R1:W-:Y:S04]  /*3b1f0*/  STL [R1+0xa0c], RZ ;  /* 0x000a0cff01007387 */ /* 0x0003e80000100800 */
[----:B------:R1:W-:Y:S01]  /*3b200*/  STL [R1+0x9f0], RZ ;  /* 0x0009f0ff01007387 */ /* 0x0003e20000100800 */
[----:B------:R-:W-:-:S03]  /*3b210*/  LOP3.LUT R8, R0, 0x10, RZ, 0x3c, !PT ;  /* 0x0000001000087812 */ /* 0x000fc600078e3cff */
[----:B------:R1:W-:Y:S01]  /*3b220*/  STL [R1+0x9f4], RZ ;  /* 0x0009f4ff01007387 */ /* 0x0003e20000100800 */
[----:B------:R-:W-:-:S03]  /*3b230*/  IMAD R6, R6, 0x90, RZ ;  /* 0x0000009006067824 */ /* 0x000fc600078e02ff */
[----:B------:R1:W-:Y:S01]  /*3b240*/  STL [R1+0x9f8], RZ ;  /* 0x0009f8ff01007387 */ /* 0x0003e20000100800 */
[----:B0-----:R-:W-:-:S03]  /*3b250*/  IMAD.SHL.U32 R8, R7, 0x2, RZ ;  /* 0x0000000207087824 */ /* 0x001fc600078e00ff */
[----:B------:R1:W-:Y:S04]  /*3b260*/  STL [R1+0x9fc], RZ ;  /* 0x0009fcff01007387 */ /* 0x0003e80000100800 */
[----:B------:R1:W-:Y:S04]  /*3b270*/  STL [R1+0x9e0], RZ ;  /* 0x0009e0ff01007387 */ /* 0x0003e80000100800 */
[----:B------:R1:W-:Y:S01]  /*3b280*/  STL [R1+0x9e4], RZ ;  /* 0x0009e4ff01007387 */ /* 0x0003e20000100800 */
[----:B------:R-:W-:-:S03]  /*3b290*/  IMAD.SHL.U32 R7, R7, 0x40, RZ ;  /* 0x0000004007077824 */ /* 0x000fc600078e00ff */
[----:B------:R1:W-:Y:S01]  /*3b2a0*/  STL [R1+0x9e8], RZ ;  /* 0x0009e8ff01007387 */ /* 0x0003e20000100800 */
[----:B------:R-:W-:-:S03]  /*3b2b0*/  LOP3.LUT R6, R6, 0x10, R8, 0x78, !PT ;  /* 0x0000001006067812 */ /* 0x000fc600078e7808 */
[----:B------:R1:W-:Y:S04]  /*3b2c0*/  STL [R1+0x9ec], RZ ;  /* 0x0009ecff01007387 */ /* 0x0003e80000100800 */
[----:B------:R1:W-:Y:S04]  /*3b2d0*/  STL [R1+0x1c0], RZ ;  /* 0x0001c0ff01007387 */ /* 0x0003e80000100800 */
[----:B------:R1:W-:Y:S04]  /*3b2e0*/  STL [R1+0x1c4], RZ ;  /* 0x0001c4ff01007387 */ /* 0x0003e80000100800 */
[----:B------:R1:W-:Y:S01]  /*3b2f0*/  STL [R1+0x1c8], RZ ;  /* 0x0001c8ff01007387 */ /* 0x0003e20000100800 */
[----:B------:R-:W-:-:S03]  /*3b300*/  LOP3.LUT R6, R6, 0x400, R7, 0xf8, !PT ;  /* 0x0000040006067812 */ /* 0x000fc600078ef807 */
[----:B------:R1:W-:Y:S01]  /*3b310*/  STL [R1+0x1cc], RZ ;  /* 0x0001ccff01007387 */ /* 0x0003e20000100800 */
[----:B--2---:R-:W-:-:S03]  /*3b320*/  LOP3.LUT R4, R0, 0x20, RZ, 0x3c, !PT ;  /* 0x0000002000047812 */ /* 0x004fc600078e3cff */
[----:B------:R1:W-:Y:S01]  /*3b330*/  STL [R1+0x1b0], RZ ;  /* 0x0001b0ff01007387 */ /* 0x0003e20000100800 */
[----:B------:R-:W-:-:S03]  /*3b340*/  LOP3.LUT R4, R0, 0x40, RZ, 0x3c, !PT ;  /* 0x0000004000047812 */ /* 0x000fc600078e3cff */
[----:B------:R1:W-:Y:S01]  /*3b350*/  STL [R1+0x1b4], RZ ;  /* 0x0001b4ff01007387 */ /* 0x0003e20000100800 */
[----:B------:R-:W-:-:S03]  /*3b360*/  LOP3.LUT R4, R0, 0x50, RZ, 0x3c, !PT ;  /* 0x0000005000047812 */ /* 0x000fc600078e3cff */
[----:B------:R1:W-:Y:S01]  /*3b370*/  STL [R1+0x1b8], RZ ;  /* 0x0001b8ff01007387 */ /* 0x0003e20000100800 */
[----:B------:R-:W-:-:S03]  /*3b380*/  LOP3.LUT R4, R6, 0x20, RZ, 0x3c, !PT ;  /* 0x0000002006047812 */ /* 0x000fc600078e3cff */
[----:B------:R1:W-:Y:S01]  /*3b390*/  STL [R1+0x1bc], RZ ;  /* 0x0001bcff01007387 */ /* 0x0003e20000100800 */
[----:B------:R-:W-:-:S03]  /*3b3a0*/  LOP3.LUT R4, R5, 0x40, RZ, 0x3c, !PT ;  /* 0x0000004005047812 */ /* 0x000fc600078e3cff */
        /* <DEDUP_REMOVED lines=8> */
[----:B------:R1:W-:Y:S01]  /*3b430*/  STL [R1+0x9d4], R4 ;  /* 0x0009d40401007387 */ /* 0x0003e20000100800 */
[----:B------:R-:W-:-:S02]  /*3b440*/  LOP3.LUT R7, R0, 0x60, RZ, 0x3c, !PT ;  /* 0x0000006000077812 */ /* 0x000fc400078e3cff */
[----:B------:R-:W-:Y:S02]  /*3b450*/  LOP3.LUT R7, R6, 0x40, RZ, 0x3c, !PT ;  /* 0x0000004006077812 */ /* 0x000fe400078e3cff */
[C---:B------:R-:W-:Y:S02]  /*3b460*/  LOP3.LUT R9, R0.reuse, 0x30, RZ, 0x3c, !PT ;  /* 0x0000003000097812 */ /* 0x040fe400078e3cff */
[----:B------:R-:W-:Y:S02]  /*3b470*/  LOP3.LUT R8, R0, 0x70, RZ, 0x3c, !PT ;  /* 0x0000007000087812 */ /* 0x000fe400078e3cff */
[----:B------:R-:W-:Y:S01]  /*3b480*/  LOP3.LUT R6, R6, 0x60, RZ, 0x3c, !PT ;  /* 0x0000006006067812 */ /* 0x000fe200078e3cff */
[----:B-1----:R-:W-:-:S12]  /*3b490*/  USHF.L.U64.HI UR6, UR5, 0x1, UR6 ;  /* 0x0000000105067899 */ /* 0x002fd80008010206 */
.L_x_2:
[----:B-----5:R-:W2:Y:S01]  /*3b4a0*/  LDL R7, [R1+0x1168] ;  /* 0x0011680001077983 */ /* 0x020ea20000100800 */
[----:B------:R-:W2:Y:S03]  /*3b4b0*/  LDC R4, c[0x0][0x230] ;  /* 0x00008c00ff047b82 */ /* 0x000ea60000000800 */
[----:B------:R-:W3:Y:S04]  /*3b4c0*/  LDL R6, [R1+0x9dc] ;  /* 0x0009dc0001067983 */ /* 0x000ee80000100800 */
[----:B------:R-:W-:Y:S04]  /*3b4d0*/  STL [R1+0x52a8], R5 ;  /* 0x0052a80501007387 */ /* 0x000fe80000100800 */
        /* <DEDUP_REMOVED lines=161> */
[----:B0-----:R0:W-:Y:S04]  /*3bef0*/  STL [R1+0x23f4], R3 ;  /* 0x0023f40301007387 */ /* 0x0011e80000100800 */
[----:B0-----:R-:W4:Y:S01]  /*3bf00*/  LDL.LU R3, [R1+0x1160] ;  /* 0x0011600001037983 */ /* 0x001f220000300800 */
[----:B--2---:R-:W-:Y:S01]  /*3bf10*/  IMAD R4, R7, -0x40, R4 ;  /* 0xffffffc007047824 */ /* 0x004fe200078e0204 */
[----:B------:R-:W-:-:S02]  /*3bf20*/  PRMT R28, RZ, 0x7610, R28 ;  /* 0x00007610ff1c7816 */ /* 0x000fc4000000001c */
[----:B-----5:R-:W-:Y:S01]  /*3bf30*/  STL [R1+0x2398], R2 ;  /* 0x0023980201007387 */ /* 0x020fe20000100800 */
[----:B------:R-:W-:Y:S02]  /*3bf40*/  PRMT R5, RZ, 0x7610, R5 ;  /* 0x00007610ff057816 */ /* 0x000fe40000000005 */
[C---:B------:R-:W-:Y:S02]  /*3bf50*/  ISETP.GT.AND P0, PT, R4.reuse, RZ, PT ;  /* 0x000000ff0400720c */ /* 0x040fe40003f04270 */
[C---:B------:R-:W-:Y:S02]  /*3bf60*/  ISETP.GT.AND P1, PT, R4.reuse, 0x1, PT ;  /* 0x000000010400780c */ /* 0x040fe40003f24270 */
[C---:B------:R-:W-:Y:S02]  /*3bf70*/  ISETP.GT.AND P2, PT, R4.reuse, 0x2, PT ;  /* 0x000000020400780c */ /* 0x040fe40003f44270 */
[----:B------:R-:W-:-:S07]  /*3bf80*/  ISETP.GT.AND P3, PT, R4, 0x3, PT ;  /* 0x000000030400780c */ /* 0x000fce0003f64270 */
[----:B---3--:R-:W-:Y:S02]  /*3bf90*/  @P0 IMAD.MOV.U32 R7, RZ, RZ, R6 ;  /* 0x000000ffff070224 */ /* 0x008fe400078e0006 */
[----:B----4-:R-:W-:Y:S01]  /*3bfa0*/  @P0 IMAD.MOV.U32 R6, RZ, RZ, R3 ;  /* 0x000000ffff060224 */ /* 0x010fe200078e0003 */
[----:B------:R-:W-:Y:S04]  /*3bfb0*/  STL [R1+0x2410], R3 ;  /* 0x0024100301007387 */ /* 0x000fe80000100800 */
[----:B------:R-:W2:Y:S04]  /*3bfc0*/  @P0 LDG.E.U16 R28, desc[UR8][R6.64] ;  /* 0x00000008061c0981 */ /* 0x000ea8000c1e1500 */
[----:B--2---:R0:W-:Y:S04]  /*3bfd0*/  STL [R1+0x2d8], R28 ;  /* 0x0002d81c01007387 */ /* 0x0041e80000100800 */
[----:B0-----:R-:W2:Y:S04]  /*3bfe0*/  LDL.LU R28, [R1+0x5370] ;  /* 0x00537000011c7983 */ /* 0x001ea80000300800 */
[----:B------:R-:W3:Y:S04]  /*3bff0*/  LDL R6, [R1+0x1360] ;  /* 0x0013600001067983 */ /* 0x000ee80000100800 */
[----:B------:R-:W3:Y:S01]  /*3c000*/  LDL R7, [R1+0x1364] ;  /* 0x0013640001077983 */ /* 0x000ee20000100800 */
[----:B------:R-:W-:-:S02]  /*3c010*/  ISETP.GT.AND P0, PT, R4, 0x4, PT ;  /* 0x000000040400780c */ /* 0x000fc40003f04270 */
[----:B--2---:R-:W-:Y:S02]  /*3c020*/  PRMT R28, RZ, 0x7610, R28 ;  /* 0x00007610ff1c7816 */ /* 0x004fe4000000001c */
[----:B---3--:R-:W-:-:S04]  /*3c030*/  @P1 LOP3.LUT R7, R7, R6, RZ, 0x3c, !PT ;  /* 0x0000000607071212 */ /* 0x008fc800078e3cff */
[----:B------:R-:W-:-:S04]  /*3c040*/  @P1 LOP3.LUT R6, R7, R6, RZ, 0x3c, !PT ;  /* 0x0000000607061212 */ /* 0x000fc800078e3cff */
[----:B------:R-:W-:-:S05]  /*3c050*/  @P1 LOP3.LUT R7, R7, R6, RZ, 0x3c, !PT ;  /* 0x0000000607071212 */ /* 0x000fca00078e3cff */
        /* <DEDUP_REMOVED lines=285> */
[----:B------:R-:W-:-:S02]  /*3d230*/  PRMT R2, RZ, 0x7610, R2 ;  /* 0x00007610ff027816 */ /* 0x000fc40000000002 */
[----:B------:R-:W-:Y:S02]  /*3d240*/  ISETP.GT.AND P1, PT, R4, 0x21, PT ;  /* 0x000000210400780c */ /* 0x000fe40003f24270 */
        /* <DEDUP_REMOVED lines=10> */
[----:B---3--:R-:W-:-:S04]  /*3d2f0*/  @P3 LOP3.LUT R7, R7, R6, RZ, 0x3c, !PT ;  /* 0x0000000607073212 */ /* 0x008fc800078e3cff */
[----:B------:R-:W-:-:S04]  /*3d300*/  @P3 LOP3.LUT R6, R7, R6, RZ, 0x3c, !PT ;  /* 0x0000000607063212 */ /* 0x000fc800078e3cff */
[----:B------:R-:W-:-:S05]  /*3d310*/  @P3 LOP3.LUT R7, R7, R6, RZ, 0x3c, !PT ;  /* 0x0000000607073212 */ /* 0x000fca00078e3cff */
[----:B------:R-:W3:Y:S04]  /*3d320*/  @P3 LDG.E.U16 R5, desc[UR8][R6.64] ;  /* 0x0000000806053981 */ /* 0x000ee8000c1e1500 */
[----:B---3--:R0:W-:Y:S04]  /*3d330*/  STL [R1+0x25c], R5 ;  /* 0x00025c0501007387 */ /* 0x0081e80000100800 */
[----:B0-----:R-:W3:Y:S04]  /*3d340*/  LDL.LU R5, [R1+0x52f4] ;  /* 0x0052f40001057983 */ /* 0x001ee80000300800 */
[----:B------:R-:W4:Y:S04]  /*3d350*/  LDL R6, [R1+0x1268] ;  /* 0x0012680001067983 */ /* 0x000f280000100800 */
[----:B------:R-:W4:Y:S01]  /*3d360*/  LDL R7, [R1+0x126c] ;  /* 0x00126c0001077983 */ /* 0x000f220000100800 */
[----:B--2---:R-:W-:-:S02]  /*3d370*/  PRMT R28, RZ, 0x7610, R28 ;  /* 0x00007610ff1c7816 */ /* 0x004fc4000000001c */
[----:B------:R-:W-:Y:S02]  /*3d380*/  ISETP.GT.AND P3, PT, R4, 0x23, PT ;  /* 0x000000230400780c */ /* 0x000fe40003f64270 */
[----:B---3--:R-:W-:Y:S02]  /*3d390*/  PRMT R5, RZ, 0x7610, R5 ;  /* 0x00007610ff057816 */ /* 0x008fe40000000005 */
[----:B----4-:R-:W-:-:S04]  /*3d3a0*/  @P0 LOP3.LUT R7, R7, R6, RZ, 0x3c, !PT ;  /* 0x0000000607070212 */ /* 0x010fc800078e3cff */
[----:B------:R-:W-:-:S04]  /*3d3b0*/  @P0 LOP3.LUT R6, R7, R6, RZ, 0x3c, !PT ;  /* 0x0000000607060212 */ /* 0x000fc800078e3cff */
[----:B------:R-:W-:-:S05]  /*3d3c0*/  @P0 LOP3.LUT R7, R7, R6, RZ, 0x3c, !PT ;  /* 0x0000000607070212 */ /* 0x000fca00078e3cff */
[----:B------:R0:W2:Y:S04]  /*3d3d0*/  @P0 LDG.E.U16 R2, desc[UR8][R6.64] ;  /* 0x0000000806020981 */ /* 0x0000a8000c1e1500 */
[----:B------:R-:W0:Y:S04]  /*3d3e0*/  LDL R6, [R1+0x1260] ;  /* 0x0012600001067983 */ /* 0x000e280000100800 */
[----:B------:R-:W0:Y:S01]  /*3d3f0*/  LDL R7, [R1+0x1264] ;  /* 0x0012640001077983 */ /* 0x000e220000100800 */
[----:B------:R-:W-:Y:S02]  /*3d400*/  ISETP.GT.AND P0, PT, R4, 0x24, PT ;  /* 0x000000240400780c */ /* 0x000fe40003f04270 */
[----:B0-----:R-:W-:-:S04]  /*3d410*/  @P1 LOP3.LUT R7, R7, R6, RZ, 0x3c, !PT ;  /* 0x0000000607071212 */ /* 0x001fc800078e3cff */
[----:B------:R-:W-:-:S04]  /*3d420*/  @P1 LOP3.LUT R6, R7, R6, RZ, 0x3c, !PT ;  /* 0x0000000607061212 */ /* 0x000fc800078e3cff */
[----:B------:R-:W-:-:S05]  /*3d430*/  @P1 LOP3.LUT R7, R7, R6, RZ, 0x3c, !PT ;  /* 0x0000000607071212 */ /* 0x000fca00078e3cff */
[----:B------:R-:W3:Y:S04]  /*3d440*/  @P1 LDG.E.U16 R5, desc[UR8][R6.64] ;  /* 0x0000000806051981 */ /* 0x000ee8000c1e1500 */
[----:B---3--:R0:W-:Y:S04]  /*3d450*/  STL [R1+0x254], R5 ;  /* 0x0002540501007387 */ /* 0x0081e80000100800 */
[----:B0-----:R-:W3:Y:S04]  /*3d460*/  LDL.LU R5, [R1+0x52f0] ;  /* 0x0052f00001057983 */ /* 0x001ee80000300800 */
[----:B------:R-:W4:Y:S04]  /*3d470*/  LDL R6, [R1+0x1258] ;  /* 0x0012580001067983 */ /* 0x000f280000100800 */
[----:B------:R-:W4:Y:S01]  /*3d480*/  LDL R7, [R1+0x125c] ;  /* 0x00125c0001077983 */ /* 0x000f220000100800 */
[----:B------:R-:W-:-:S02]  /*3d490*/  ISETP.GT.AND P1, PT, R4, 0x25, PT ;  /* 0x000000250400780c */ /* 0x000fc40003f24270 */
[----:B---3--:R-:W-:Y:S02]  /*3d4a0*/  PRMT R5, RZ, 0x7610, R5 ;  /* 0x00007610ff057816 */ /* 0x008fe40000000005 */
[----:B----4-:R-:W-:-:S04]  /*3d4b0*/  @P2 LOP3.LUT R7, R7, R6, RZ, 0x3c, !PT ;  /* 0x0000000607072212 */ /* 0x010fc800078e3cff */
        /* <DEDUP_REMOVED lines=157> */
[----:B------:R-:W-:-:S02]  /*3de90*/  PRMT R26, RZ, 0x7610, R26 ;  /* 0x00007610ff1a7816 */ /* 0x000fc4000000001a */
[----:B------:R-:W-:Y:S02]  /*3dea0*/  ISETP.GT.AND P0, PT, R4, 0x35, PT ;  /* 0x000000350400780c */ /* 0x000fe40003f04270 */
        /* <DEDUP_REMOVED lines=10> */
[----:B----4-:R-:W-:-:S04]  /*3df50*/  @P3 LOP3.LUT R7, R7, R6, RZ, 0x3c, !PT ;  /* 0x0000000607073212 */ /* 0x010fc800078e3cff */
[----:B------:R-:W-:-:S04]  /*3df60*/  @P3 LOP3.LUT R6, R7, R6, RZ, 0x3c, !PT ;  /* 0x0000000607063212 */ /* 0x000fc800078e3cff */
[----:B------:R-:W-:-:S05]  /*3df70*/  @P3 LOP3.LUT R7, R7, R6, RZ, 0x3c, !PT ;  /* 0x0000000607073212 */ /* 0x000fca00078e3cff */
[----:B------:R-:W4:Y:S04]  /*3df80*/  @P3 LDG.E.U16 R5, desc[UR8][R6.64] ;  /* 0x0000000806053981 */ /* 0x000f28000c1e1500 */
[----:B----4-:R0:W-:Y:S04]  /*3df90*/  STL [R1+0x20c], R5 ;  /* 0x00020c0501007387 */ /* 0x0101e80000100800 */
[----:B0-----:R-:W4:Y:S04]  /*3dfa0*/  LDL.LU R5, [R1+0x52a8] ;  /* 0x0052a80001057983 */ /* 0x001f280000300800 */
[----:B------:R-:W2:Y:S04]  /*3dfb0*/  LDL R6, [R1+0x11c8] ;  /* 0x0011c80001067983 */ /* 0x000ea80000100800 */
[----:B------:R-:W2:Y:S01]  /*3dfc0*/  LDL R7, [R1+0x11cc] ;  /* 0x0011cc0001077983 */ /* 0x000ea20000100800 */
[----:B------:R-:W-:-:S02]  /*3dfd0*/  ISETP.GT.AND P2, PT, R4, 0x37, PT ;  /* 0x000000370400780c */ /* 0x000fc40003f44270 */
[----:B--2---:R-:W-:-:S04]  /*3dfe0*/  @P4 LOP3.LUT R7, R7, R6, RZ, 0x3c, !PT ;  /* 0x0000000607074212 */ /* 0x004fc800078e3cff */
[----:B------:R-:W-:-:S04]  /*3dff0*/  @P4 LOP3.LUT R6, R7, R6, RZ, 0x3c, !PT ;  /* 0x0000000607064212 */ /* 0x000fc800078e3cff */
[----:B------:R-:W-:-:S05]  /*3e000*/  @P4 LOP3.LUT R7, R7, R6, RZ, 0x3c, !PT ;  /* 0x0000000607074212 */ /* 0x000fca00078e3cff */
[----:B------:R-:W2:Y:S04]  /*3e010*/  @P4 LDG.E.U16 R26, desc[UR8][R6.64] ;  /* 0x00000008061a4981 */ /* 0x000ea8000c1e1500 */
[----:B------:R-:W4:Y:S04]  /*3e020*/  LDL R6, [R1+0x11c0] ;  /* 0x0011c00001067983 */ /* 0x000f280000100800 */
[----:B------:R-:W4:Y:S01]  /*3e030*/  LDL R7, [R1+0x11c4] ;  /* 0x0011c40001077983 */ /* 0x000f220000100800 */
[----:B---3--:R-:W-:-:S03]  /*3e040*/  PRMT R28, RZ, 0x7610, R28 ;  /* 0x00007610ff1c7816 */ /* 0x008fc6000000001c */
[----:B--2---:R0:W-:Y:S04]  /*3e050*/  STL [R1+0x208], R26 ;  /* 0x0002081a01007387 */ /* 0x0041e80000100800 */
[----:B0-----:R-:W2:Y:S01]  /*3e060*/  LDL R26, [R1+0x11a4] ;  /* 0x0011a400011a7983 */ /* 0x001ea20000100800 */
[----:B----4-:R-:W-:Y:S02]  /*3e070*/  PRMT R5, RZ, 0x7610, R5 ;  /* 0x00007610ff057816 */ /* 0x010fe40000000005 */
[----:B------:R-:W-:Y:S02]  /*3e080*/  ISETP.GT.AND P3, PT, R4, 0x38, PT ;  /* 0x000000380400780c */ /* 0x000fe40003f64270 */
[----:B------:R-:W-:Y:S02]  /*3e090*/  @P0 LOP3.LUT R7, R7, R6, RZ, 0x3c, !PT ;  /* 0x0000000607070212 */ /* 0x000fe400078e3cff */
[----:B------:R-:W-:-:S02]  /*3e0a0*/  PRMT R24, RZ, 0x7610, R24 ;  /* 0x00007610ff187816 */ /* 0x000fc40000000018 */
[C---:B------:R-:W-:Y:S02]  /*3e0b0*/  @P0 LOP3.LUT R6, R7.reuse, R6, RZ, 0x3c, !PT ;  /* 0x0000000607060212 */ /* 0x040fe400078e3cff */
[----:B------:R-:W-:Y:S02]  /*3e0c0*/  ISETP.GT.AND P4, PT, R4, 0x39, PT ;  /* 0x000000390400780c */ /* 0x000fe40003f84270 */
[----:B------:R-:W-:-:S05]  /*3e0d0*/  @P0 LOP3.LUT R7, R7, R6, RZ, 0x3c, !PT ;  /* 0x0000000607070212 */ /* 0x000fca00078e3cff */
[----:B------:R-:W3:Y:S04]  /*3e0e0*/  @P0 LDG.E.U16 R28, desc[UR8][R6.64] ;  /* 0x00000008061c0981 */ /* 0x000ee8000c1e1500 */
[----:B---3--:R0:W-:Y:S04]  /*3e0f0*/  STL [R1+0x204], R28 ;  /* 0x0002041c01007387 */ /* 0x0081e80000100800 */
[----:B0-----:R-:W3:Y:S04]  /*3e100*/  LDL.LU R28, [R1+0x52a4] ;  /* 0x0052a400011c7983 */ /* 0x001ee80000300800 */
[----:B------:R-:W4:Y:S04]  /*3e110*/  LDL R6, [R1+0x11b8] ;  /* 0x0011b80001067983 */ /* 0x000f280000100800 */
[----:B------:R-:W4:Y:S01]  /*3e120*/  LDL R7, [R1+0x11bc] ;  /* 0x0011bc0001077983 */ /* 0x000f220000100800 */
[----:B---3--:R-:W-:-:S02]  /*3e130*/  PRMT R28, RZ, 0x7610, R28 ;  /* 0x00007610ff1c7816 */ /* 0x008fc4000000001c */
[----:B----4-:R-:W-:-:S04]  /*3e140*/  @P1 LOP3.LUT R7, R7, R6, RZ, 0x3c, !PT ;  /* 0x0000000607071212 */ /* 0x010fc800078e3cff */
[----:B------:R-:W-:-:S04]  /*3e150*/  @P1 LOP3.LUT R6, R7, R6, RZ, 0x3c, !PT ;  /* 0x0000000607061212 */ /* 0x000fc800078e3cff */
[----:B------:R-:W-:-:S05]  /*3e160*/  @P1 LOP3.LUT R7, R7, R6, RZ, 0x3c, !PT ;  /* 0x0000000607071212 */ /* 0x000fca00078e3cff */
[----:B------:R-:W3:Y:S04]  /*3e170*/  @P1 LDG.E.U16 R5, desc[UR8][R6.64] ;  /* 0x0000000806051981 */ /* 0x000ee8000c1e1500 */
[----:B------:R-:W4:Y:S04]  /*3e180*/  LDL R6, [R1+0x11b0] ;  /* 0x0011b00001067983 */ /* 0x000f280000100800 */
[----:B------:R-:W4:Y:S04]  /*3e190*/  LDL R7, [R1+0x11b4] ;  /* 0x0011b40001077983 */ /* 0x000f280000100800 */
[----:B---3--:R0:W-:Y:S04]  /*3e1a0*/  STL [R1+0x200], R5 ;  /* 0x0002000501007387 */ /* 0x0081e80000100800 */
[----:B0-----:R-:W3:Y:S01]  /*3e1b0*/  LDL R5, [R1+0x119c] ;  /* 0x00119c0001057983 */ /* 0x001ee20000100800 */
        /* <DEDUP_REMOVED lines=9> */
[----:B----4-:R-:W-:Y:S02]  /*3e250*/  PRMT R28, RZ, 0x7610, R28 ;  /* 0x00007610ff1c7816 */ /* 0x010fe4000000001c */
[----:B--2---:R-:W-:-:S04]  /*3e260*/  @P3 LOP3.LUT R7, R7, R6, RZ, 0x3c, !PT ;  /* 0x0000000607073212 */ /* 0x004fc800078e3cff */
[----:B------:R-:W-:-:S04]  /*3e270*/  @P3 LOP3.LUT R6, R7, R6, RZ, 0x3c, !PT ;  /* 0x0000000607063212 */ /* 0x000fc800078e3cff */
[----:B------:R-:W-:-:S05]  /*3e280*/  @P3 LOP3.LUT R7, R7, R6, RZ, 0x3c, !PT ;  /* 0x0000000607073212 */ /* 0x000fca00078e3cff */
[----:B------:R-:W2:Y:S04]  /*3e290*/  @P3 LDG.E.U16 R24, desc[UR8][R6.64] ;  /* 0x0000000806183981 */ /* 0x000ea8000c1e1500 */
[----:B--2---:R0:W-:Y:S04]  /*3e2a0*/  STL [R1+0x1f8], R24 ;  /* 0x0001f81801007387 */ /* 0x0041e80000100800 */
[----:B0-----:R-:W2:Y:S04]  /*3e2b0*/  LDL.LU R24, [R1+0x529c] ;  /* 0x00529c0001187983 */ /* 0x001ea80000300800 */
[----:B------:R-:W4:Y:S01]  /*3e2c0*/  LDL R7, [R1+0x11a0] ;  /* 0x0011a00001077983 */ /* 0x000f220000100800 */
[----:B------:R-:W-:Y:S01]  /*3e2d0*/  @P4 IMAD.MOV.U32 R6, RZ, RZ, R26 ;  /* 0x000000ffff064224 */ /* 0x000fe200078e001a */
[----:B------:R-:W-:Y:S01]  /*3e2e0*/  ISETP.GT.AND P1, PT, R4, 0x3b, PT ;  /* 0x0000003b0400780c */ /* 0x000fe20003f24270 */
[----:B------:R-:W0:Y:S03]  /*3e2f0*/  S2R R26, SR_TID.X ;  /* 0x00000000001a7919 */ /* 0x000e260000002100 */
[----:B----4-:R-:W4:Y:S01]  /*3e300*/  @P4 LDG.E.U16 R28, desc[UR8][R6.64] ;  /* 0x00000008061c4981 */ /* 0x010f22000c1e1500 */
[----:B0-----:R-:W-:-:S02]  /*3e310*/  LOP3.LUT R26, R26, 0x3f, RZ, 0xc0, !PT ;  /* 0x0000003f1a1a7812 */ /* 0x001fc400078ec0ff */
[----:B------:R-:W-:Y:S02]  /*3e320*/  ISETP.GT.AND P3, PT, R4, 0x3c, PT ;  /* 0x0000003c0400780c */ /* 0x000fe40003f64270 */
[----:B------:R-:W-:Y:S02]  /*3e330*/  ISETP.GE.AND P2, PT, R26, R4, PT ;  /* 0x000000041a00720c */ /* 0x000fe40003f46270 */
[C---:B------:R-:W-:Y:S02]  /*3e340*/  ISETP.GT.AND P4, PT, R4.reuse, 0x3d, PT ;  /* 0x0000003d0400780c */ /* 0x040fe40003f84270 */
[C---:B------:R-:W-:Y:S02]  /*3e350*/  ISETP.GT.AND P5, PT, R4.reuse, 0x3e, PT ;  /* 0x0000003e0400780c */ /* 0x040fe40003fa4270 */
[----:B------:R-:W-:Y:S01]  /*3e360*/  ISETP.GT.AND P6, PT, R4, 0x3f, PT ;  /* 0x0000003f0400780c */ /* 0x000fe20003fc4270 */
[----:B----4-:R0:W-:Y:S04]  /*3e370*/  STL [R1+0x1f4], R28 ;  /* 0x0001f41c01007387 */ /* 0x0101e80000100800 */
[----:B0-----:R-:W4:Y:S04]  /*3e380*/  LDL.LU R28, [R1+0x5298] ;  /* 0x00529800011c7983 */ /* 0x001f280000300800 */
[----:B------:R-:W2:Y:S04]  /*3e390*/  LDL.LU R26, [R1+0x5294] ;  /* 0x00529400011a7983 */ /* 0x000ea80000300800 */
[----:B------:R-:W3:Y:S01]  /*3e3a0*/  LDL R4, [R1+0x1198] ;  /* 0x0011980001047983 */ /* 0x000ee20000100800 */
[----:B----4-:R-:W-:-:S02]  /*3e3b0*/  PRMT R28, RZ, 0x7610, R28 ;  /* 0x00007610ff1c7816 */ /* 0x010fc4000000001c */
        /* <DEDUP_REMOVED lines=9> */
[----:B----4-:R-:W-:-:S04]  /*3e450*/  @P1 LOP3.LUT R5, R5, R4, RZ, 0x3c, !PT ;  /* 0x0000000405051212 */ /* 0x010fc800078e3cff */
[----:B------:R-:W-:-:S04]  /*3e460*/  @P1 LOP3.LUT R4, R5, R4, RZ, 0x3c, !PT ;  /* 0x0000000405041212 */ /* 0x000fc800078e3cff */
[----:B------:R-:W-:-:S05]  /*3e470*/  @P1 LOP3.LUT R5, R5, R4, RZ, 0x3c, !PT ;  /* 0x0000000405051212 */ /* 0x000fca00078e3cff */
[----:B------:R-:W2:Y:S04]  /*3e480*/  @P1 LDG.E.U16 R26, desc[UR8][R4.64] ;  /* 0x00000008041a1981 */ /* 0x000ea8000c1e1500 */
[----:B--2---:R0:W-:Y:S04]  /*3e490*/  STL [R1+0x1ec], R26 ;  /* 0x0001ec1a01007387 */ /* 0x0041e80000100800 */
[----:B0-----:R-:W2:Y:S04]  /*3e4a0*/  LDL.LU R26, [R1+0x528c] ;  /* 0x00528c00011a7983 */ /* 0x001ea80000300800 */
[----:B------:R-:W4:Y:S04]  /*3e4b0*/  LDL R4, [R1+0x1188] ;  /* 0x0011880001047983 */ /* 0x000f280000100800 */
[----:B------:R-:W4:Y:S01]  /*3e4c0*/  LDL R5, [R1+0x118c] ;  /* 0x00118c0001057983 */ /* 0x000f220000100800 */
[----:B---3--:R-:W-:-:S02]  /*3e4d0*/  PRMT R28, RZ, 0x7610, R28 ;  /* 0x00007610ff1c7816 */ /* 0x008fc4000000001c */
        /* <DEDUP_REMOVED lines=9> */
[----:B----4-:R-:W-:-:S04]  /*3e570*/  @P4 LOP3.LUT R5, R5, R4, RZ, 0x3c, !PT ;  /* 0x0000000405054212 */ /* 0x010fc800078e3cff */
[----:B------:R-:W-:-:S04]  /*3e580*/  @P4 LOP3.LUT R4, R5, R4, RZ, 0x3c, !PT ;  /* 0x0000000405044212 */ /* 0x000fc800078e3cff */
[----:B------:R-:W-:-:S05]  /*3e590*/  @P4 LOP3.LUT R5, R5, R4, RZ, 0x3c, !PT ;  /* 0x0000000405054212 */ /* 0x000fca00078e3cff */
[----:B------:R-:W4:Y:S04]  /*3e5a0*/  @P4 LDG.E.U16 R24, desc[UR8][R4.64] ;  /* 0x0000000804184981 */ /* 0x000f28000c1e1500 */
[----:B----4-:R0:W-:Y:S04]  /*3e5b0*/  STL [R1+0x1e4], R24 ;  /* 0x0001e41801007387 */ /* 0x0101e80000100800 */
[----:B0-----:R-:W4:Y:S04]  /*3e5c0*/  LDL.LU R24, [R1+0x5284] ;  /* 0x0052840001187983 */ /* 0x001f280000300800 */
[----:B------:R-:W3:Y:S04]  /*3e5d0*/  LDL R4, [R1+0x1178] ;  /* 0x0011780001047983 */ /* 0x000ee80000100800 */
[----:B------:R-:W3:Y:S01]  /*3e5e0*/  LDL R5, [R1+0x117c] ;  /* 0x00117c0001057983 */ /* 0x000ee20000100800 */
[----:B--2---:R-:W-:-:S02]  /*3e5f0*/  PRMT R26, RZ, 0x7610, R26 ;  /* 0x00007610ff1a7816 */ /* 0x004fc4000000001a */
        /* <DEDUP_REMOVED lines=9> */
[----:B---3--:R-:W-:-:S04]  /*3e690*/  @P6 LOP3.LUT R5, R5, R4, RZ, 0x3c, !PT ;  /* 0x0000000405056212 */ /* 0x008fc800078e3cff */
[----:B------:R-:W-:-:S04]  /*3e6a0*/  @P6 LOP3.LUT R4, R5, R4, RZ, 0x3c, !PT ;  /* 0x0000000405046212 */ /* 0x000fc800078e3cff */
[----:B------:R-:W-:-:S05]  /*3e6b0*/  @P6 LOP3.LUT R5, R5, R4, RZ, 0x3c, !PT ;  /* 0x0000000405056212 */ /* 0x000fca00078e3cff */
[----:B------:R-:W3:Y:S01]  /*3e6c0*/  @P6 LDG.E.U16 R28, desc[UR8][R4.64] ;  /* 0x00000008041c6981 */ /* 0x000ee2000c1e1500 */
[----:B----4-:R-:W-:Y:S01]  /*3e6d0*/  PRMT R24, RZ, 0x7610, R24 ;  /* 0x00007610ff187816 */ /* 0x010fe20000000018 */
[----:B------:R-:W-:Y:S06]  /*3e6e0*/  BAR.SYNC.DEFER_BLOCKING 0x0 ;  /* 0x0000000000007b1d */ /* 0x000fec0000010000 */
[----:B---3--:R0:W-:Y:S04]  /*3e6f0*/  STL [R1+0x1dc], R28 ;  /* 0x0001dc1c01007387 */ /* 0x0081e80000100800 */
[----:B0-----:R-:W3:Y:S04]  /*3e700*/  LDL.LU R28, [R1+0x527c] ;  /* 0x00527c00011c7983 */ /* 0x001ee80000300800 */
[----:B------:R-:W4:Y:S04]  /*3e710*/  LDL R4, [R1+0x1380] ;  /* 0x0013800001047983 */ /* 0x000f280000100800 */
[----:B------:R-:W4:Y:S02]  /*3e720*/  LDL R5, [R1+0x2214] ;  /* 0x0022140001057983 */ /* 0x000f240000100800 */
[----:B----4-:R-:W-:-:S04]  /*3e730*/  @!P2 LOP3.LUT R5, R5, R4, RZ, 0x3c, !PT ;  /* 0x000000040505a212 */ /* 0x010fc800078e3cff */
[----:B------:R-:W-:-:S04]  /*3e740*/  @!P2 LOP3.LUT R4, R5, R4, RZ, 0x3c, !PT ;  /* 0x000000040504a212 */ /* 0x000fc800078e3cff */
[----:B------:R-:W-:-:S05]  /*3e750*/  @!P2 LOP3.LUT R5, R5, R4, RZ, 0x3c, !PT ;  /* 0x000000040505a212 */ /* 0x000fca00078e3cff */
[----:B------:R-:W4:Y:S04]  /*3e760*/  @!P2 LDG.E.U16 R24, desc[UR8][R4.64] ;  /* 0x000000080418a981 */ /* 0x000f28000c1e1500 */
[----:B----4-:R0:W-:Y:S04]  /*3e770*/  STL [R1+0x1d8], R24 ;  /* 0x0001d81801007387 */ /* 0x0101e80000100800 */
[----:B0-----:R-:W4:Y:S04]  /*3e780*/  LDL.LU R24, [R1+0x5278] ;  /* 0x0052780001187983 */ /* 0x001f280000300800 */
[----:B------:R-:W2:Y:S04]  /*3e790*/  LDL R4, [R1+0x21f0] ;  /* 0x0021f00001047983 */ /* 0x000ea80000100800 */
[----:B------:R-:W2:Y:S01]  /*3e7a0*/  LDL R5, [R1+0x21f4] ;  /* 0x0021f40001057983 */ /* 0x000ea20000100800 */
[----:B---3--:R-:W-:-:S02]  /*3e7b0*/  PRMT R28, RZ, 0x7610, R28 ;  /* 0x00007610ff1c7816 */ /* 0x008fc4000000001c */
[----:B--2---:R-:W-:-:S04]  /*3e7c0*/  @!P2 LOP3.LUT R5, R5, R4, RZ, 0x3c, !PT ;  /* 0x000000040505a212 */ /* 0x004fc800078e3cff */
[----:B------:R-:W-:-:S04]  /*3e7d0*/  @!P2 LOP3.LUT R4, R5, R4, RZ, 0x3c, !PT ;  /* 0x000000040504a212 */ /* 0x000fc800078e3cff */
[----:B------:R-:W-:-:S05]  /*3e7e0*/  @!P2 LOP3.LUT R5, R5, R4, RZ, 0x3c, !PT ;  /* 0x000000040505a212 */ /* 0x000fca00078e3cff */
[----:B------:R-:W2:Y:S04]  /*3e7f0*/  @!P2 LDG.E.U16 R28, desc[UR8][R4.64] ;  /* 0x00000008041ca981 */ /* 0x000ea8000c1e1500 */
[----:B--2---:R0:W-:Y:S04]  /*3e800*/  STL [R1+0x1d4], R28 ;  /* 0x0001d41c01007387 */ /* 0x0041e80000100800 */
[----:B0-----:R-:W2:Y:S04]  /*3e810*/  LDL.LU R28, [R1+0x5274] ;  /* 0x00527400011c7983 */ /* 0x001ea80000300800 */
[----:B------:R-:W3:Y:S04]  /*3e820*/  LDL R4, [R1+0x21b0] ;  /* 0x0021b00001047983 */ /* 0x000ee80000100800 */
[----:B------:R-:W3:Y:S01]  /*3e830*/  LDL R5, [R1+0x21b4] ;  /* 0x0021b40001057983 */ /* 0x000ee20000100800 */
[----:B------:R-:W-:-:S02]  /*3e840*/  PRMT R26, RZ, 0x7610, R26 ;  /* 0x00007610ff1a7816 */ /* 0x000fc4000000001a */
[----:B---3--:R-:W-:-:S04]  /*3e850*/  @!P2 LOP3.LUT R5, R5, R4, RZ, 0x3c, !PT ;  /* 0x000000040505a212 */ /* 0x008fc800078e3cff */
[----:B------:R-:W-:-:S04]  /*3e860*/  @!P2 LOP3.LUT R4, R5, R4, RZ, 0x3c, !PT ;  /* 0x000000040504a212 */ /* 0x000fc800078e3cff */
[----:B------:R-:W-:-:S05]  /*3e870*/  @!P2 LOP3.LUT R5, R5, R4, RZ, 0x3c, !PT ;  /* 0x000000040505a212 */ /* 0x000fca00078e3cff */
[----:B------:R-:W3:Y:S04]  /*3e880*/  @!P2 LDG.E.U16 R26, desc[UR8][R4.64] ;  /* 0x00000008041aa981 */ /* 0x000ee8000c1e1500 */
[----:B---3--:R0:W-:Y:S04]  /*3e890*/  STL [R1+0x1d0], R26 ;  /* 0x0001d01a01007387 */ /* 0x0081e80000100800 */
[----:B0-----:R-:W3:Y:S04]  /*3e8a0*/  LDL.LU R26, [R1+0x5270] ;  /* 0x00527000011a7983 */ /* 0x001ee80000300800 */
[----:B------:R-:W4:Y:S04]  /*3e8b0*/  LDL R4, [R1+0x2170] ;  /* 0x0021700001047983 */ /* 0x000f280000100800 */
[----:B------:R-:W4:Y:S01]  /*3e8c0*/  LDL R5, [R1+0x2174] ;  /* 0x0021740001057983 */ /* 0x000f220000100800 */
[----:B--2---:R-:W-:-:S02]  /*3e8d0*/  PRMT R28, RZ, 0x7610, R28 ;  /* 0x00007610ff1c7816 */ /* 0x004fc4000000001c */
[----:B----4-:R-:W-:-:S04]  /*3e8e0*/  @!P2 LOP3.LUT R5, R5, R4, RZ, 0x3c, !PT ;  /* 0x000000040505a212 */ /* 0x010fc800078e3cff */
[----:B------:R-:W-:-:S04]  /*3e8f0*/  @!P2 LOP3.LUT R4, R5, R4, RZ, 0x3c, !PT ;  /* 0x000000040504a212 */ /* 0x000fc800078e3cff */
[----:B------:R-:W-:-:S05]  /*3e900*/  @!P2 LOP3.LUT R5, R5, R4, RZ, 0x3c, !PT ;  /* 0x000000040505a212 */ /* 0x000fca00078e3cff */
[----:B------:R-:W2:Y:S04]  /*3e910*/  @!P2 LDG.E.U16 R28, desc[UR8][R4.64] ;  /* 0x00000008041ca981 */ /* 0x000ea8000c1e1500 */
[----:B--2---:R0:W-:Y:S04]  /*3e920*/  STL [R1+0x1ac], R28 ;  /* 0x0001ac1c01007387 */ /* 0x0041e80000100800 */
[----:B0-----:R-:W2:Y:S04]  /*3e930*/  LDL.LU R28, [R1+0x526c] ;  /* 0x00526c00011c7983 */ /* 0x001ea80000300800 */
[----:B------:R-:W4:Y:S04]  /*3e940*/  LDL R4, [R1+0x2130] ;  /* 0x0021300001047983 */ /* 0x000f280000100800 */
[----:B------:R-:W4:Y:S01]  /*3e950*/  LDL R5, [R1+0x2134] ;  /* 0x0021340001057983 */ /* 0x000f220000100800 */
[----:B---3--:R-:W-:-:S02]  /*3e960*/  PRMT R26, RZ, 0x7610, R26 ;  /* 0x00007610ff1a7816 */ /* 0x008fc4000000001a */
[----:B----4-:R-:W-:-:S04]  /*3e970*/  @!P2 LOP3.LUT R5, R5, R4, RZ, 0x3c, !PT ;  /* 0x000000040505a212 */ /* 0x010fc800078e3cff */
        /* <DEDUP_REMOVED lines=421> */
[----:B------:R-:W-:-:S02]  /*403d0*/  PRMT R24, RZ, 0x7610, R24 ;  /* 0x00007610ff187816 */ /* 0x000fc40000000018 */
        /* <DEDUP_REMOVED lines=8> */
[----:B------:R-:W-:-:S02]  /*40460*/  PRMT R13, RZ, 0x7610, R13 ;  /* 0x00007610ff0d7816 */ /* 0x000fc4000000000d */
        /* <DEDUP_REMOVED lines=40> */
[----:B------:R-:W4:Y:S04]  /*406f0*/  LDL R4, [R1+0x13f0] ;  /* 0x0013f00001047983 */ /* 0x000f280000100800 */
[----:B------:R-:W4:Y:S01]  /*40700*/  LDL R5, [R1+0x13f4] ;  /* 0x0013f40001057983 */ /* 0x000f220000100800 */
[----:B------:R-:W-:-:S03]  /*40710*/  PRMT R26, RZ, 0x7610, R26 ;  /* 0x00007610ff1a7816 */ /* 0x000fc6000000001a */
[----:B---3--:R-:W-:Y:S01]  /*40720*/  STL [R1+0x50a8], R28 ;  /* 0x0050a81c01007387 */ /* 0x008fe20000100800 */
[----:B----4-:R-:W-:-:S04]  /*40730*/  @!P2 LOP3.LUT R5, R5, R4, RZ, 0x3c, !PT ;  /* 0x000000040505a212 */ /* 0x010fc800078e3cff */
        /* <DEDUP_REMOVED lines=37> */
[----:B--2---:R-:W-:-:S03]  /*40990*/  PRMT R10, RZ, 0x7610, R10 ;  /* 0x00007610ff0a7816 */ /* 0x004fc6000000000a */
[----:B---3--:R-:W-:Y:S01]  /*409a0*/  STL [R1+0x50bc], R11 ;  /* 0x0050bc0b01007387 */ /* 0x008fe20000100800 */
[----:B----4-:R-:W-:-:S04]  /*409b0*/  @!P2 LOP3.LUT R5, R5, R4, RZ, 0x3c, !PT ;  /* 0x000000040505a212 */ /* 0x010fc800078e3cff */
[----:B------:R-:W-:-:S04]  /*409c0*/  @!P2 LOP3.LUT R4, R5, R4, RZ, 0x3c, !PT ;  /* 0x000000040504a212 */ /* 0x000fc800078e3cff */
[----:B------:R-:W-:-:S05]  /*409d0*/  @!P2 LOP3.LUT R5, R5, R4, RZ, 0x3c, !PT ;  /* 0x000000040505a212 */ /* 0x000fca00078e3cff */
[----:B------:R0:W2:Y:S04]  /*409e0*/  @!P2 LDG.E.U16 R10, desc[UR8][R4.64] ;  /* 0x00000008040aa981 */ /* 0x0000a8000c1e1500 */
[----:B------:R-:W0:Y:S04]  /*409f0*/  LDL R4, [R1+0x116c] ;  /* 0x00116c0001047983 */ /* 0x000e280000100800 */
[----:B------:R-:W0:Y:S01]  /*40a00*/  LDL R5, [R1+0x137c] ;  /* 0x00137c0001057983 */ /* 0x000e220000100800 */
[----:B------:R-:W-:Y:S02]  /*40a10*/  PRMT R9, RZ, 0x7610, R9 ;  /* 0x00007610ff097816 */ /* 0x000fe40000000009 */
[----:B0-----:R-:W-:-:S04]  /*40a20*/  @!P2 LOP3.LUT R5, R5, R4, RZ, 0x3c, !PT ;  /* 0x000000040505a212 */ /* 0x001fc800078e3cff */
[----:B------:R-:W-:-:S04]  /*40a30*/  @!P2 LOP3.LUT R4, R5, R4, RZ, 0x3c, !PT ;  /* 0x000000040504a212 */ /* 0x000fc800078e3cff */
[----:B------:R-:W-:-:S05]  /*40a40*/  @!P2 LOP3.LUT R5, R5, R4, RZ, 0x3c, !PT ;  /* 0x000000040505a212 */ /* 0x000fca00078e3cff */
[----:B------:R-:W3:Y:S04]  /*40a50*/  @!P2 LDG.E.U16 R9, desc[UR8][R4.64] ;  /* 0x000000080409a981 */ /* 0x000ee8000c1e1500 */
[----:B--2---:R-:W-:Y:S04]  /*40a60*/  STL [R1+0x50c0], R10 ;  /* 0x0050c00a01007387 */ /* 0x004fe80000100800 */
[----:B---3--:R0:W-:Y:S04]  /*40a70*/  STL [R1+0xdc], R9 ;  /* 0x0000dc0901007387 */ /* 0x0081e80000100800 */
        /* <DEDUP_REMOVED lines=41> */
[----:B------:R-:W4:Y:S04]  /*40d10*/  @!P2 LDG.E.U16 R14, desc[UR8][R4.64] ;  /* 0x00000008040ea981 */ /* 0x000f28000c1e1500 */
[----:B--2---:R-:W-:Y:S04]  /*40d20*/  STL [R1+0x50c4], R9 ;  /* 0x0050c40901007387 */ /* 0x004fe80000100800 */
[----:B----4-:R0:W-:Y:S04]  /*40d30*/  STL [R1+0xc8], R14 ;  /* 0x0000c80e01007387 */ /* 0x0101e80000100800 */
        /* <DEDUP_REMOVED lines=294> */
[----:B--2---:R0:W-:Y:S04]  /*41fa0*/  STL [R1+0x48], R11 ;  /* 0x0000480b01007387 */ /* 0x0041e80000100800 */
[----:B0-----:R-:W2:Y:S04]  /*41fb0*/  LDL R11, [R1+0x17ac] ;  /* 0x0017ac00010b7983 */ /* 0x001ea80000100800 */
        /* <DEDUP_REMOVED lines=35> */
[----:B------:R-:W3:Y:S01]  /*421f0*/  @!P2 LDG.E.U16 R19, desc[UR8][R4.64] ;  /* 0x000000080413a981 */ /* 0x000ee2000c1e1500 */
[----:B------:R-:W-:-:S03]  /*42200*/  PRMT R21, RZ, 0x7610, R21 ;  /* 0x00007610ff157816 */ /* 0x000fc60000000015 */
[----:B---3--:R0:W-:Y:S04]  /*42210*/  STL [R1+0x34], R19 ;  /* 0x0000341301007387 */ /* 0x0081e80000100800 */
[----:B0-----:R-:W3:Y:S04]  /*42220*/  LDL.LU R19, [R1+0x50f8] ;  /* 0x0050f80001137983 */ /* 0x001ee80000300800 */
[----:B------:R-:W2:Y:S01]  /*42230*/  LDL R5, [R1+0x17a8] ;  /* 0x0017a80001057983 */ /* 0x000ea20000100800 */
[----:B------:R-:W-:-:S03]  /*42240*/  @!P2 IMAD.MOV.U32 R4, RZ, RZ, R11 ;  /* 0x000000ffff04a224 */ /* 0x000fc600078e000b */
[----:B------:R-:W4:Y:S04]  /*42250*/  LDL R11, [R1+0x166c] ;  /* 0x00166c00010b7983 */ /* 0x000f280000100800 */
[----:B--2---:R-:W2:Y:S04]  /*42260*/  @!P2 LDG.E.U16 R21, desc[UR8][R4.64] ;  /* 0x000000080415a981 */ /* 0x004ea8000c1e1500 */
        /* <DEDUP_REMOVED lines=17> */
[----:B------:R0:W4:Y:S04]  /*42380*/  @!P2 LDG.E.U16 R28, desc[UR8][R4.64] ;  /* 0x00000008041ca981 */ /* 0x000128000c1e1500 */
[----:B------:R-:W0:Y:S04]  /*42390*/  LDL R4, [R1+0x16e8] ;  /* 0x0016e80001047983 */ /* 0x000e280000100800 */
[----:B------:R-:W0:Y:S01]  /*423a0*/  LDL R5, [R1+0x16ec] ;  /* 0x0016ec0001057983 */ /* 0x000e220000100800 */
[----:B------:R-:W-:Y:S02]  /*423b0*/  PRMT R26, RZ, 0x7610, R26 ;  /* 0x00007610ff1a7816 */ /* 0x000fe4000000001a */
[----:B0-----:R-:W-:-:S04]  /*423c0*/  @!P2 LOP3.LUT R5, R5, R4, RZ, 0x3c, !PT ;  /* 0x000000040505a212 */ /* 0x001fc800078e3cff */
[----:B------:R-:W-:-:S04]  /*423d0*/  @!P2 LOP3.LUT R4, R5, R4, RZ, 0x3c, !PT ;  /* 0x000000040504a212 */ /* 0x000fc800078e3cff */
[----:B------:R-:W-:Y:S01]  /*423e0*/  @!P2 LOP3.LUT R5, R5, R4, RZ, 0x3c, !PT ;  /* 0x000000040505a212 */ /* 0x000fe200078e3cff */
[----:B----4-:R0:W-:Y:S04]  /*423f0*/  STL [R1+0x28], R28 ;  /* 0x0000281c01007387 */ /* 0x0101e80000100800 */
[----:B------:R1:W4:Y:S01]  /*42400*/  @!P2 LDG.E.U16 R26, desc[UR8][R4.64] ;  /* 0x00000008041aa981 */ /* 0x000322000c1e1500 */
[----:B------:R-:W-:-:S03]  /*42410*/  PRMT R23, RZ, 0x7610, R23 ;  /* 0x00007610ff177816 */ /* 0x000fc60000000017 */
[----:B0-----:R-:W2:Y:S04]  /*42420*/  LDL R28, [R1+0x15ec] ;  /* 0x0015ec00011c7983 */ /* 0x001ea80000100800 */
[----:B------:R-:W1:Y:S04]  /*42430*/  LDL R4, [R1+0x16a8] ;  /* 0x0016a80001047983 */ /* 0x000e680000100800 */
[----:B------:R-:W1:Y:S02]  /*42440*/  LDL R5, [R1+0x16ac] ;  /* 0x0016ac0001057983 */ /* 0x000e640000100800 */
[----:B-1----:R-:W-:-:S04]  /*42450*/  @!P2 LOP3.LUT R5, R5, R4, RZ, 0x3c, !PT ;  /* 0x000000040505a212 */ /* 0x002fc800078e3cff */
[----:B------:R-:W-:-:S04]  /*42460*/  @!P2 LOP3.LUT R4, R5, R4, RZ, 0x3c, !PT ;  /* 0x000000040504a212 */ /* 0x000fc800078e3cff */
[----:B------:R-:W-:-:S05]  /*42470*/  @!P2 LOP3.LUT R5, R5, R4, RZ, 0x3c, !PT ;  /* 0x000000040505a212 */ /* 0x000fca00078e3cff */
[----:B------:R-:W3:Y:S04]  /*42480*/  @!P2 LDG.E.U16 R23, desc[UR8][R4.64] ;  /* 0x000000080417a981 */ /* 0x000ee8000c1e1500 */
[----:B----4-:R0:W-:Y:S04]  /*42490*/  STL [R1+0x24], R26 ;  /* 0x0000241a01007387 */ /* 0x0101e80000100800 */
[----:B0-----:R-:W4:Y:S04]  /*424a0*/  LDL R26, [R1+0x15ac] ;  /* 0x0015ac00011a7983 */ /* 0x001f280000100800 */
[----:B---3--:R0:W-:Y:S04]  /*424b0*/  STL [R1+0x20], R23 ;  /* 0x0000201701007387 */ /* 0x0081e80000100800 */
[----:B0-----:R-:W3:Y:S04]  /*424c0*/  LDL.LU R23, [R1+0x50ec] ;  /* 0x0050ec0001177983 */ /* 0x001ee80000300800 */
[----:B------:R-:W2:Y:S01]  /*424d0*/  LDL R5, [R1+0x1668] ;  /* 0x0016680001057983 */ /* 0x000ea20000100800 */
[----:B------:R-:W-:Y:S01]  /*424e0*/  PRMT R0, RZ, 0x7610, R0 ;  /* 0x00007610ff007816 */ /* 0x000fe20000000000 */
[----:B------:R-:W-:-:S02]  /*424f0*/  @!P2 IMAD.MOV.U32 R4, RZ, RZ, R11 ;  /* 0x000000ffff04a224 */ /* 0x000fc400078e000b */
[----:B------:R-:W3:Y:S04]  /*42500*/  LDL R11, [R1+0x156c] ;  /* 0x00156c00010b7983 */ /* 0x000ee80000100800 */
[----:B--2---:R-:W2:Y:S04]  /*42510*/  @!P2 LDG.E.U16 R0, desc[UR8][R4.64] ;  /* 0x000000080400a981 */ /* 0x004ea8000c1e1500 */
[----:B--2---:R-:W-:Y:S04]  /*42520*/  STL [R1+0x1c], R0 ;  /* 0x00001c0001007387 */ /* 0x004fe80000100800 */
[----:B------:R-:W2:Y:S04]  /*42530*/  LDL R4, [R1+0x1628] ;  /* 0x0016280001047983 */ /* 0x000ea80000100800 */
[----:B------:R-:W2:Y:S01]  /*42540*/  LDL R5, [R1+0x162c] ;  /* 0x00162c0001057983 */ /* 0x000ea20000100800 */
[----:B------:R-:W-:-:S02]  /*42550*/  PRMT R24, RZ, 0x7610, R24 ;  /* 0x00007610ff187816 */ /* 0x000fc40000000018 */
[----:B--2---:R-:W-:-:S04]  /*42560*/  @!P2 LOP3.LUT R5, R5, R4, RZ, 0x3c, !PT ;  /* 0x000000040505a212 */ /* 0x004fc800078e3cff */
[----:B------:R-:W-:-:S04]  /*42570*/  @!P2 LOP3.LUT R4, R5, R4, RZ, 0x3c, !PT ;  /* 0x000000040504a212 */ /* 0x000fc800078e3cff */
[----:B------:R-:W-:-:S05]  /*42580*/  @!P2 LOP3.LUT R5, R5, R4, RZ, 0x3c, !PT ;  /* 0x000000040505a212 */ /* 0x000fca00078e3cff */
[----:B------:R0:W2:Y:S04]  /*42590*/  @!P2 LDG.E.U16 R24, desc[UR8][R4.64] ;  /* 0x000000080418a981 */ /* 0x0000a8000c1e1500 */
[----:B------:R-:W4:Y:S01]  /*425a0*/  LDL R5, [R1+0x15e8] ;  /* 0x0015e80001057983 */ /* 0x000f220000100800 */
[----:B------:R-:W-:Y:S01]  /*425b0*/  PRMT R14, RZ, 0x7610, R14 ;  /* 0x00007610ff0e7816 */ /* 0x000fe2000000000e */
[----:B0-----:R-:W-:Y:S02]  /*425c0*/  @!P2 IMAD.MOV.U32 R4, RZ, RZ, R28 ;  /* 0x000000ffff04a224 */ /* 0x001fe400078e001c */
[----:B--2---:R0:W-:Y:S01]  /*425d0*/  STL [R1+0x18], R24 ;  /* 0x0000181801007387 */ /* 0x0041e20000100800 */
[----:B------:R-:W-:-:S03]  /*425e0*/  PRMT R13, RZ, 0x7610, R13 ;  /* 0x00007610ff0d7816 */ /* 0x000fc6000000000d */
[----:B------:R-:W2:Y:S04]  /*425f0*/  LDL R28, [R1+0x14e8] ;  /* 0x0014e800011c7983 */ /* 0x000ea80000100800 */
[----:B----4-:R1:W4:Y:S04]  /*42600*/  @!P2 LDG.E.U16 R14, desc[UR8][R4.64] ;  /* 0x00000008040ea981 */ /* 0x010328000c1e1500 */
[----:B0-----:R-:W2:Y:S04]  /*42610*/  LDL R24, [R1+0x152c] ;  /* 0x00152c0001187983 */ /* 0x001ea80000100800 */
[----:B------:R-:W3:Y:S01]  /*42620*/  LDL R5, [R1+0x15a8] ;  /* 0x0015a80001057983 */ /* 0x000ee20000100800 */
[----:B-1----:R-:W-:-:S03]  /*42630*/  @!P2 IMAD.MOV.U32 R4, RZ, RZ, R26 ;  /* 0x000000ffff04a224 */ /* 0x002fc600078e001a */
[----:B----4-:R0:W-:Y:S01]  /*42640*/  STL [R1+0x14], R14 ;  /* 0x0000140e01007387 */ /* 0x0101e20000100800 */
[----:B------:R-:W-:-:S03]  /*42650*/  PRMT R10, RZ, 0x7610, R10 ;  /* 0x00007610ff0a7816 */ /* 0x000fc6000000000a */
[----:B------:R-:W4:Y:S04]  /*42660*/  LDL R26, [R1+0x14a8] ;  /* 0x0014a800011a7983 */ /* 0x000f280000100800 */
[----:B---3--:R1:W3:Y:S04]  /*42670*/  @!P2 LDG.E.U16 R13, desc[UR8][R4.64] ;  /* 0x00000008040da981 */ /* 0x0082e8000c1e1500 */
[----:B0-----:R-:W4:Y:S04]  /*42680*/  LDL R14, [R1+0x14ec] ;  /* 0x0014ec00010e7983 */ /* 0x001f280000100800 */
[----:B------:R-:W2:Y:S01]  /*42690*/  LDL R5, [R1+0x1568] ;  /* 0x0015680001057983 */ /* 0x000ea20000100800 */
[----:B-1----:R-:W-:-:S03]  /*426a0*/  @!P2 IMAD.MOV.U32 R4, RZ, RZ, R11 ;  /* 0x000000ffff04a224 */ /* 0x002fc600078e000b */
[----:B---3--:R0:W-:Y:S01]  /*426b0*/  STL [R1+0x10], R13 ;  /* 0x0000100d01007387 */ /* 0x0081e20000100800 */
[----:B------:R-:W-:-:S03]  /*426c0*/  PRMT R15, RZ, 0x7610, R15 ;  /* 0x00007610ff0f7816 */ /* 0x000fc6000000000f */
[----:B------:R-:W3:Y:S04]  /*426d0*/  LDL R11, [R1+0x1468] ;  /* 0x00146800010b7983 */ /* 0x000ee80000100800 */
[----:B--2---:R1:W2:Y:S04]  /*426e0*/  @!P2 LDG.E.U16 R10, desc[UR8][R4.64] ;  /* 0x00000008040aa981 */ /* 0x0042a8000c1e1500 */
[----:B0-----:R-:W3:Y:S04]  /*426f0*/  LDL R13, [R1+0x14ac] ;  /* 0x0014ac00010d7983 */ /* 0x001ee80000100800 */
[----:B------:R-:W4:Y:S01]  /*42700*/  LDL R5, [R1+0x1528] ;  /* 0x0015280001057983 */ /* 0x000f220000100800 */
[----:B-1----:R-:W-:-:S05]  /*42710*/  @!P2 IMAD.MOV.U32 R4, RZ, RZ, R24 ;  /* 0x000000ffff04a224 */ /* 0x002fca00078e0018 */
[----:B----4-:R0:W4:Y:S04]  /*42720*/  @!P2 LDG.E.U16 R15, desc[UR8][R4.64] ;  /* 0x00000008040fa981 */ /* 0x010128000c1e1500 */
[----:B--2---:R1:W-:Y:S04]  /*42730*/  STL [R1+0xc], R10 ;  /* 0x00000c0a01007387 */ /* 0x0043e80000100800 */
[----:B------:R-:W2:Y:S01]  /*42740*/  LDL R24, [R1+0x1428] ;  /* 0x0014280001187983 */ /* 0x000ea20000100800 */
[----:B------:R-:W-:-:S03]  /*42750*/  PRMT R9, RZ, 0x7610, R9 ;  /* 0x00007610ff097816 */ /* 0x000fc60000000009 */
[----:B-1----:R-:W2:Y:S01]  /*42760*/  LDL R10, [R1+0x146c] ;  /* 0x00146c00010a7983 */ /* 0x002ea20000100800 */
[----:B0-----:R-:W-:Y:S02]  /*42770*/  @!P2 IMAD.MOV.U32 R4, RZ, RZ, R14 ;  /* 0x000000ffff04a224 */ /* 0x001fe400078e000e */
[----:B------:R-:W-:-:S05]  /*42780*/  @!P2 IMAD.MOV.U32 R5, RZ, RZ, R28 ;  /* 0x000000ffff05a224 */ /* 0x000fca00078e001c */
[----:B------:R3:W2:Y:S01]  /*42790*/  @!P2 LDG.E.U16 R9, desc[UR8][R4.64] ;  /* 0x000000080409a981 */ /* 0x0006a2000c1e1500 */
[----:B------:R-:W-:-:S03]  /*427a0*/  PRMT R12, RZ, 0x7610, R12 ;  /* 0x00007610ff0c7816 */ /* 0x000fc6000000000c */
[----:B----4-:R0:W-:Y:S01]  /*427b0*/  STL [R1+0x8], R15 ;  /* 0x0000080f01007387 */ /* 0x0101e20000100800 */
[----:B---3--:R-:W-:Y:S02]  /*427c0*/  @!P2 IMAD.MOV.U32 R4, RZ, RZ, R13 ;  /* 0x000000ffff04a224 */ /* 0x008fe400078e000d */
[----:B------:R-:W-:Y:S01]  /*427d0*/  @!P2 IMAD.MOV.U32 R5, RZ, RZ, R26 ;  /* 0x000000ffff05a224 */ /* 0x000fe200078e001a */
[----:B------:R-:W-:Y:S02]  /*427e0*/  PRMT R29, RZ, 0x7610, R29 ;  /* 0x00007610ff1d7816 */ /* 0x000fe4000000001d */
[----:B------:R-:W-:Y:S01]  /*427f0*/  PRMT R27, RZ, 0x7610, R27 ;  /* 0x00007610ff1b7816 */ /* 0x000fe2000000001b */
[----:B------:R-:W3:Y:S04]  /*42800*/  LDL R14, [R1+0x13e8] ;  /* 0x0013e800010e7983 */ /* 0x000ee80000100800 */
[----:B------:R2:W4:Y:S04]  /*42810*/  @!P2 LDG.E.U16 R12, desc[UR8][R4.64] ;  /* 0x00000008040ca981 */ /* 0x000528000c1e1500 */
[----:B0-----:R-:W3:Y:S01]  /*42820*/  LDL R15, [R1+0x142c] ;  /* 0x00142c00010f7983 */ /* 0x001ee20000100800 */
[----:B--2---:R-:W-:-:S02]  /*42830*/  @!P2 IMAD.MOV.U32 R4, RZ, RZ, R10 ;  /* 0x000000ffff04a224 */ /* 0x004fc400078e000a */
[----:B------:R-:W-:-:S05]  /*42840*/  @!P2 IMAD.MOV.U32 R5, RZ, RZ, R11 ;  /* 0x000000ffff05a224 */ /* 0x000fca00078e000b */
[----:B------:R0:W2:Y:S04]  /*42850*/  @!P2 LDG.E.U16 R29, desc[UR8][R4.64] ;  /* 0x00000008041da981 */ /* 0x0000a8000c1e1500 */
[----:B------:R1:W-:Y:S04]  /*42860*/  STL [R1+0x4], R9 ;  /* 0x0000040901007387 */ /* 0x0003e80000100800 */
[----:B------:R-:W2:Y:S01]  /*42870*/  LDL R13, [R1+0x13a8] ;  /* 0x0013a800010d7983 */ /* 0x000ea20000100800 */
[----:B0-----:R-:W-:-:S03]  /*42880*/  @!P2 IMAD.MOV.U32 R5, RZ, RZ, R24 ;  /* 0x000000ffff05a224 */ /* 0x001fc600078e0018 */
[----:B-1----:R-:W2:Y:S01]  /*42890*/  LDL R9, [R1+0x13ec] ;  /* 0x0013ec0001097983 */ /* 0x002ea20000100800 */
[----:B---3--:R-:W-:-:S05]  /*428a0*/  @!P2 IMAD.MOV.U32 R4, RZ, RZ, R15 ;  /* 0x000000ffff04a224 */ /* 0x008fca00078e000f */
[----:B------:R0:W3:Y:S04]  /*428b0*/  @!P2 LDG.E.U16 R27, desc[UR8][R4.64] ;  /* 0x00000008041ba981 */ /* 0x0000e8000c1e1500 */
[----:B----4-:R1:W-:Y:S04]  /*428c0*/  STL [R1], R12 ;  /* 0x0000000c01007387 */ /* 0x0103e80000100800 */
[----:B------:R-:W4:Y:S04]  /*428d0*/  LDL R11, [R1+0x1384] ;  /* 0x00138400010b7983 */ /* 0x000f280000100800 */
[----:B------:R-:W4:Y:S04]  /*428e0*/  LDL R10, [R1+0x224c] ;  /* 0x00224c00010a7983 */ /* 0x000f280000100800 */
[----:B-1----:R-:W4:Y:S04]  /*428f0*/  LDL R12, [R1+0x13ac] ;  /* 0x0013ac00010c7983 */ /* 0x002f280000100800 */
[----:B--2---:R-:W-:Y:S01]  /*42900*/  STL [R1+0x5030], R29 ;  /* 0x0050301d01007387 */ /* 0x004fe20000100800 */
[----:B0-----:R-:W-:-:S02]  /*42910*/  @!P2 IMAD.MOV.U32 R5, RZ, RZ, R14 ;  /* 0x000000ffff05a224 */ /* 0x001fc400078e000e */
[----:B------:R-:W-:Y:S01]  /*42920*/  @!P2 IMAD.MOV.U32 R4, RZ, RZ, R9 ;  /* 0x000000ffff04a224 */ /* 0x000fe200078e0009 */
[----:B------:R-:W-:Y:S02]  /*42930*/  PRMT R25, RZ, 0x7610, R25 ;  /* 0x00007610ff197816 */ /* 0x000fe40000000019 */
[----:B------:R-:W-:-:S04]  /*42940*/  PRMT R8, RZ, 0x7610, R8 ;  /* 0x00007610ff087816 */ /* 0x000fc80000000008 */
[----:B------:R0:W2:Y:S04]  /*42950*/  @!P2 LDG.E.U16 R25, desc[UR8][R4.64] ;  /* 0x000000080419a981 */ /* 0x0000a8000c1e1500 */
[----:B---3--:R-:W-:Y:S04]  /*42960*/  STL [R1+0x5034], R27 ;  /* 0x0050341b01007387 */ /* 0x008fe80000100800 */
[----:B------:R-:W3:Y:S04]  /*42970*/  LDL R14, [R1+0x2250] ;  /* 0x00225000010e7983 */ /* 0x000ee80000100800 */
[----:B------:R-:W2:Y:S01]  /*42980*/  LDL R9, [R1+0x228c] ;  /* 0x00228c0001097983 */ /* 0x000ea20000100800 */
[----:B0-----:R-:W-:-:S02]  /*42990*/  @!P2 IMAD.MOV.U32 R5, RZ, RZ, R13 ;  /* 0x000000ffff05a224 */ /* 0x001fc400078e000d */
[----:B----4-:R-:W-:-:S05]  /*429a0*/  @!P2 IMAD.MOV.U32 R4, RZ, RZ, R12 ;  /* 0x000000ffff04a224 */ /* 0x010fca00078e000c */
[----:B------:R0:W4:Y:S01]  /*429b0*/  @!P2 LDG.E.U16 R8, desc[UR8][R4.64] ;  /* 0x000000080408a981 */ /* 0x000122000c1e1500 */
[----:B------:R-:W-:Y:S01]  /*429c0*/  PRMT R7, RZ, 0x7610, R7 ;  /* 0x00007610ff077816 */ /* 0x000fe20000000007 */
[----:B0-----:R-:W-:Y:S02]  /*429d0*/  @!P2 IMAD.MOV.U32 R4, RZ, RZ, R10 ;  /* 0x000000ffff04a224 */ /* 0x001fe400078e000a */
[----:B------:R-:W-:-:S05]  /*429e0*/  @!P2 IMAD.MOV.U32 R5, RZ, RZ, R11 ;  /* 0x000000ffff05a224 */ /* 0x000fca00078e000b */
[----:B------:R-:W4:Y:S01]  /*429f0*/  @!P2 LDG.E.U16 R7, desc[UR8][R4.64] ;  /* 0x000000080407a981 */ /* 0x000f22000c1e1500 */
[----:B------:R-:W-:Y:S01]  /*42a00*/  PRMT R6, RZ, 0x7610, R6 ;  /* 0x00007610ff067816 */ /* 0x000fe20000000006 */
[----:B---3--:R-:W-:Y:S02]  /*42a10*/  @!P2 IMAD.MOV.U32 R15, RZ, RZ, R14 ;  /* 0x000000ffff0fa224 */ /* 0x008fe400078e000e */
[----:B--2---:R-:W-:-:S05]  /*42a20*/  @!P2 IMAD.MOV.U32 R14, RZ, RZ, R9 ;  /* 0x000000ffff0ea224 */ /* 0x004fca00078e0009 */
[----:B------:R-:W2:Y:S04]  /*42a30*/  @!P2 LDG.E.U16 R6, desc[UR8][R14.64] ;  /* 0x000000080e06a981 */ /* 0x000ea8000c1e1500 */
[----:B------:R0:W-:Y:S04]  /*42a40*/  STL [R1+0x5038], R25 ;  /* 0x0050381901007387 */ /* 0x0001e80000100800 */
[----:B------:R-:W3:Y:S04]  /*42a50*/  LDL R24, [R1+0x22cc] ;  /* 0x0022cc0001187983 */ /* 0x000ee80000100800 */
[----:B0-----:R-:W3:Y:S04]  /*42a60*/  LDL R25, [R1+0x2290] ;  /* 0x0022900001197983 */ /* 0x001ee80000100800 */
[----:B----4-:R0:W-:Y:S04]  /*42a70*/  STL [R1+0x503c], R8 ;  /* 0x00503c0801007387 */ /* 0x0101e80000100800 */
[----:B------:R-:W4:Y:S04]  /*42a80*/  LDL R13, [R1+0x22d0] ;  /* 0x0022d000010d7983 */ /* 0x000f280000100800 */
[----:B------:R-:W4:Y:S04]  /*42a90*/  LDL R12, [R1+0x230c] ;  /* 0x00230c00010c7983 */ /* 0x000f280000100800 */
[----:B------:R-:W4:Y:S04]  /*42aa0*/  LDL R11, [R1+0x1378] ;  /* 0x00137800010b7983 */ /* 0x000f280000100800 */
[----:B------:R-:W4:Y:S04]  /*42ab0*/  LDL R10, [R1+0x2210] ;  /* 0x00221000010a7983 */ /* 0x000f280000100800 */
[----:B------:R1:W-:Y:S04]  /*42ac0*/  STL [R1+0x5040], R7 ;  /* 0x0050400701007387 */ /* 0x0003e80000100800 */
[----:B------:R-:W4:Y:S04]  /*42ad0*/  LDL R9, [R1+0x21e0] ;  /* 0x0021e00001097983 */ /* 0x000f280000100800 */
[----:B0-----:R-:W4:Y:S01]  /*42ae0*/  LDL R8, [R1+0x21e4] ;  /* 0x0021e40001087983 */ /* 0x001f220000100800 */
[----:B------:R-:W-:-:S03]  /*42af0*/  PRMT R5, RZ, 0x7610, R5 ;  /* 0x00007610ff057816 */ /* 0x000fc60000000005 */
[----:B--2---:R0:W-:Y:S04]  /*42b00*/  STL [R1+0x5044], R6 ;  /* 0x0050440601007387 */ /* 0x0041e80000100800 */
[----:B-1----:R-:W2:Y:S04]  /*42b10*/  LDL R7, [R1+0x21a0] ;  /* 0x0021a00001077983 */ /* 0x002ea80000100800 */
[----:B0-----:R-:W2:Y:S01]  /*42b20*/  LDL R6, [R1+0x21a4] ;  /* 0x0021a40001067983 */ /* 0x001ea20000100800 */
[----:B---3--:R-:W-:Y:S02]  /*42b30*/  @!P2 IMAD.MOV.U32 R14, RZ, RZ, R24 ;  /* 0x000000ffff0ea224 */ /* 0x008fe400078e0018 */
[----:B------:R-:W-:Y:S01]  /*42b40*/  @!P2 IMAD.MOV.U32 R15, RZ, RZ, R25 ;  /* 0x000000ffff0fa224 */ /* 0x000fe200078e0019 */
[----:B------:R-:W-:-:S04]  /*42b50*/  PRMT R4, RZ, 0x7610, R4 ;  /* 0x00007610ff047816 */ /* 0x000fc80000000004 */
[----:B------:R4:W3:Y:S01]  /*42b60*/  @!P2 LDG.E.U16 R5, desc[UR8][R14.64] ;  /* 0x000000080e05a981 */ /* 0x0008e2000c1e1500 */
[----:B------:R-:W-:Y:S01]  /*42b70*/  PRMT R20, RZ, 0x7610, R20 ;  /* 0x00007610ff147816 */ /* 0x000fe20000000014 */
[----:B----4-:R-:W-:Y:S02]  /*42b80*/  @!P2 IMAD.MOV.U32 R14, RZ, RZ, R12 ;  /* 0x000000ffff0ea224 */ /* 0x010fe400078e000c */
[----:B------:R-:W-:-:S05]  /*42b90*/  @!P2 IMAD.MOV.U32 R15, RZ, RZ, R13 ;  /* 0x000000ffff0fa224 */ /* 0x000fca00078e000d */
[----:B------:R0:W4:Y:S01]  /*42ba0*/  @!P2 LDG.E.U16 R4, desc[UR8][R14.64] ;  /* 0x000000080e04a981 */ /* 0x000122000c1e1500 */
[----:B------:R-:W-:Y:S01]  /*42bb0*/  PRMT R18, RZ, 0x7610, R18 ;  /* 0x00007610ff127816 */ /* 0x000fe20000000012 */
[----:B0-----:R-:W-:Y:S02]  /*42bc0*/  @!P2 IMAD.MOV.U32 R14, RZ, RZ, R10 ;  /* 0x000000ffff0ea224 */ /* 0x001fe400078e000a */
[----:B------:R-:W-:-:S05]  /*42bd0*/  @!P2 IMAD.MOV.U32 R15, RZ, RZ, R11 ;  /* 0x000000ffff0fa224 */ /* 0x000fca00078e000b */
[----:B------:R0:W4:Y:S02]  /*42be0*/  @!P2 LDG.E.U16 R20, desc[UR8][R14.64] ;  /* 0x000000080e14a981 */ /* 0x000124000c1e1500 */
[----:B0-----:R-:W-:Y:S02]  /*42bf0*/  @!P2 IMAD.MOV.U32 R14, RZ, RZ, R8 ;  /* 0x000000ffff0ea224 */ /* 0x001fe400078e0008 */
[----:B------:R-:W-:-:S05]  /*42c00*/  @!P2 IMAD.MOV.U32 R15, RZ, RZ, R9 ;  /* 0x000000ffff0fa224 */ /* 0x000fca00078e0009 */
[----:B------:R2:W4:Y:S01]  /*42c10*/  @!P2 LDG.E.U16 R18, desc[UR8][R14.64] ;  /* 0x000000080e12a981 */ /* 0x000522000c1e1500 */
[----:B------:R-:W-:Y:S01]  /*42c20*/  PRMT R16, RZ, 0x7610, R16 ;  /* 0x00007610ff107816 */ /* 0x000fe20000000010 */
[----:B--2---:R-:W-:Y:S02]  /*42c30*/  @!P2 IMAD.MOV.U32 R15, RZ, RZ, R7 ;  /* 0x000000ffff0fa224 */ /* 0x004fe400078e0007 */
[----:B------:R-:W-:-:S05]  /*42c40*/  @!P2 IMAD.MOV.U32 R14, RZ, RZ, R6 ;  /* 0x000000ffff0ea224 */ /* 0x000fca00078e0006 */
[----:B------:R-:W2:Y:S04]  /*42c50*/  @!P2 LDG.E.U16 R16, desc[UR8][R14.64] ;  /* 0x000000080e10a981 */ /* 0x000ea8000c1e1500 */
[----:B---3--:R0:W-:Y:S04]  /*42c60*/  STL [R1+0x5048], R5 ;  /* 0x0050480501007387 */ /* 0x0081e80000100800 */
[----:B----4-:R1:W-:Y:S04]  /*42c70*/  STL [R1+0x504c], R4 ;  /* 0x00504c0401007387 */ /* 0x0103e80000100800 */
[----:B0-----:R-:W3:Y:S04]  /*42c80*/  LDL R5, [R1+0x2160] ;  /* 0x0021600001057983 */ /* 0x001ee80000100800 */
[----:B-1----:R-:W4:Y:S04]  /*42c90*/  LDL R4, [R1+0x2164] ;  /* 0x0021640001047983 */ /* 0x002f280000100800 */
[----:B------:R-:W-:Y:S04]  /*42ca0*/  STL [R1+0x5050], R20 ;  /* 0x0050501401007387 */ /* 0x000fe80000100800 */
[----:B------:R-:W4:Y:S04]  /*42cb0*/  LDL R13, [R1+0x2310] ;  /* 0x00231000010d7983 */ /* 0x000f280000100800 */
[----:B------:R-:W4:Y:S04]  /*42cc0*/  LDL R12, [R1+0x2360] ;  /* 0x00236000010c7983 */ /* 0x000f280000100800 */
[----:B------:R-:W-:Y:S04]  /*42cd0*/  STL [R1+0x5054], R18 ;  /* 0x0050541201007387 */ /* 0x000fe80000100800 */
[----:B------:R-:W4:Y:S04]  /*42ce0*/  LDL R11, [R1+0x2120] ;  /* 0x00212000010b7983 */ /* 0x000f280000100800 */
[----:B------:R-:W4:Y:S04]  /*42cf0*/  LDL R10, [R1+0x2124] ;  /* 0x00212400010a7983 */ /* 0x000f280000100800 */
[----:B------:R-:W4:Y:S04]  /*42d00*/  LDL R9, [R1+0x20e0] ;  /* 0x0020e00001097983 */ /* 0x000f280000100800 */
[----:B------:R-:W4:Y:S04]  /*42d10*/  LDL R8, [R1+0x20e4] ;  /* 0x0020e40001087983 */ /* 0x000f280000100800 */
[----:B------:R-:W4:Y:S04]  /*42d20*/  LDL R6, [R1+0x20a4] ;  /* 0x0020a40001067983 */ /* 0x000f280000100800 */
[----:B--2---:R-:W-:Y:S04]  /*42d30*/  STL [R1+0x5058], R16 ;  /* 0x0050581001007387 */ /* 0x004fe80000100800 */
[----:B------:R-:W2:Y:S01]  /*42d40*/  LDL R7, [R1+0x20a0] ;  /* 0x0020a00001077983 */ /* 0x000ea20000100800 */
[----:B------:R-:W-:-:S02]  /*42d50*/  PRMT R17, RZ, 0x7610, R17 ;  /* 0x00007610ff117816 */ /* 0x000fc40000000011 */
[----:B------:R-:W-:Y:S02]  /*42d60*/  PRMT R19, RZ, 0x7610, R19 ;  /* 0x00007610ff137816 */ /* 0x000fe40000000013 */
[----:B------:R-:W-:Y:S01]  /*42d70*/  PRMT R21, RZ, 0x7610, R21 ;  /* 0x00007610ff157816 */ /* 0x000fe20000000015 */
[----:B---3--:R-:W-:Y:S01]  /*42d80*/  @!P2 IMAD.MOV.U32 R15, RZ, RZ, R5 ;  /* 0x000000ffff0fa224 */ /* 0x008fe200078e0005 */
[----:B------:R-:W-:Y:S02]  /*42d90*/  PRMT R22, RZ, 0x7610, R22 ;  /* 0x00007610ff167816 */ /* 0x000fe40000000016 */
[----:B------:R-:W-:Y:S01]  /*42da0*/  PRMT R23, RZ, 0x7610, R23 ;  /* 0x00007610ff177816 */ /* 0x000fe20000000017 */
[----:B------:R-:W3:Y:S01]  /*42db0*/  LDL R5, [R1+0x2340] ;  /* 0x0023400001057983 */ /* 0x000ee20000100800 */
[----:B----4-:R-:W-:-:S03]  /*42dc0*/  @!P2 IMAD.MOV.U32 R14, RZ, RZ, R4 ;  /* 0x000000ffff0ea224 */ /* 0x010fc600078e0004 */
[----:B------:R-:W4:Y:S04]  /*42dd0*/  LDL R4, [R1+0x2348] ;  /* 0x0023480001047983 */ /* 0x000f280000100800 */
[----:B------:R0:W3:Y:S02]  /*42de0*/  @!P2 LDG.E.U16 R17, desc[UR8][R14.64] ;  /* 0x000000080e11a981 */ /* 0x0000e4000c1e1500 */
[----:B0-----:R-:W-:Y:S02]  /*42df0*/  @!P2 IMAD.MOV.U32 R14, RZ, RZ, R12 ;  /* 0x000000ffff0ea224 */ /* 0x001fe400078e000c */
[----:B------:R-:W-:-:S05]  /*42e00*/  @!P2 IMAD.MOV.U32 R15, RZ, RZ, R13 ;  /* 0x000000ffff0fa224 */ /* 0x000fca00078e000d */
[----:B------:R0:W4:Y:S02]  /*42e10*/  @!P2 LDG.E.U16 R19, desc[UR8][R14.64] ;  /* 0x000000080e13a981 */ /* 0x000124000c1e1500 */
[----:B0-----:R-:W-:Y:S02]  /*42e20*/  @!P2 IMAD.MOV.U32 R14, RZ, RZ, R10 ;  /* 0x000000ffff0ea224 */ /* 0x001fe400078e000a */
[----:B------:R-:W-:-:S05]  /*42e30*/  @!P2 IMAD.MOV.U32 R15, RZ, RZ, R11 ;  /* 0x000000ffff0fa224 */ /* 0x000fca00078e000b */
[----:B------:R0:W4:Y:S02]  /*42e40*/  @!P2 LDG.E.U16 R21, desc[UR8][R14.64] ;  /* 0x000000080e15a981 */ /* 0x000124000c1e1500 */
[----:B0-----:R-:W-:Y:S02]  /*42e50*/  @!P2 IMAD.MOV.U32 R14, RZ, RZ, R8 ;  /* 0x000000ffff0ea224 */ /* 0x001fe400078e0008 */
[----:B------:R-:W-:-:S05]  /*42e60*/  @!P2 IMAD.MOV.U32 R15, RZ, RZ, R9 ;  /* 0x000000ffff0fa224 */ /* 0x000fca00078e0009 */
[----:B------:R0:W4:Y:S02]  /*42e70*/  @!P2 LDG.E.U16 R22, desc[UR8][R14.64] ;  /* 0x000000080e16a981 */ /* 0x000124000c1e1500 */
[----:B0-----:R-:W-:Y:S02]  /*42e80*/  @!P2 IMAD.MOV.U32 R14, RZ, RZ, R6 ;  /* 0x000000ffff0ea224 */ /* 0x001fe400078e0006 */
[----:B--2---:R-:W-:-:S05]  /*42e90*/  @!P2 IMAD.MOV.U32 R15, RZ, RZ, R7 ;  /* 0x000000ffff0fa224 */ /* 0x004fca00078e0007 */
[----:B------:R4:W2:Y:S04]  /*42ea0*/  @!P2 LDG.E.U16 R23, desc[UR8][R14.64] ;  /* 0x000000080e17a981 */ /* 0x0008a8000c1e1500 */
[----:B---3--:R-:W-:Y:S01]  /*42eb0*/  STL [R1+0x505c], R17 ;  /* 0x00505c1101007387 */ /* 0x008fe20000100800 */
[----:B----4-:R-:W-:Y:S02]  /*42ec0*/  @!P2 IMAD.MOV.U32 R14, RZ, RZ, R4 ;  /* 0x000000ffff0ea224 */ /* 0x010fe400078e0004 */
[----:B------:R-:W-:Y:S01]  /*42ed0*/  @!P2 IMAD.MOV.U32 R15, RZ, RZ, R5 ;  /* 0x000000ffff0fa224 */ /* 0x000fe200078e0005 */
[----:B------:R-:W-:Y:S04]  /*42ee0*/  STL [R1+0x5060], R19 ;  /* 0x0050601301007387 */ /* 0x000fe80000100800 */
[----:B------:R-:W-:Y:S04]  /*42ef0*/  STL [R1+0x5064], R21 ;  /* 0x0050641501007387 */ /* 0x000fe80000100800 */
[----:B------:R-:W-:Y:S01]  /*42f00*/  STL [R1+0x5068], R22 ;  /* 0x0050681601007387 */ /* 0x000fe20000100800 */
[----:B------:R-:W-:-:S06]  /*42f10*/  PRMT R3, RZ, 0x7610, R3 ;  /* 0x00007610ff037816 */ /* 0x000fcc0000000003 */
[----:B------:R-:W3:Y:S04]  /*42f20*/  @!P2 LDG.E.U16 R3, desc[UR8][R14.64] ;  /* 0x000000080e03a981 */ /* 0x000ee8000c1e1500 */
[----:B--2---:R0:W-:Y:S04]  /*42f30*/  STL [R1+0x506c], R23 ;  /* 0x00506c1701007387 */ /* 0x0041e80000100800 */
[----:B------:R-:W2:Y:S04]  /*42f40*/  LDL.LU R24, [R1+0x2d8] ;  /* 0x0002d80001187983 */ /* 0x000ea80000300800 */
[----:B------:R-:W4:Y:S04]  /*42f50*/  LDL.LU R26, [R1+0x2b8] ;  /* 0x0002b800011a7983 */ /* 0x000f280000300800 */
[----:B------:R-:W4:Y:S04]  /*42f60*/  LDL.LU R28, [R1+0x298] ;  /* 0x00029800011c7983 */ /* 0x000f280000300800 */
[----:B0-----:R-:W4:Y:S04]  /*42f70*/  LDL.LU R23, [R1+0x278] ;  /* 0x0002780001177983 */ /* 0x001f280000300800 */
        /* <DEDUP_REMOVED lines=356> */
[----:B---3--:R-:W-:Y:S04]  /*445c0*/  STL [R1+0x4a1c], R3 ;  /* 0x004a1c0301007387 */ /* 0x008fe80000100800 */
[----:B------:R-:W-:Y:S04]  /*445d0*/  STL [R1+0x5074], R3 ;  /* 0x0050740301007387 */ /* 0x000fe80000100800 */
[----:B------:R-:W3:Y:S04]  /*445e0*/  LDL.LU R7, [R1+0x2d0] ;  /* 0x0002d00001077983 */ /* 0x000ee80000300800 */
[----:B------:R-:W3:Y:S04]  /*445f0*/  LDL.LU R8, [R1+0x2b0] ;  /* 0x0002b00001087983 */ /* 0x000ee80000300800 */
[----:B------:R-:W3:Y:S04]  /*44600*/  LDL.LU R25, [R1+0x290] ;  /* 0x0002900001197983 */ /* 0x000ee80000300800 */
[----:B------:R-:W3:Y:S04]  /*44610*/  LDL.LU R27, [R1+0x270] ;  /* 0x00027000011b7983 */ /* 0x000ee80000300800 */
[----:B------:R-:W3:Y:S04]  /*44620*/  LDL.LU R29, [R1+0x250] ;  /* 0x00025000011d7983 */ /* 0x000ee80000300800 */
[----:B------:R-:W3:Y:S04]  /*44630*/  LDL.LU R9, [R1+0x230] ;  /* 0x0002300001097983 */ /* 0x000ee80000300800 */
[----:B------:R-:W3:Y:S04]  /*44640*/  LDL.LU R11, [R1+0x210] ;  /* 0x00021000010b7983 */ /* 0x000ee80000300800 */
[----:B------:R-:W3:Y:S01]  /*44650*/  LDL.LU R12, [R1+0x1f0] ;  /* 0x0001f000010c7983 */ /* 0x000ee20000300800 */
[----:B------:R-:W0:Y:S03]  /*44660*/  S2R R0, SR_TID.X ;  /* 0x0000000000007919 */ /* 0x000e260000002100 */
[----:B------:R-:W3:Y:S01]  /*44670*/  LDL.LU R13, [R1+0x2cc] ;  /* 0x0002cc00010d7983 */ /* 0x000ee20000300800 */
[----:B0-----:R-:W-:-:S05]  /*44680*/  LOP3.LUT R0, R0, 0x3f, RZ, 0xc0, !PT ;  /* 0x0000003f00007812 */ /* 0x001fca00078ec0ff */
[----:B------:R-:W-:-:S05]  /*44690*/  IMAD.SHL.U32 R0, R0, 0x2, RZ ;  /* 0x0000000200007824 */ /* 0x000fca00078e00ff */
[----:B------:R0:W-:Y:S04]  /*446a0*/  STS.U16 [R0+UR4+0x11000], R2 ;  /* 0x0110000200007988 */ /* 0x0001e80008000404 */
[----:B--2---:R1:W-:Y:S04]  /*446b0*/  STS.U16 [R0+UR4+0x10000], R24 ;  /* 0x0100001800007988 */ /* 0x0043e80008000404 */
[----:B----4-:R2:W-:Y:S04]  /*446c0*/  STS.U16 [R0+UR4+0x10400], R26 ;  /* 0x0104001a00007988 */ /* 0x0105e80008000404 */
[----:B------:R4:W-:Y:S04]  /*446d0*/  STS.U16 [R0+UR4+0x10800], R28 ;  /* 0x0108001c00007988 */ /* 0x0009e80008000404 */
[----:B------:R-:W-:Y:S04]  /*446e0*/  STS.U16 [R0+UR4+0x10c00], R23 ;  /* 0x010c001700007988 */ /* 0x000fe80008000404 */
[----:B------:R-:W-:Y:S04]  /*446f0*/  STS.U16 [R0+UR4+0x11400], R22 ;  /* 0x0114001600007988 */ /* 0x000fe80008000404 */
[----:B------:R-:W-:Y:S01]  /*44700*/  STS.U16 [R0+UR4+0x11800], R21 ;  /* 0x0118001500007988 */ /* 0x000fe20008000404 */
[----:B0-----:R-:W-:-:S03]  /*44710*/  LOP3.LUT R2, R0, 0x10, RZ, 0x3c, !PT ;  /* 0x0000001000027812 */ /* 0x001fc600078e3cff */
[----:B------:R-:W-:Y:S01]  /*44720*/  STS.U16 [R0+UR4+0x11c00], R19 ;  /* 0x011c001300007988 */ /* 0x000fe20008000404 */
[----:B------:R-:W-:-:S03]  /*44730*/  LOP3.LUT R14, R0, 0x20, RZ, 0x3c, !PT ;  /* 0x00000020000e7812 */ /* 0x000fc600078e3cff */
[----:B-1----:R-:W3:Y:S04]  /*44740*/  LDL.LU R24, [R1+0x2ac] ;  /* 0x0002ac0001187983 */ /* 0x002ee80000300800 */
[----:B------:R-:W-:Y:S04]  /*44750*/  STS.U16 [R2+UR4+0x10080], R17 ;  /* 0x0100801102007988 */ /* 0x000fe80008000404 */
[----:B------:R-:W-:Y:S04]  /*44760*/  STS.U16 [R2+UR4+0x10480], R16 ;  /* 0x0104801002007988 */ /* 0x000fe80008000404 */
[----:B------:R-:W-:Y:S04]  /*44770*/  STS.U16 [R2+UR4+0x10880], R18 ;  /* 0x0108801202007988 */ /* 0x000fe80008000404 */
[----:B------:R-:W-:Y:S04]  /*44780*/  STS.U16 [R2+UR4+0x10c80], R20 ;  /* 0x010c801402007988 */ /* 0x000fe80008000404 */
[----:B------:R-:W-:Y:S04]  /*44790*/  STS.U16 [R2+UR4+0x11080], R4 ;  /* 0x0110800402007988 */ /* 0x000fe80008000404 */
[----:B------:R-:W-:Y:S04]  /*447a0*/  STS.U16 [R2+UR4+0x11480], R5 ;  /* 0x0114800502007988 */ /* 0x000fe80008000404 */
[----:B------:R-:W-:Y:S04]  /*447b0*/  STS.U16 [R2+UR4+0x11880], R6 ;  /* 0x0118800602007988 */ /* 0x000fe80008000404 */
[----:B------:R-:W-:Y:S04]  /*447c0*/  STS.U16 [R2+UR4+0x11c80], R10 ;  /* 0x011c800a02007988 */ /* 0x000fe80008000404 */
[----:B--2---:R-:W2:Y:S04]  /*447d0*/  LDL.LU R26, [R1+0x28c] ;  /* 0x00028c00011a7983 */ /* 0x004ea80000300800 */
[----:B----4-:R-:W4:Y:S04]  /*447e0*/  LDL.LU R28, [R1+0x26c] ;  /* 0x00026c00011c7983 */ /* 0x010f280000300800 */
[----:B------:R-:W-:Y:S04]  /*447f0*/  STL [R1+0x50c8], R2 ;  /* 0x0050c80201007387 */ /* 0x000fe80000100800 */
[----:B------:R-:W-:Y:S04]  /*44800*/  STL [R1+0x5078], R14 ;  /* 0x0050780e01007387 */ /* 0x000fe80000100800 */
[----:B------:R-:W4:Y:S04]  /*44810*/  LDL.LU R3, [R1+0x24c] ;  /* 0x00024c0001037983 */ /* 0x000f280000300800 */
[----:B---3--:R-:W-:Y:S04]  /*44820*/  STS.U16 [R14+UR4+0x10100], R7 ;  /* 0x010100070e007988 */ /* 0x008fe80008000404 */
[----:B------:R-:W-:Y:S04]  /*44830*/  STS.U16 [R14+UR4+0x10500], R8 ;  /* 0x010500080e007988 */ /* 0x000fe80008000404 */
[----:B------:R-:W-:Y:S04]  /*44840*/  STS.U16 [R14+UR4+0x10900], R25 ;  /* 0x010900190e007988 */ /* 0x000fe80008000404 */
[----:B------:R-:W-:Y:S04]  /*44850*/  STS.U16 [R14+UR4+0x10d00], R27 ;  /* 0x010d001b0e007988 */ /* 0x000fe80008000404 */
[----:B------:R-:W-:Y:S04]  /*44860*/  STS.U16 [R14+UR4+0x11100], R29 ;  /* 0x0111001d0e007988 */ /* 0x000fe80008000404 */
[----:B------:R-:W-:Y:S04]  /*44870*/  STS.U16 [R14+UR4+0x11500], R9 ;  /* 0x011500090e007988 */ /* 0x000fe80008000404 */
[----:B------:R-:W-:Y:S04]  /*44880*/  STS.U16 [R14+UR4+0x11900], R11 ;  /* 0x0119000b0e007988 */ /* 0x000fe80008000404 */
[----:B------:R0:W-:Y:S04]  /*44890*/  STS.U16 [R14+UR4+0x11d00], R12 ;  /* 0x011d000c0e007988 */ /* 0x0001e80008000404 */
[----:B0-----:R-:W3:Y:S04]  /*448a0*/  LDL.LU R14, [R1+0x1ec] ;  /* 0x0001ec00010e7983 */ /* 0x001ee80000300800 */
[----:B---3--:R0:W-:Y:S04]  /*448b0*/  STL [R1+0x50e4], R14 ;  /* 0x0050e40e01007387 */ /* 0x0081e80000100800 */
[----:B0-----:R-:W3:Y:S01]  /*448c0*/  LDL.LU R14, [R1+0x20c] ;  /* 0x00020c00010e7983 */ /* 0x001ee20000300800 */
[----:B------:R-:W0:Y:S02]  /*448d0*/  S2R R10, SR_TID.X ;  /* 0x00000000000a7919 */ /* 0x000e240000002100 */
[----:B0-----:R-:W-:-:S05]  /*448e0*/  LOP3.LUT R10, R10, 0x3f, RZ, 0xc0, !PT ;  /* 0x0000003f0a0a7812 */ /* 0x001fca00078ec0ff */
[----:B------:R-:W-:-:S05]  /*448f0*/  IMAD.SHL.U32 R0, R10, 0x2, RZ ;  /* 0x000000020a007824 */ /* 0x000fca00078e00ff */
[----:B------:R-:W-:-:S05]  /*44900*/  LOP3.LUT R0, R0, 0x30, RZ, 0x3c, !PT ;  /* 0x0000003000007812 */ /* 0x000fca00078e3cff */
[----:B------:R-:W-:Y:S04]  /*44910*/  STS.U16 [R0+UR4+0x10180], R13 ;  /* 0x0101800d00007988 */ /* 0x000fe80008000404 */
[----:B------:R-:W-:Y:S04]  /*44920*/  STS.U16 [R0+UR4+0x10580], R24 ;  /* 0x0105801800007988 */ /* 0x000fe80008000404 */
[----:B--2---:R-:W-:Y:S04]  /*44930*/  STS.U16 [R0+UR4+0x10980], R26 ;  /* 0x0109801a00007988 */ /* 0x004fe80008000404 */
[----:B----4-:R-:W-:Y:S04]  /*44940*/  STS.U16 [R0+UR4+0x10d80], R28 ;  /* 0x010d801c00007988 */ /* 0x010fe80008000404 */
[----:B------:R0:W-:Y:S02]  /*44950*/  STS.U16 [R0+UR4+0x11180], R3 ;  /* 0x0111800300007988 */ /* 0x0001e40008000404 */
[----:B0-----:R-:W0:Y:S02]  /*44960*/  S2R R0, SR_TID.X ;  /* 0x0000000000007919 */ /* 0x001e240000002100 */
[----:B---3--:R1:W-:Y:S04]  /*44970*/  STL [R1+0x50e8], R14 ;  /* 0x0050e80e01007387 */ /* 0x0083e80000100800 */
[----:B-1----:R-:W2:Y:S01]  /*44980*/  LDL.LU R14, [R1+0x22c] ;  /* 0x00022c00010e7983 */ /* 0x002ea20000300800 */
[----:B0-----:R-:W-:-:S03]  /*44990*/  LOP3.LUT R0, R0, 0x3f, RZ, 0xc0, !PT ;  /* 0x0000003f00007812 */ /* 0x001fc600078ec0ff */
[----:B------:R-:W3:Y:S04]  /*449a0*/  LDL.LU R2, [R1+0x2c8] ;  /* 0x0002c80001027983 */ /* 0x000ee80000300800 */
[----:B------:R-:W4:Y:S01]  /*449b0*/  LDL.LU R15, [R1+0x2a8] ;  /* 0x0002a800010f7983 */ /* 0x000f220000300800 */
[----:B------:R-:W-:-:S03]  /*449c0*/  IMAD.SHL.U32 R0, R0, 0x2, RZ ;  /* 0x0000000200007824 */ /* 0x000fc600078e00ff */
[----:B------:R-:W4:Y:S04]  /*449d0*/  LDL.LU R23, [R1+0x288] ;  /* 0x0002880001177983 */ /* 0x000f280000300800 */
[----:B------:R-:W4:Y:S04]  /*449e0*/  LDL.LU R22, [R1+0x268] ;  /* 0x0002680001167983 */ /* 0x000f280000300800 */
[----:B------:R-:W4:Y:S04]  /*449f0*/  LDL.LU R21, [R1+0x248] ;  /* 0x0002480001157983 */ /* 0x000f280000300800 */
[----:B------:R-:W4:Y:S01]  /*44a00*/  LDL.LU R19, [R1+0x228] ;  /* 0x0002280001137983 */ /* 0x000f220000300800 */
[----:B------:R-:W-:-:S03]  /*44a10*/  LOP3.LUT R3, R0, 0x40, RZ, 0x3c, !PT ;  /* 0x0000004000037812 */ /* 0x000fc600078e3cff */
[----:B------:R-:W4:Y:S01]  /*44a20*/  LDL.LU R17, [R1+0x208] ;  /* 0x0002080001117983 */ /* 0x000f220000300800 */
[----:B------:R-:W0:Y:S03]  /*44a30*/  S2R R0, SR_TID.X ;  /* 0x0000000000007919 */ /* 0x000e260000002100 */
        /* <DEDUP_REMOVED lines=19> */
[----:B0-----:R-:W-:-:S05]  /*44b70*/  LOP3.LUT R0, R0, 0x3f, RZ, 0xc0, !PT ;  /* 0x0000003f00007812 */ /* 0x001fca00078ec0ff */
[----:B------:R-:W-:-:S05]  /*44b80*/  IMAD.SHL.U32 R0, R0, 0x2, RZ ;  /* 0x0000000200007824 */ /* 0x000fca00078e00ff */
[----:B------:R-:W-:-:S05]  /*44b90*/  LOP3.LUT R0, R0, 0x30, RZ, 0x3c, !PT ;  /* 0x0000003000007812 */ /* 0x000fca00078e3cff */
[----:B--2---:R0:W-:Y:S04]  /*44ba0*/  STS.U16 [R0+UR4+0x11580], R14 ;  /* 0x0115800e00007988 */ /* 0x0041e80008000404 */
[----:B0-----:R-:W2:Y:S04]  /*44bb0*/  LDL.LU R14, [R1+0x50e8] ;  /* 0x0050e800010e7983 */ /* 0x001ea80000300800 */
[----:B--2---:R0:W-:Y:S04]  /*44bc0*/  STS.U16 [R0+UR4+0x11980], R14 ;  /* 0x0119800e00007988 */ /* 0x0041e80008000404 */
[----:B0-----:R-:W2:Y:S04]  /*44bd0*/  LDL.LU R14, [R1+0x50e4] ;  /* 0x0050e400010e7983 */ /* 0x001ea80000300800 */
[----:B--2---:R0:W-:Y:S02]  /*44be0*/  STS.U16 [R0+UR4+0x11d80], R14 ;  /* 0x011d800e00007988 */ /* 0x0041e40008000404 */
[----:B0-----:R-:W0:Y:S02]  /*44bf0*/  S2R R0, SR_TID.X ;  /* 0x0000000000007919 */ /* 0x001e240000002100 */
[----:B---3--:R1:W-:Y:S04]  /*44c00*/  STS.U16 [R3+UR4+0x10200], R2 ;  /* 0x0102000203007988 */ /* 0x0083e80008000404 */
[----:B----4-:R-:W-:Y:S04]  /*44c10*/  STS.U16 [R3+UR4+0x10600], R15 ;  /* 0x0106000f03007988 */ /* 0x010fe80008000404 */
[----:B------:R-:W-:Y:S04]  /*44c20*/  STS.U16 [R3+UR4+0x10a00], R23 ;  /* 0x010a001703007988 */ /* 0x000fe80008000404 */
[----:B------:R-:W-:Y:S04]  /*44c30*/  STS.U16 [R3+UR4+0x10e00], R22 ;  /* 0x010e001603007988 */ /* 0x000fe80008000404 */
[----:B------:R-:W-:Y:S04]  /*44c40*/  STS.U16 [R3+UR4+0x11200], R21 ;  /* 0x0112001503007988 */ /* 0x000fe80008000404 */
[----:B------:R-:W-:Y:S04]  /*44c50*/  STS.U16 [R3+UR4+0x11600], R19 ;  /* 0x0116001303007988 */ /* 0x000fe80008000404 */
[----:B------:R-:W-:Y:S04]  /*44c60*/  STS.U16 [R3+UR4+0x11a00], R17 ;  /* 0x011a001103007988 */ /* 0x000fe80008000404 */
[----:B------:R2:W-:Y:S01]  /*44c70*/  STS.U16 [R3+UR4+0x11e00], R16 ;  /* 0x011e001003007988 */ /* 0x0005e20008000404 */
[----:B0-----:R-:W-:-:S05]  /*44c80*/  LOP3.LUT R0, R0, 0x3f, RZ, 0xc0, !PT ;  /* 0x0000003f00007812 */ /* 0x001fca00078ec0ff */
[----:B------:R-:W-:-:S05]  /*44c90*/  IMAD.SHL.U32 R0, R0, 0x2, RZ ;  /* 0x0000000200007824 */ /* 0x000fca00078e00ff */
[----:B-1----:R-:W-:-:S05]  /*44ca0*/  LOP3.LUT R2, R0, 0x50, RZ, 0x3c, !PT ;  /* 0x0000005000027812 */ /* 0x002fca00078e3cff */
[----:B------:R-:W-:Y:S04]  /*44cb0*/  STS.U16 [R2+UR4+0x10280], R18 ;  /* 0x0102801202007988 */ /* 0x000fe80008000404 */
[----:B------:R-:W-:Y:S04]  /*44cc0*/  STS.U16 [R2+UR4+0x10680], R20 ;  /* 0x0106801402007988 */ /* 0x000fe80008000404 */
[----:B------:R-:W-:Y:S04]  /*44cd0*/  STS.U16 [R2+UR4+0x10a80], R4 ;  /* 0x010a800402007988 */ /* 0x000fe80008000404 */
[----:B------:R-:W-:Y:S04]  /*44ce0*/  STS.U16 [R2+UR4+0x10e80], R5 ;  /* 0x010e800502007988 */ /* 0x000fe80008000404 */
[----:B------:R-:W-:Y:S04]  /*44cf0*/  STS.U16 [R2+UR4+0x11280], R6 ;  /* 0x0112800602007988 */ /* 0x000fe80008000404 */
[----:B------:R-:W-:Y:S04]  /*44d00*/  STS.U16 [R2+UR4+0x11680], R7 ;  /* 0x0116800702007988 */ /* 0x000fe80008000404 */
[----:B------:R-:W-:Y:S04]  /*44d10*/  STS.U16 [R2+UR4+0x11a80], R8 ;  /* 0x011a800802007988 */ /* 0x000fe80008000404 */
[----:B------:R0:W-:Y:S01]  /*44d20*/  STS.U16 [R2+UR4+0x11e80], R25 ;  /* 0x011e801902007988 */ /* 0x0001e20008000404 */
[----:B--2---:R-:W-:-:S02]  /*44d30*/  LOP3.LUT R3, R0, 0x60, RZ, 0x3c, !PT ;  /* 0x0000006000037812 */ /* 0x004fc400078e3cff */
[----:B0-----:R-:W-:Y:S02]  /*44d40*/  LOP3.LUT R2, R0, 0x70, RZ, 0x3c, !PT ;  /* 0x0000007000027812 */ /* 0x001fe400078e3cff */
[----:B------:R-:W2:Y:S04]  /*44d50*/  LDL.LU R0, [R1+0x21c] ;  /* 0x00021c0001007983 */ /* 0x000ea80000300800 */
[----:B--2---:R0:W-:Y:S04]  /*44d60*/  STL [R1+0x50d8], R0 ;  /* 0x0050d80001007387 */ /* 0x0041e80000100800 */
[----:B0-----:R-:W2:Y:S04]  /*44d70*/  LDL.LU R0, [R1+0x23c] ;  /* 0x00023c0001007983 */ /* 0x001ea80000300800 */
[----:B--2---:R0:W-:Y:S04]  /*44d80*/  STL [R1+0x50dc], R0 ;  /* 0x0050dc0001007387 */ /* 0x0041e80000100800 */
[----:B0-----:R-:W2:Y:S04]  /*44d90*/  LDL.LU R0, [R1+0x25c] ;  /* 0x00025c0001007983 */ /* 0x001ea80000300800 */
        /* <DEDUP_REMOVED lines=34> */
[----:B------:R0:W-:Y:S04]  /*44fc0*/  STS.U16 [R2+UR4+0x10380], R26 ;  /* 0x0103801a02007988 */ /* 0x0001e80008000404 */
[----:B------:R-:W4:Y:S04]  /*44fd0*/  LDL.LU R24, [R1+0x160] ;  /* 0x0001600001187983 */ /* 0x000f280000300800 */
[----:B------:R1:W-:Y:S04]  /*44fe0*/  STS.U16 [R2+UR4+0x10780], R28 ;  /* 0x0107801c02007988 */ /* 0x0003e80008000404 */
[----:B0-----:R-:W4:Y:S04]  /*44ff0*/  LDL.LU R26, [R1+0x15c] ;  /* 0x00015c00011a7983 */ /* 0x001f280000300800 */
[----:B-1----:R-:W4:Y:S04]  /*45000*/  LDL.LU R28, [R1+0x158] ;  /* 0x00015800011c7983 */ /* 0x002f280000300800 */
[----:B--2---:R0:W-:Y:S04]  /*45010*/  STS.U16 [R2+UR4+0x10b80], R0 ;  /* 0x010b800002007988 */ /* 0x0041e80008000404 */
[----:B0-----:R-:W2:Y:S04]  /*45020*/  LDL.LU R0, [R1+0x50e0] ;  /* 0x0050e00001007983 */ /* 0x001ea80000300800 */
[----:B--2---:R0:W-:Y:S04]  /*45030*/  STS.U16 [R2+UR4+0x10f80], R0 ;  /* 0x010f800002007988 */ /* 0x0041e80008000404 */
[----:B0-----:R-:W2:Y:S04]  /*45040*/  LDL.LU R0, [R1+0x50dc] ;  /* 0x0050dc0001007983 */ /* 0x001ea80000300800 */
[----:B--2---:R0:W-:Y:S04]  /*45050*/  STS.U16 [R2+UR4+0x11380], R0 ;  /* 0x0113800002007988 */ /* 0x0041e80008000404 */
[----:B0-----:R-:W2:Y:S04]  /*45060*/  LDL.LU R0, [R1+0x50d8] ;  /* 0x0050d80001007983 */ /* 0x001ea80000300800 */
[----:B--2---:R-:W-:Y:S04]  /*45070*/  STS.U16 [R2+UR4+0x11780], R0 ;  /* 0x0117800002007988 */ /* 0x004fe80008000404 */
[----:B---3--:R-:W-:Y:S04]  /*45080*/  STS.U16 [R2+UR4+0x11b80], R14 ;  /* 0x011b800e02007988 */ /* 0x008fe80008000404 */
[----:B----4-:R0:W-:Y:S04]  /*45090*/  STS.U16 [R2+UR4+0x11f80], R3 ;  /* 0x011f800302007988 */ /* 0x0101e80008000404 */
[----:B0-----:R-:W2:Y:S04]  /*450a0*/  LDL.LU R2, [R1+0x148] ;  /* 0x0001480001027983 */ /* 0x001ea80000300800 */
[----:B--2---:R0:W-:Y:S04]  /*450b0*/  STL [R1+0x50cc], R2 ;  /* 0x0050cc0201007387 */ /* 0x0041e80000100800 */
[----:B0-----:R-:W2:Y:S04]  /*450c0*/  LDL.LU R2, [R1+0x14c] ;  /* 0x00014c0001027983 */ /* 0x001ea80000300800 */
[----:B--2---:R0:W-:Y:S04]  /*450d0*/  STL [R1+0x50d0], R2 ;  /* 0x0050d00201007387 */ /* 0x0041e80000100800 */
[----:B0-----:R-:W2:Y:S01]  /*450e0*/  LDL.LU R2, [R1+0x150] ;  /* 0x0001500001027983 */ /* 0x001ea20000300800 */
[----:B------:R-:W0:Y:S02]  /*450f0*/  S2R R0, SR_TID.X ;  /* 0x0000000000007919 */ /* 0x000e240000002100 */
[----:B0-----:R-:W-:Y:S01]  /*45100*/  LOP3.LUT R0, R0, 0x3f, RZ, 0xc0, !PT ;  /* 0x0000003f00007812 */ /* 0x001fe200078ec0ff */
[----:B--2---:R0:W-:Y:S04]  /*45110*/  STL [R1+0x50d4], R2 ;  /* 0x0050d40201007387 */ /* 0x0041e80000100800 */
[----:B0-----:R-:W2:Y:S01]  /*45120*/  LDL.LU R2, [R1+0x154] ;  /* 0x0001540001027983 */ /* 0x001ea20000300800 */
[----:B------:R-:W-:-:S05]  /*45130*/  IMAD.SHL.U32 R0, R0, 0x2, RZ ;  /* 0x0000000200007824 */ /* 0x000fca00078e00ff */
[----:B------:R0:W-:Y:S04]  /*45140*/  STS.U16 [R0+UR4+0x4400], R9 ;  /* 0x0044000900007988 */ /* 0x0001e80008000404 */
[----:B------:R1:W-:Y:S04]  /*45150*/  STS.U16 [R0+UR4+0x4800], R10 ;  /* 0x0048000a00007988 */ /* 0x0003e80008000404 */
[----:B------:R3:W-:Y:S04]  /*45160*/  STS.U16 [R0+UR4+0x4c00], R11 ;  /* 0x004c000b00007988 */ /* 0x0007e80008000404 */
[----:B------:R4:W-:Y:S04]  /*45170*/  STS.U16 [R0+UR4+0x5000], R12 ;  /* 0x0050000c00007988 */ /* 0x0009e80008000404 */
[----:B------:R4:W-:Y:S04]  /*45180*/  STS.U16 [R0+UR4+0x5400], R13 ;  /* 0x0054000d00007988 */ /* 0x0009e80008000404 */
[----:B------:R4:W-:Y:S04]  /*45190*/  STS.U16 [R0+UR4+0x5800], R24 ;  /* 0x0058001800007988 */ /* 0x0009e80008000404 */
[----:B0-----:R-:W2:Y:S04]  /*451a0*/  LDL.LU R9, [R1+0x144] ;  /* 0x0001440001097983 */ /* 0x001ea80000300800 */
[----:B-1----:R-:W2:Y:S04]  /*451b0*/  LDL.LU R10, [R1+0x140] ;  /* 0x00014000010a7983 */ /* 0x002ea80000300800 */
[----:B---3--:R-:W3:Y:S04]  /*451c0*/  LDL.LU R11, [R1+0x13c] ;  /* 0x00013c00010b7983 */ /* 0x008ee80000300800 */
[----:B----4-:R-:W4:Y:S04]  /*451d0*/  LDL.LU R12, [R1+0x138] ;  /* 0x00013800010c7983 */ /* 0x010f280000300800 */
[----:B------:R-:W4:Y:S04]  /*451e0*/  LDL.LU R13, [R1+0x134] ;  /* 0x00013400010d7983 */ /* 0x000f280000300800 */
[----:B------:R0:W-:Y:S04]  /*451f0*/  STS.U16 [R0+UR4+0x5c00], R26 ;  /* 0x005c001a00007988 */ /* 0x0001e80008000404 */
[----:B------:R-:W4:Y:S04]  /*45200*/  LDL.LU R24, [R1+0x130] ;  /* 0x0001300001187983 */ /* 0x000f280000300800 */
[----:B------:R1:W-:Y:S04]  /*45210*/  STS.U16 [R0+UR4+0x6000], R28 ;  /* 0x0060001c00007988 */ /* 0x0003e80008000404 */
[----:B------:R1:W-:Y:S04]  /*45220*/  STS.U16 [R0+UR4], R15 ;  /* 0x0000000f00007988 */ /* 0x0003e80008000404 */
[----:B------:R1:W-:Y:S04]  /*45230*/  STS.U16 [R0+UR4+0x400], R23 ;  /* 0x0004001700007988 */ /* 0x0003e80008000404 */
[----:B------:R1:W-:Y:S04]  /*45240*/  STS.U16 [R0+UR4+0x800], R22 ;  /* 0x0008001600007988 */ /* 0x0003e80008000404 */
[----:B0-----:R-:W4:Y:S04]  /*45250*/  LDL.LU R26, [R1+0x12c] ;  /* 0x00012c00011a7983 */ /* 0x001f280000300800 */
[----:B-1----:R-:W4:Y:S04]  /*45260*/  LDL.LU R28, [R1+0x128] ;  /* 0x00012800011c7983 */ /* 0x002f280000300800 */
[----:B------:R-:W4:Y:S04]  /*45270*/  LDL.LU R14, [R1+0x124] ;  /* 0x00012400010e7983 */ /* 0x000f280000300800 */
[----:B------:R-:W4:Y:S04]  /*45280*/  LDL.LU R3, [R1+0x120] ;  /* 0x0001200001037983 */ /* 0x000f280000300800 */
[----:B------:R-:W4:Y:S04]  /*45290*/  LDL.LU R15, [R1+0x11c] ;  /* 0x00011c00010f7983 */ /* 0x000f280000300800 */
[----:B------:R-:W4:Y:S04]  /*452a0*/  LDL.LU R23, [R1+0x118] ;  /* 0x0001180001177983 */ /* 0x000f280000300800 */
[----:B------:R0:W-:Y:S04]  /*452b0*/  STS.U16 [R0+UR4+0xc00], R21 ;  /* 0x000c001500007988 */ /* 0x0001e80008000404 */
[----:B------:R-:W4:Y:S04]  /*452c0*/  LDL.LU R22, [R1+0x114] ;  /* 0x0001140001167983 */ /* 0x000f280000300800 */
[----:B------:R1:W-:Y:S04]  /*452d0*/  STS.U16 [R0+UR4+0x1000], R19 ;  /* 0x0010001300007988 */ /* 0x0003e80008000404 */
[----:B------:R1:W-:Y:S04]  /*452e0*/  STS.U16 [R0+UR4+0x1400], R17 ;  /* 0x0014001100007988 */ /* 0x0003e80008000404 */
[----:B------:R1:W-:Y:S04]  /*452f0*/  STS.U16 [R0+UR4+0x1800], R16 ;  /* 0x0018001000007988 */ /* 0x0003e80008000404 */
[----:B------:R1:W-:Y:S04]  /*45300*/  STS.U16 [R0+UR4+0x1c00], R18 ;  /* 0x001c001200007988 */ /* 0x0003e80008000404 */
[----:B------:R1:W-:Y:S04]  /*45310*/  STS.U16 [R0+UR4+0x2000], R20 ;  /* 0x0020001400007988 */ /* 0x0003e80008000404 */
[----:B0-----:R-:W4:Y:S04]  /*45320*/  LDL.LU R21, [R1+0x110] ;  /* 0x0001100001157983 */ /* 0x001f280000300800 */
[----:B-1----:R-:W4:Y:S04]  /*45330*/  LDL.LU R19, [R1+0x10c] ;  /* 0x00010c0001137983 */ /* 0x002f280000300800 */
        /* <DEDUP_REMOVED lines=26> */
[----:B------:R-:W-:Y:S04]  /*454e0*/  STS.U16 [R0+UR4+0x7400], R9 ;  /* 0x0074000900007988 */ /* 0x000fe80008000404 */
[----:B------:R-:W-:Y:S04]  /*454f0*/  STS.U16 [R0+UR4+0x7800], R10 ;  /* 0x0078000a00007988 */ /* 0x000fe80008000404 */
[----:B---3--:R-:W-:Y:S04]  /*45500*/  STS.U16 [R0+UR4+0x7c00], R11 ;  /* 0x007c000b00007988 */ /* 0x008fe80008000404 */
[----:B----4-:R-:W-:Y:S04]  /*45510*/  STS.U16 [R0+UR4+0x8000], R12 ;  /* 0x0080000c00007988 */ /* 0x010fe80008000404 */
[----:B------:R-:W-:Y:S04]  /*45520*/  STS.U16 [R0+UR4+0x8400], R13 ;  /* 0x0084000d00007988 */ /* 0x000fe80008000404 */
[----:B------:R-:W-:Y:S04]  /*45530*/  STS.U16 [R0+UR4+0x8800], R24 ;  /* 0x0088001800007988 */ /* 0x000fe80008000404 */
[----:B------:R-:W-:Y:S04]  /*45540*/  STS.U16 [R0+UR4+0x8c00], R26 ;  /* 0x008c001a00007988 */ /* 0x000fe80008000404 */
[----:B------:R-:W-:Y:S04]  /*45550*/  STS.U16 [R0+UR4+0x9000], R28 ;  /* 0x0090001c00007988 */ /* 0x000fe80008000404 */
[----:B------:R-:W-:Y:S04]  /*45560*/  STS.U16 [R0+UR4+0x9400], R14 ;  /* 0x0094000e00007988 */ /* 0x000fe80008000404 */
[----:B------:R-:W-:Y:S04]  /*45570*/  STS.U16 [R0+UR4+0x9800], R3 ;  /* 0x0098000300007988 */ /* 0x000fe80008000404 */
[----:B--2---:R0:W-:Y:S04]  /*45580*/  STS.U16 [R0+UR4+0x7000], R2 ;  /* 0x0070000200007988 */ /* 0x0041e80008000404 */
[----:B0-----:R-:W2:Y:S04]  /*45590*/  LDL.LU R2, [R1+0x50c8] ;  /* 0x0050c80001027983 */ /* 0x001ea80000300800 */
[----:B------:R-:W3:Y:S04]  /*455a0*/  LDL.LU R9, [R1+0x50c4] ;  /* 0x0050c40001097983 */ /* 0x000ee80000300800 */
[----:B------:R-:W4:Y:S04]  /*455b0*/  LDL.LU R10, [R1+0x50c0] ;  /* 0x0050c000010a7983 */ /* 0x000f280000300800 */
[----:B------:R-:W2:Y:S04]  /*455c0*/  LDL.LU R11, [R1+0x50bc] ;  /* 0x0050bc00010b7983 */ /* 0x000ea80000300800 */
[----:B------:R-:W3:Y:S04]  /*455d0*/  LDL.LU R12, [R1+0x50b8] ;  /* 0x0050b800010c7983 */ /* 0x000ee80000300800 */
[----:B------:R-:W4:Y:S04]  /*455e0*/  LDL.LU R13, [R1+0x50b4] ;  /* 0x0050b400010d7983 */ /* 0x000f280000300800 */
[----:B------:R-:W2:Y:S04]  /*455f0*/  LDL.LU R24, [R1+0x50b0] ;  /* 0x0050b00001187983 */ /* 0x000ea80000300800 */
[----:B------:R-:W3:Y:S04]  /*45600*/  LDL.LU R26, [R1+0x50ac] ;  /* 0x0050ac00011a7983 */ /* 0x000ee80000300800 */
[----:B------:R-:W4:Y:S04]  /*45610*/  LDL.LU R28, [R1+0x50a8] ;  /* 0x0050a800011c7983 */ /* 0x000f280000300800 */
[----:B------:R-:W2:Y:S04]  /*45620*/  LDL.LU R14, [R1+0xc4] ;  /* 0x0000c400010e7983 */ /* 0x000ea80000300800 */
[----:B------:R0:W-:Y:S04]  /*45630*/  STS.U16 [R0+UR4+0x9c00], R15 ;  /* 0x009c000f00007988 */ /* 0x0001e80008000404 */
[----:B------:R-:W2:Y:S04]  /*45640*/  LDL.LU R3, [R1+0xc0] ;  /* 0x0000c00001037983 */ /* 0x000ea80000300800 */
[----:B------:R1:W-:Y:S04]  /*45650*/  STS.U16 [R0+UR4+0xa000], R23 ;  /* 0x00a0001700007988 */ /* 0x0003e80008000404 */
[----:B------:R1:W-:Y:S04]  /*45660*/  STS.U16 [R0+UR4+0xa400], R22 ;  /* 0x00a4001600007988 */ /* 0x0003e80008000404 */
[----:B------:R1:W-:Y:S04]  /*45670*/  STS.U16 [R0+UR4+0xa800], R21 ;  /* 0x00a8001500007988 */ /* 0x0003e80008000404 */
[----:B------:R1:W-:Y:S04]  /*45680*/  STS.U16 [R0+UR4+0xac00], R19 ;  /* 0x00ac001300007988 */ /* 0x0003e80008000404 */
[----:B------:R1:W-:Y:S04]  /*45690*/  STS.U16 [R0+UR4+0xb000], R17 ;  /* 0x00b0001100007988 */ /* 0x0003e80008000404 */
[----:B0-----:R-:W2:Y:S04]  /*456a0*/  LDL.LU R15, [R1+0xbc] ;  /* 0x0000bc00010f7983 */ /* 0x001ea80000300800 */
[----:B-1----:R-:W2:Y:S04]  /*456b0*/  LDL.LU R23, [R1+0xb8] ;  /* 0x0000b80001177983 */ /* 0x002ea80000300800 */
[----:B------:R-:W2:Y:S04]  /*456c0*/  LDL.LU R22, [R1+0xb4] ;  /* 0x0000b40001167983 */ /* 0x000ea80000300800 */
[----:B------:R-:W2:Y:S04]  /*456d0*/  LDL.LU R21, [R1+0xb0] ;  /* 0x0000b00001157983 */ /* 0x000ea80000300800 */
        /* <DEDUP_REMOVED lines=24> */
[----:B----4-:R-:W-:Y:S04]  /*45860*/  STS.U16 [R0+UR4+0xe000], R28 ;  /* 0x00e0001c00007988 */ /* 0x010fe80008000404 */
[----:B------:R0:W-:Y:S04]  /*45870*/  STL [R1+0x507c], R28 ;  /* 0x00507c1c01007387 */ /* 0x0001e80000100800 */
[----:B---3--:R-:W-:Y:S04]  /*45880*/  STS.U16 [R0+UR4+0xe400], R26 ;  /* 0x00e4001a00007988 */ /* 0x008fe80008000404 */
[----:B--2---:R-:W-:Y:S04]  /*45890*/  STS.U16 [R0+UR4+0xe800], R24 ;  /* 0x00e8001800007988 */ /* 0x004fe80008000404 */
[----:B------:R-:W-:Y:S04]  /*458a0*/  STS.U16 [R0+UR4+0xec00], R13 ;  /* 0x00ec000d00007988 */ /* 0x000fe80008000404 */
[----:B0-----:R-:W2:Y:S04]  /*458b0*/  LDL.LU R28, [R1+0xc8] ;  /* 0x0000c800011c7983 */ /* 0x001ea80000300800 */
[----:B------:R0:W-:Y:S04]  /*458c0*/  STL [R1+0x5080], R26 ;  /* 0x0050801a01007387 */ /* 0x0001e80000100800 */
[----:B------:R-:W-:Y:S04]  /*458d0*/  STS.U16 [R0+UR4+0xf000], R12 ;  /* 0x00f0000c00007988 */ /* 0x000fe80008000404 */
[----:B0-----:R-:W3:Y:S04]  /*458e0*/  LDL.LU R26, [R1+0xd0] ;  /* 0x0000d000011a7983 */ /* 0x001ee80000300800 */
[----:B------:R0:W-:Y:S04]  /*458f0*/  STL [R1+0x5084], R24 ;  /* 0x0050841801007387 */ /* 0x0001e80000100800 */
[----:B------:R-:W-:Y:S04]  /*45900*/  STS.U16 [R0+UR4+0xfc00], R9 ;  /* 0x00fc000900007988 */ /* 0x000fe80008000404 */
[----:B0-----:R-:W4:Y:S04]  /*45910*/  LDL.LU R24, [R1+0xd4] ;  /* 0x0000d40001187983 */ /* 0x001f280000300800 */
[----:B------:R0:W-:Y:S04]  /*45920*/  STL [R1+0x5088], R13 ;  /* 0x0050880d01007387 */ /* 0x0001e80000100800 */
[----:B0-----:R-:W2:Y:S04]  /*45930*/  LDL.LU R13, [R1+0xd8] ;  /* 0x0000d800010d7983 */ /* 0x001ea80000300800 */
[----:B------:R0:W-:Y:S04]  /*45940*/  STL [R1+0x508c], R12 ;  /* 0x00508c0c01007387 */ /* 0x0001e80000100800 */
[----:B0-----:R-:W3:Y:S04]  /*45950*/  LDL.LU R12, [R1+0xdc] ;  /* 0x0000dc00010c7983 */ /* 0x001ee80000300800 */
[----:B------:R-:W-:Y:S04]  /*45960*/  STL [R1+0x5090], R11 ;  /* 0x0050900b01007387 */ /* 0x000fe80000100800 */
[----:B------:R-:W-:Y:S04]  /*45970*/  STL [R1+0x5094], R10 ;  /* 0x0050940a01007387 */ /* 0x000fe80000100800 */
[----:B------:R0:W-:Y:S04]  /*45980*/  STL [R1+0x5098], R9 ;  /* 0x0050980901007387 */ /* 0x0001e80000100800 */
[----:B0-----:R-:W4:Y:S04]  /*45990*/  LDL.LU R9, [R1+0x6c] ;  /* 0x00006c0001097983 */ /* 0x001f280000300800 */
[----:B----4-:R0:W-:Y:S04]  /*459a0*/  STL [R1+0x509c], R9 ;  /* 0x00509c0901007387 */ /* 0x0101e80000100800 */
[----:B0-----:R-:W4:Y:S04]  /*459b0*/  LDL.LU R9, [R1+0x70] ;  /* 0x0000700001097983 */ /* 0x001f280000300800 */
[----:B----4-:R0:W-:Y:S04]  /*459c0*/  STL [R1+0x50a0], R9 ;  /* 0x0050a00901007387 */ /* 0x0101e80000100800 */
[----:B0-----:R-:W4:Y:S04]  /*459d0*/  LDL.LU R9, [R1+0x74] ;  /* 0x0000740001097983 */ /* 0x001f280000300800 */
[----:B------:R-:W-:Y:S04]  /*459e0*/  STS.U16 [R0+UR4+0xf800], R10 ;  /* 0x00f8000a00007988 */ /* 0x000fe80008000404 */
[----:B------:R-:W-:Y:S04]  /*459f0*/  STS.U16 [R0+UR4+0xf400], R11 ;  /* 0x00f4000b00007988 */ /* 0x000fe80008000404 */
[----:B---3--:R-:W-:Y:S04]  /*45a00*/  STS.U16 [R2+UR4+0x80], R12 ;  /* 0x0000800c02007988 */ /* 0x008fe80008000404 */
[----:B--2---:R-:W-:Y:S04]  /*45a10*/  STS.U16 [R2+UR4+0x480], R13 ;  /* 0x0004800d02007988 */ /* 0x004fe80008000404 */
        /* <DEDUP_REMOVED lines=9> */
[----:B----4-:R0:W-:Y:S04]  /*45ab0*/  STL [R1+0x50a4], R9 ;  /* 0x0050a40901007387 */ /* 0x0101e80000100800 */
        /* <DEDUP_REMOVED lines=39> */
[----:B0-----:R-:W4:Y:S04]  /*45d30*/  LDL.LU R29, [R1+0x4] ;  /* 0x00000400011d7983 */ /* 0x001f280000300800 */
[----:B------:R-:W4:Y:S04]  /*45d40*/  LDL.LU R0, [R1] ;  /* 0x0000000001007983 */ /* 0x000f280000300800 */
[----:B--2---:R0:W-:Y:S04]  /*45d50*/  STS.U16 [R2+UR4+0x6080], R9 ;  /* 0x0060800902007988 */ /* 0x0041e80008000404 */
[----:B0-----:R-:W2:Y:S04]  /*45d60*/  LDL.LU R9, [R1+0x50a4] ;  /* 0x0050a40001097983 */ /* 0x001ea80000300800 */
[----:B--2---:R0:W-:Y:S04]  /*45d70*/  STS.U16 [R2+UR4+0x6480], R9 ;  /* 0x0064800902007988 */ /* 0x0041e80008000404 */
[----:B0-----:R-:W2:Y:S04]  /*45d80*/  LDL.LU R9, [R1+0x50a0] ;  /* 0x0050a00001097983 */ /* 0x001ea80000300800 */
[----:B--2---:R0:W-:Y:S04]  /*45d90*/  STS.U16 [R2+UR4+0x6880], R9 ;  /* 0x0068800902007988 */ /* 0x0041e80008000404 */
[----:B0-----:R-:W2:Y:S04]  /*45da0*/  LDL.LU R9, [R1+0x509c] ;  /* 0x00509c0001097983 */ /* 0x001ea80000300800 */
[----:B--2---:R0:W-:Y:S04]  /*45db0*/  STS.U16 [R2+UR4+0x6c80], R9 ;  /* 0x006c800902007988 */ /* 0x0041e80008000404 */
[----:B---3--:R1:W-:Y:S04]  /*45dc0*/  STS.U16 [R2+UR4+0x7080], R10 ;  /* 0x0070800a02007988 */ /* 0x0083e80008000404 */
[----:B----4-:R2:W-:Y:S04]  /*45dd0*/  STS.U16 [R2+UR4+0x7480], R11 ;  /* 0x0074800b02007988 */ /* 0x0105e80008000404 */
[----:B------:R3:W-:Y:S04]  /*45de0*/  STS.U16 [R2+UR4+0x7880], R12 ;  /* 0x0078800c02007988 */ /* 0x0007e80008000404 */
[----:B------:R4:W-:Y:S04]  /*45df0*/  STS.U16 [R2+UR4+0x7c80], R13 ;  /* 0x007c800d02007988 */ /* 0x0009e80008000404 */
[----:B------:R4:W-:Y:S04]  /*45e00*/  STS.U16 [R2+UR4+0x8080], R24 ;  /* 0x0080801802007988 */ /* 0x0009e80008000404 */
[----:B0-----:R-:W4:Y:S04]  /*45e10*/  LDL.LU R9, [R1+0x5098] ;  /* 0x0050980001097983 */ /* 0x001f280000300800 */
[----:B-1----:R-:W4:Y:S04]  /*45e20*/  LDL.LU R10, [R1+0x5094] ;  /* 0x00509400010a7983 */ /* 0x002f280000300800 */
[----:B--2---:R-:W2:Y:S04]  /*45e30*/  LDL.LU R11, [R1+0x5090] ;  /* 0x00509000010b7983 */ /* 0x004ea80000300800 */
[----:B---3--:R-:W3:Y:S04]  /*45e40*/  LDL.LU R12, [R1+0x508c] ;  /* 0x00508c00010c7983 */ /* 0x008ee80000300800 */
[----:B----4-:R-:W4:Y:S04]  /*45e50*/  LDL.LU R13, [R1+0x5088] ;  /* 0x00508800010d7983 */ /* 0x010f280000300800 */
[----:B------:R-:W2:Y:S04]  /*45e60*/  LDL.LU R24, [R1+0x5084] ;  /* 0x0050840001187983 */ /* 0x000ea80000300800 */
        /* <DEDUP_REMOVED lines=8> */
[----:B------:R-:W3:Y:S04]  /*45ef0*/  LDL.LU R14, [R1+0x5078] ;  /* 0x00507800010e7983 */ /* 0x000ee80000300800 */
[----:B------:R-:W2:Y:S04]  /*45f00*/  LDL.LU R3, [R1+0x5074] ;  /* 0x0050740001037983 */ /* 0x000ea80000300800 */
[----:B------:R-:W4:Y:S04]  /*45f10*/  LDL.LU R15, [R1+0x5070] ;  /* 0x00507000010f7983 */ /* 0x000f280000300800 */
        /* <DEDUP_REMOVED lines=11> */
[----:B------:R-:W2:Y:S04]  /*45fd0*/  LDL.LU R16, [R1+0x5058] ;  /* 0x0050580001107983 */ /* 0x000ea80000300800 */
        /* <DEDUP_REMOVED lines=8> */
[----:B-1----:R-:W4:Y:S04]  /*46060*/  LDL.LU R4, [R1+0x504c] ;  /* 0x00504c0001047983 */ /* 0x002f280000300800 */
[----:B------:R-:W3:Y:S04]  /*46070*/  LDL.LU R5, [R1+0x5048] ;  /* 0x0050480001057983 */ /* 0x000ee80000300800 */
[----:B------:R-:W2:Y:S04]  /*46080*/  LDL.LU R6, [R1+0x5044] ;  /* 0x0050440001067983 */ /* 0x000ea80000300800 */
[----:B------:R-:W4:Y:S04]  /*46090*/  LDL.LU R7, [R1+0x5040] ;  /* 0x0050400001077983 */ /* 0x000f280000300800 */
[----:B------:R-:W3:Y:S04]  /*460a0*/  LDL.LU R8, [R1+0x503c] ;  /* 0x00503c0001087983 */ /* 0x000ee80000300800 */
[----:B------:R0:W-:Y:S04]  /*460b0*/  STS.U16 [R2+UR4+0xcc80], R25 ;  /* 0x00cc801902007988 */ /* 0x0001e80008000404 */
[----:B------:R1:W-:Y:S04]  /*460c0*/  STS.U16 [R2+UR4+0xd080], R27 ;  /* 0x00d0801b02007988 */ /* 0x0003e80008000404 */
[----:B------:R1:W-:Y:S04]  /*460d0*/  STS.U16 [R2+UR4+0xd480], R29 ;  /* 0x00d4801d02007988 */ /* 0x0003e80008000404 */
[----:B0-----:R-:W2:Y:S04]  /*460e0*/  LDL.LU R25, [R1+0x5038] ;  /* 0x0050380001197983 */ /* 0x001ea80000300800 */
[----:B-1----:R-:W4:Y:S04]  /*460f0*/  LDL.LU R27, [R1+0x5034] ;  /* 0x00503400011b7983 */ /* 0x002f280000300800 */
[----:B------:R-:W3:Y:S04]  /*46100*/  LDL.LU R29, [R1+0x5030] ;  /* 0x00503000011d7983 */ /* 0x000ee80000300800 */
[----:B------:R-:W-:Y:S04]  /*46110*/  STS.U16 [R2+UR4+0xd880], R0 ;  /* 0x00d8800002007988 */ /* 0x000fe80008000404 */
[----:B---3--:R-:W-:Y:S04]  /*46120*/  STS.U16 [R2+UR4+0xdc80], R29 ;  /* 0x00dc801d02007988 */ /* 0x008fe80008000404 */
[----:B----4-:R-:W-:Y:S04]  /*46130*/  STS.U16 [R2+UR4+0xe080], R27 ;  /* 0x00e0801b02007988 */ /* 0x010fe80008000404 */
[----:B--2---:R-:W-:Y:S04]  /*46140*/  STS.U16 [R2+UR4+0xe480], R25 ;  /* 0x00e4801902007988 */ /* 0x004fe80008000404 */
[----:B------:R-:W-:Y:S04]  /*46150*/  STS.U16 [R2+UR4+0xe880], R8 ;  /* 0x00e8800802007988 */ /* 0x000fe80008000404 */
[----:B------:R-:W-:Y:S04]  /*46160*/  STS.U16 [R2+UR4+0xec80], R7 ;  /* 0x00ec800702007988 */ /* 0x000fe80008000404 */
[----:B------:R-:W-:Y:S04]  /*46170*/  STS.U16 [R2+UR4+0xf080], R6 ;  /* 0x00f0800602007988 */ /* 0x000fe80008000404 */
[----:B------:R0:W-:Y:S04]  /*46180*/  STS.U16 [R2+UR4+0xf480], R5 ;  /* 0x00f4800502007988 */ /* 0x0001e80008000404 */
[----:B------:R1:W-:Y:S04]  /*46190*/  STS.U16 [R2+UR4+0xf880], R4 ;  /* 0x00f8800402007988 */ /* 0x0003e80008000404 */
[----:B0-----:R-:W2:Y:S04]  /*461a0*/  LDL R5, [R1+0x220c] ;  /* 0x00220c0001057983 */ /* 0x001ea80000100800 */
[----:B-1----:R-:W2:Y:S01]  /*461b0*/  LDL R4, [R1+0x1374] ;  /* 0x0013740001047983 */ /* 0x002ea20000100800 */
[----:B------:R-:W-:-:S02]  /*461c0*/  PRMT R15, RZ, 0x7610, R15 ;  /* 0x00007610ff0f7816 */ /* 0x000fc4000000000f */
[----:B--2---:R-:W-:-:S04]  /*461d0*/  @!P2 LOP3.LUT R5, R5, R4, RZ, 0x3c, !PT ;  /* 0x000000040505a212 */ /* 0x004fc800078e3cff */
[----:B------:R-:W-:-:S04]  /*461e0*/  @!P2 LOP3.LUT R4, R5, R4, RZ, 0x3c, !PT ;  /* 0x000000040504a212 */ /* 0x000fc800078e3cff */
[----:B------:R-:W-:-:S05]  /*461f0*/  @!P2 LOP3.LUT R5, R5, R4, RZ, 0x3c, !PT ;  /* 0x000000040505a212 */ /* 0x000fca00078e3cff */
[----:B------:R-:W2:Y:S04]  /*46200*/  @!P2 LDG.E.U16 R15, desc[UR8][R4.64] ;  /* 0x00000008040fa981 */ /* 0x000ea8000c1e1500 */
[----:B------:R0:W-:Y:S04]  /*46210*/  STS.U16 [R2+UR4+0xfc80], R19 ;  /* 0x00fc801302007988 */ /* 0x0001e80008000404 */
        /* <DEDUP_REMOVED lines=8> */
[----:B------:R-:W4:Y:S04]  /*462a0*/  LDL.LU R0, [R1+0x2330] ;  /* 0x0023300001007983 */ /* 0x000f280000300800 */
[----:B-1----:R-:W3:Y:S04]  /*462b0*/  LDL.LU R14, [R1+0x502c] ;  /* 0x00502c00010e7983 */ /* 0x002ee80000300800 */
        /* <DEDUP_REMOVED lines=2289> */
[----:B------:R-:W4:Y:S02]  /*4f1d0*/  LDL R5, [R1+0x1744] ;  /* 0x0017440001057983 */ /* 0x000f240000100800 */
[----:B----4-:R-:W-:-:S02]  /*4f1e0*/  @!P2 LOP3.LUT R5, R5, R4, RZ, 0x3c, !PT ;  /* 0x000000040505a212 */ /* 0x010fc400078e3cff */
[----:B--2---:R-:W-:Y:S02]  /*4f1f0*/  PRMT R15, RZ, 0x7610, R15 ;  /* 0x00007610ff0f7816 */ /* 0x004fe4000000000f */
        /* <DEDUP_REMOVED lines=705> */
[----:B0-----:R-:W3:Y:S04]  /*51e10*/  LDL R22, [R1+0x1414] ;  /* 0x0014140001167983 */ /* 0x001ee80000100800 */
[----:B------:R-:W1:Y:S04]  /*51e20*/  LDL R4, [R1+0x2318] ;  /* 0x0023180001047983 */ /* 0x000e680000100800 */
[----:B------:R-:W1:Y:S02]  /*51e30*/  LDL R5, [R1+0x235c] ;  /* 0x00235c0001057983 */ /* 0x000e640000100800 */
[----:B-1----:R-:W-:-:S04]  /*51e40*/  @!P2 LOP3.LUT R5, R5, R4, RZ, 0x3c, !PT ;  /* 0x000000040505a212 */ /* 0x002fc800078e3cff */
[----:B------:R-:W-:-:S04]  /*51e50*/  @!P2 LOP3.LUT R4, R5, R4, RZ, 0x3c, !PT ;  /* 0x000000040504a212 */ /* 0x000fc800078e3cff */
[----:B------:R-:W-:Y:S01]  /*51e60*/  @!P2 LOP3.LUT R5, R5, R4, RZ, 0x3c, !PT ;  /* 0x000000040505a212 */ /* 0x000fe200078e3cff */
[----:B----4-:R0:W-:Y:S04]  /*51e70*/  STL [R1+0x4ab8], R13 ;  /* 0x004ab80d01007387 */ /* 0x0101e80000100800 */
[----:B------:R1:W4:Y:S01]  /*51e80*/  @!P2 LDG.E.U16 R12, desc[UR8][R4.64] ;  /* 0x00000008040ca981 */ /* 0x000322000c1e1500 */
[----:B--2---:R-:W-:-:S03]  /*51e90*/  PRMT R15, RZ, 0x7610, R15 ;  /* 0x00007610ff0f7816 */ /* 0x004fc6000000000f */
[----:B0-----:R-:W2:Y:S04]  /*51ea0*/  LDL R13, [R1+0x221c] ;  /* 0x00221c00010d7983 */ /* 0x001ea80000100800 */
[----:B------:R-:W1:Y:S04]  /*51eb0*/  LDL R4, [R1+0x1440] ;  /* 0x0014400001047983 */ /* 0x000e680000100800 */
[----:B------:R-:W1:Y:S02]  /*51ec0*/  LDL R5, [R1+0x1444] ;  /* 0x0014440001057983 */ /* 0x000e640000100800 */
[----:B-1----:R-:W-:-:S04]  /*51ed0*/  @!P2 LOP3.LUT R5, R5, R4, RZ, 0x3c, !PT ;  /* 0x000000040505a212 */ /* 0x002fc800078e3cff */
[----:B------:R-:W-:-:S04]  /*51ee0*/  @!P2 LOP3.LUT R4, R5, R4, RZ, 0x3c, !PT ;  /* 0x000000040504a212 */ /* 0x000fc800078e3cff */
[----:B------:R-:W-:-:S05]  /*51ef0*/  @!P2 LOP3.LUT R5, R5, R4, RZ, 0x3c, !PT ;  /* 0x000000040505a212 */ /* 0x000fca00078e3cff */
[----:B------:R-:W3:Y:S04]  /*51f00*/  @!P2 LDG.E.U16 R15, desc[UR8][R4.64] ;  /* 0x00000008040fa981 */ /* 0x000ee8000c1e1500 */
[----:B----4-:R-:W-:Y:S04]  /*51f10*/  STL [R1+0x4abc], R12 ;  /* 0x004abc0c01007387 */ /* 0x010fe80000100800 */
[----:B---3--:R0:W-:Y:S04]  /*51f20*/  STL [R1+0x60], R15 ;  /* 0x0000600f01007387 */ /* 0x0081e80000100800 */
[----:B0-----:R-:W3:Y:S04]  /*51f30*/  LDL.LU R15, [R1+0x4af8] ;  /* 0x004af800010f7983 */ /* 0x001ee80000300800 */
[----:B------:R-:W4:Y:S04]  /*51f40*/  LDL R4, [R1+0x1438] ;  /* 0x0014380001047983 */ /* 0x000f280000100800 */
[----:B------:R-:W4:Y:S02]  /*51f50*/  LDL R5, [R1+0x143c] ;  /* 0x00143c0001057983 */ /* 0x000f240000100800 */
[----:B----4-:R-:W-:-:S02]  /*51f60*/  @!P2 LOP3.LUT R5, R5, R4, RZ, 0x3c, !PT ;  /* 0x000000040505a212 */ /* 0x010fc400078e3cff */
[----:B---3--:R-:W-:Y:S02]  /*51f70*/  PRMT R15, RZ, 0x7610, R15 ;  /* 0x00007610ff0f7816 */ /* 0x008fe4000000000f */
[----:B------:R-:W-:-:S04]  /*51f80*/  @!P2 LOP3.LUT R4, R5, R4, RZ, 0x3c, !PT ;  /* 0x000000040504a212 */ /* 0x000fc800078e3cff */
[----:B------:R-:W-:-:S05]  /*51f90*/  @!P2 LOP3.LUT R5, R5, R4, RZ, 0x3c, !PT ;  /* 0x000000040505a212 */ /* 0x000fca00078e3cff */
[----:B------:R-:W3:Y:S04]  /*51fa0*/  @!P2 LDG.E.U16 R15, desc[UR8][R4.64] ;  /* 0x00000008040fa981 */ /* 0x000ee8000c1e1500 */
        /* <DEDUP_REMOVED lines=11> */
[----:B------:R-:W4:Y:S01]  /*52060*/  LDL R5, [R1+0x1410] ;  /* 0x0014100001057983 */ /* 0x000f220000100800 */
[----:B------:R-:W-:-:S03]  /*52070*/  @!P2 IMAD.MOV.U32 R4, RZ, RZ, R22 ;  /* 0x000000ffff04a224 */ /* 0x000fc600078e0016 */
[----:B------:R-:W2:Y:S01]  /*52080*/  LDL R22, [R1+0x22dc] ;  /* 0x0022dc0001167983 */ /* 0x000ea20000100800 */
[----:B---3--:R-:W-:-:S06]  /*52090*/  PRMT R15, RZ, 0x7610, R15 ;  /* 0x00007610ff0f7816 */ /* 0x008fcc000000000f */
[----:B----4-:R-:W3:Y:S04]  /*520a0*/  @!P2 LDG.E.U16 R15, desc[UR8][R4.64] ;  /* 0x00000008040fa981 */ /* 0x010ee8000c1e1500 */
        /* <DEDUP_REMOVED lines=8> */
[----:B------:R-:W3:Y:S01]  /*52130*/  @!P2 LDG.E.U16 R15, desc[UR8][R4.64] ;  /* 0x00000008040fa981 */ /* 0x000ee2000c1e1500 */
[----:B------:R-:W-:-:S03]  /*52140*/  PRMT R12, RZ, 0x7610, R12 ;  /* 0x00007610ff0c7816 */ /* 0x000fc6000000000c */
[----:B---3--:R0:W-:Y:S04]  /*52150*/  STL [R1+0x48], R15 ;  /* 0x0000480f01007387 */ /* 0x0081e80000100800 */
[----:B0-----:R-:W3:Y:S04]  /*52160*/  LDL.LU R15, [R1+0x4ae8] ;  /* 0x004ae800010f7983 */ /* 0x001ee80000300800 */
[----:B------:R-:W4:Y:S01]  /*52170*/  LDL R5, [R1+0x139c] ;  /* 0x00139c0001057983 */ /* 0x000f220000100800 */
[----:B--2---:R-:W-:-:S03]  /*52180*/  @!P2 IMAD.MOV.U32 R4, RZ, RZ, R13 ;  /* 0x000000ffff04a224 */ /* 0x004fc600078e000d */
[----:B------:R-:W2:Y:S04]  /*52190*/  LDL R13, [R1+0x2320] ;  /* 0x00232000010d7983 */ /* 0x000ea80000100800 */
[----:B----4-:R0:W4:Y:S04]  /*521a0*/  @!P2 LDG.E.U16 R12, desc[UR8][R4.64] ;  /* 0x00000008040ca981 */ /* 0x010128000c1e1500 */
[----:B------:R-:W0:Y:S04]  /*521b0*/  LDL R4, [R1+0x2220] ;  /* 0x0022200001047983 */ /* 0x000e280000100800 */
[----:B------:R-:W0:Y:S01]  /*521c0*/  LDL R5, [R1+0x225c] ;  /* 0x00225c0001057983 */ /* 0x000e220000100800 */
[----:B---3--:R-:W-:-:S02]  /*521d0*/  PRMT R15, RZ, 0x7610, R15 ;  /* 0x00007610ff0f7816 */ /* 0x008fc4000000000f */
[----:B0-----:R-:W-:-:S04]  /*521e0*/  @!P2 LOP3.LUT R5, R5, R4, RZ, 0x3c, !PT ;  /* 0x000000040505a212 */ /* 0x001fc800078e3cff */
[----:B------:R-:W-:-:S04]  /*521f0*/  @!P2 LOP3.LUT R4, R5, R4, RZ, 0x3c, !PT ;  /* 0x000000040504a212 */ /* 0x000fc800078e3cff */
[----:B------:R-:W-:-:S05]  /*52200*/  @!P2 LOP3.LUT R5, R5, R4, RZ, 0x3c, !PT ;  /* 0x000000040505a212 */ /* 0x000fca00078e3cff */
[----:B------:R-:W3:Y:S04]  /*52210*/  @!P2 LDG.E.U16 R15, desc[UR8][R4.64] ;  /* 0x00000008040fa981 */ /* 0x000ee8000c1e1500 */
[----:B----4-:R0:W-:Y:S04]  /*52220*/  STL [R1+0x40], R12 ;  /* 0x0000400c01007387 */ /* 0x0101e80000100800 */
[----:B0-----:R-:W4:Y:S04]  /*52230*/  LDL R12, [R1+0x2358] ;  /* 0x00235800010c7983 */ /* 0x001f280000100800 */
[----:B---3--:R0:W-:Y:S04]  /*52240*/  STL [R1+0x24], R15 ;  /* 0x0000240f01007387 */ /* 0x0081e80000100800 */
[----:B0-----:R-:W3:Y:S04]  /*52250*/  LDL.LU R15, [R1+0x4ae4] ;  /* 0x004ae400010f7983 */ /* 0x001ee80000300800 */
[----:B------:R-:W2:Y:S04]  /*52260*/  LDL R4, [R1+0x2260] ;  /* 0x0022600001047983 */ /* 0x000ea80000100800 */
[----:B------:R-:W2:Y:S02]  /*52270*/  LDL R5, [R1+0x229c] ;  /* 0x00229c0001057983 */ /* 0x000ea40000100800 */
[----:B--2---:R-:W-:-:S02]  /*52280*/  @!P2 LOP3.LUT R5, R5, R4, RZ, 0x3c, !PT ;  /* 0x000000040505a212 */ /* 0x004fc400078e3cff */
[----:B---3--:R-:W-:Y:S02]  /*52290*/  PRMT R15, RZ, 0x7610, R15 ;  /* 0x00007610ff0f7816 */ /* 0x008fe4000000000f */
[----:B------:R-:W-:-:S04]  /*522a0*/  @!P2 LOP3.LUT R4, R5, R4, RZ, 0x3c, !PT ;  /* 0x000000040504a212 */ /* 0x000fc800078e3cff */
[----:B------:R-:W-:-:S05]  /*522b0*/  @!P2 LOP3.LUT R5, R5, R4, RZ, 0x3c, !PT ;  /* 0x000000040505a212 */ /* 0x000fca00078e3cff */
[----:B------:R-:W2:Y:S01]  /*522c0*/  @!P2 LDG.E.U16 R15, desc[UR8][R4.64] ;  /* 0x00000008040fa981 */ /* 0x000ea2000c1e1500 */
[----:B------:R-:W-:-:S03]  /*522d0*/  PRMT R20, RZ, 0x7610, R20 ;  /* 0x00007610ff147816 */ /* 0x000fc60000000014 */
[----:B--2---:R0:W-:Y:S04]  /*522e0*/  STL [R1+0x18], R15 ;  /* 0x0000180f01007387 */ /* 0x0041e80000100800 */
[----:B0-----:R-:W2:Y:S04]  /*522f0*/  LDL.LU R15, [R1+0x4ae0] ;  /* 0x004ae000010f7983 */ /* 0x001ea80000300800 */
[----:B------:R-:W3:Y:S01]  /*52300*/  LDL R5, [R1+0x22a0] ;  /* 0x0022a00001057983 */ /* 0x000ee20000100800 */
[----:B------:R-:W-:Y:S01]  /*52310*/  @!P2 IMAD.MOV.U32 R4, RZ, RZ, R22 ;  /* 0x000000ffff04a224 */ /* 0x000fe200078e0016 */
[----:B------:R-:W-:-:S02]  /*52320*/  PRMT R11, RZ, 0x7610, R11 ;  /* 0x00007610ff0b7816 */ /* 0x000fc4000000000b */
[----:B------:R-:W-:Y:S01]  /*52330*/  PRMT R10, RZ, 0x7610, R10 ;  /* 0x00007610ff0a7816 */ /* 0x000fe2000000000a */
[----:B------:R-:W2:Y:S04]  /*52340*/  LDL R22, [R1+0x13fc] ;  /* 0x0013fc0001167983 */ /* 0x000ea80000100800 */
[----:B---3--:R0:W3:Y:S04]  /*52350*/  @!P2 LDG.E.U16 R20, desc[UR8][R4.64] ;  /* 0x000000080414a981 */ /* 0x0080e8000c1e1500 */
[----:B------:R-:W0:Y:S04]  /*52360*/  LDL R4, [R1+0x22e0] ;  /* 0x0022e00001047983 */ /* 0x000e280000100800 */
[----:B------:R-:W0:Y:S02]  /*52370*/  LDL R5, [R1+0x231c] ;  /* 0x00231c0001057983 */ /* 0x000e240000100800 */
[----:B0-----:R-:W-:-:S04]  /*52380*/  @!P2 LOP3.LUT R5, R5, R4, RZ, 0x3c, !PT ;  /* 0x000000040505a212 */ /* 0x001fc800078e3cff */
[----:B------:R-:W-:-:S04]  /*52390*/  @!P2 LOP3.LUT R4, R5, R4, RZ, 0x3c, !PT ;  /* 0x000000040504a212 */ /* 0x000fc800078e3cff */
[----:B------:R-:W-:-:S05]  /*523a0*/  @!P2 LOP3.LUT R5, R5, R4, RZ, 0x3c, !PT ;  /* 0x000000040505a212 */ /* 0x000fca00078e3cff */
[----:B------:R4:W2:Y:S04]  /*523b0*/  @!P2 LDG.E.U16 R11, desc[UR8][R4.64] ;  /* 0x00000008040ba981 */ /* 0x0008a8000c1e1500 */
[----:B---3--:R-:W-:Y:S01]  /*523c0*/  STL [R1+0x4a98], R20 ;  /* 0x004a981401007387 */ /* 0x008fe20000100800 */
[----:B----4-:R-:W-:Y:S02]  /*523d0*/  @!P2 IMAD.MOV.U32 R4, RZ, RZ, R12 ;  /* 0x000000ffff04a224 */ /* 0x010fe400078e000c */
[----:B------:R-:W-:-:S05]  /*523e0*/  @!P2 IMAD.MOV.U32 R5, RZ, RZ, R13 ;  /* 0x000000ffff05a224 */ /* 0x000fca00078e000d */
[----:B------:R0:W3:Y:S04]  /*523f0*/  @!P2 LDG.E.U16 R10, desc[UR8][R4.64] ;  /* 0x00000008040aa981 */ /* 0x0000e8000c1e1500 */
[----:B--2---:R-:W-:Y:S04]  /*52400*/  STL [R1+0x4a9c], R11 ;  /* 0x004a9c0b01007387 */ /* 0x004fe80000100800 */
[----:B------:R-:W0:Y:S04]  /*52410*/  LDL R4, [R1+0x1408] ;  /* 0x0014080001047983 */ /* 0x000e280000100800 */
[----:B------:R-:W0:Y:S01]  /*52420*/  LDL R5, [R1+0x140c] ;  /* 0x00140c0001057983 */ /* 0x000e220000100800 */
[----:B------:R-:W-:-:S03]  /*52430*/  PRMT R15, RZ, 0x7610, R15 ;  /* 0x00007610ff0f7816 */ /* 0x000fc6000000000f */
[----:B------:R-:W2:Y:S04]  /*52440*/  LDL R13, [R1+0x1398] ;  /* 0x00139800010d7983 */ /* 0x000ea80000100800 */
[----:B------:R-:W4:Y:S01]  /*52450*/  LDL R12, [R1+0x2224] ;  /* 0x00222400010c7983 */ /* 0x000f220000100800 */
[----:B0-----:R-:W-:-:S04]  /*52460*/  @!P2 LOP3.LUT R5, R5, R4, RZ, 0x3c, !PT ;  /* 0x000000040505a212 */ /* 0x001fc800078e3cff */
[----:B------:R-:W-:-:S04]  /*52470*/  @!P2 LOP3.LUT R4, R5, R4, RZ, 0x3c, !PT ;  /* 0x000000040504a212 */ /* 0x000fc800078e3cff */
[----:B------:R-:W-:-:S05]  /*52480*/  @!P2 LOP3.LUT R5, R5, R4, RZ, 0x3c, !PT ;  /* 0x000000040505a212 */ /* 0x000fca00078e3cff */
[----:B------:R-:W2:Y:S04]  /*52490*/  @!P2 LDG.E.U16 R15, desc[UR8][R4.64] ;  /* 0x00000008040fa981 */ /* 0x000ea8000c1e1500 */
[----:B---3--:R-:W-:Y:S04]  /*524a0*/  STL [R1+0x4aa0], R10 ;  /* 0x004aa00a01007387 */ /* 0x008fe80000100800 */
[----:B--2---:R0:W-:Y:S04]  /*524b0*/  STL [R1+0x3c], R15 ;  /* 0x00003c0f01007387 */ /* 0x0041e80000100800 */
[----:B0-----:R-:W2:Y:S04]  /*524c0*/  LDL.LU R15, [R1+0x4adc] ;  /* 0x004adc00010f7983 */ /* 0x001ea80000300800 */
[----:B------:R-:W3:Y:S04]  /*524d0*/  LDL R4, [R1+0x1400] ;  /* 0x0014000001047983 */ /* 0x000ee80000100800 */
[----:B------:R-:W3:Y:S02]  /*524e0*/  LDL R5, [R1+0x1404] ;  /* 0x0014040001057983 */ /* 0x000ee40000100800 */
[----:B---3--:R-:W-:-:S02]  /*524f0*/  @!P2 LOP3.LUT R5, R5, R4, RZ, 0x3c, !PT ;  /* 0x000000040505a212 */ /* 0x008fc400078e3cff */
[----:B--2---:R-:W-:Y:S02]  /*52500*/  PRMT R15, RZ, 0x7610, R15 ;  /* 0x00007610ff0f7816 */ /* 0x004fe4000000000f */
[----:B------:R-:W-:-:S04]  /*52510*/  @!P2 LOP3.LUT R4, R5, R4, RZ, 0x3c, !PT ;  /* 0x000000040504a212 */ /* 0x000fc800078e3cff */
[----:B------:R-:W-:-:S05]  /*52520*/  @!P2 LOP3.LUT R5, R5, R4, RZ, 0x3c, !PT ;  /* 0x000000040505a212 */ /* 0x000fca00078e3cff */
[----:B------:R-:W2:Y:S04]  /*52530*/  @!P2 LDG.E.U16 R15, desc[UR8][R4.64] ;  /* 0x00000008040fa981 */ /* 0x000ea8000c1e1500 */
[----:B--2---:R0:W-:Y:S04]  /*52540*/  STL [R1+0x38], R15 ;  /* 0x0000380f01007387 */ /* 0x0041e80000100800 */
[----:B0-----:R-:W2:Y:S04]  /*52550*/  LDL.LU R15, [R1+0x4ad8] ;  /* 0x004ad800010f7983 */ /* 0x001ea80000300800 */
[----:B------:R-:W3:Y:S01]  /*52560*/  LDL R5, [R1+0x13f8] ;  /* 0x0013f80001057983 */ /* 0x000ee20000100800 */
[----:B------:R-:W-:Y:S01]  /*52570*/  @!P2 IMAD.MOV.U32 R4, RZ, RZ, R22 ;  /* 0x000000ffff04a224 */ /* 0x000fe200078e0016 */
[----:B------:R-:W-:-:S02]  /*52580*/  PRMT R14, RZ, 0x7610, R14 ;  /* 0x00007610ff0e7816 */ /* 0x000fc4000000000e */
[----:B------:R-:W4:Y:S01]  /*52590*/  LDL R22, [R1+0x22a8] ;  /* 0x0022a80001167983 */ /* 0x000f220000100800 */
[----:B--2---:R-:W-:-:S06]  /*525a0*/  PRMT R15, RZ, 0x7610, R15 ;  /* 0x00007610ff0f7816 */ /* 0x004fcc000000000f */
[----:B---3--:R0:W2:Y:S04]  /*525b0*/  @!P2 LDG.E.U16 R15, desc[UR8][R4.64] ;  /* 0x00000008040fa981 */ /* 0x0080a8000c1e1500 */
[----:B------:R-:W0:Y:S04]  /*525c0*/  LDL R4, [R1+0x13d0] ;  /* 0x0013d00001047983 */ /* 0x000e280000100800 */
[----:B------:R-:W0:Y:S02]  /*525d0*/  LDL R5, [R1+0x13d4] ;  /* 0x0013d40001057983 */ /* 0x000e240000100800 */
[----:B0-----:R-:W-:-:S04]  /*525e0*/  @!P2 LOP3.LUT R5, R5, R4, RZ, 0x3c, !PT ;  /* 0x000000040505a212 */ /* 0x001fc800078e3cff */
[----:B------:R-:W-:-:S04]  /*525f0*/  @!P2 LOP3.LUT R4, R5, R4, RZ, 0x3c, !PT ;  /* 0x000000040504a212 */ /* 0x000fc800078e3cff */
[----:B------:R-:W-:-:S05]  /*52600*/  @!P2 LOP3.LUT R5, R5, R4, RZ, 0x3c, !PT ;  /* 0x000000040505a212 */ /* 0x000fca00078e3cff */
[----:B------:R-:W3:Y:S04]  /*52610*/  @!P2 LDG.E.U16 R14, desc[UR8][R4.64] ;  /* 0x00000008040ea981 */ /* 0x000ee8000c1e1500 */
[----:B--2---:R0:W-:Y:S04]  /*52620*/  STL [R1+0x34], R15 ;  /* 0x0000340f01007387 */ /* 0x0041e80000100800 */
[----:B0-----:R-:W2:Y:S04]  /*52630*/  LDL R15, [R1+0x22e4] ;  /* 0x0022e400010f7983 */ /* 0x001ea80000100800 */
[----:B---3--:R0:W-:Y:S04]  /*52640*/  STL [R1+0x30], R14 ;  /* 0x0000300e01007387 */ /* 0x0081e80000100800 */
[----:B0-----:R-:W3:Y:S01]  /*52650*/  LDL.LU R14, [R1+0x4ad4] ;  /* 0x004ad400010e7983 */ /* 0x001ee20000300800 */
[----:B----4-:R-:W-:-:S02]  /*52660*/  @!P2 IMAD.MOV.U32 R4, RZ, RZ, R12 ;  /* 0x000000ffff04a224 */ /* 0x010fc400078e000c */
[----:B------:R-:W-:Y:S01]  /*52670*/  @!P2 IMAD.MOV.U32 R5, RZ, RZ, R13 ;  /* 0x000000ffff05a224 */ /* 0x000fe200078e000d */
[----:B------:R-:W4:Y:S04]  /*52680*/  LDL R12, [R1+0x2324] ;  /* 0x00232400010c7983 */ /* 0x000f280000100800 */
[----:B------:R-:W4:Y:S01]  /*52690*/  LDL R13, [R1+0x22e8] ;  /* 0x0022e800010d7983 */ /* 0x000f220000100800 */
[----:B---3--:R-:W-:-:S06]  /*526a0*/  PRMT R14, RZ, 0x7610, R14 ;  /* 0x00007610ff0e7816 */ /* 0x008fcc000000000e */
        /* <DEDUP_REMOVED lines=13> */
[----:B------:R-:W-:-:S02]  /*52780*/  PRMT R9, RZ, 0x7610, R9 ;  /* 0x00007610ff097816 */ /* 0x000fc40000000009 */
[----:B0-----:R-:W-:-:S04]  /*52790*/  @!P2 LOP3.LUT R5, R5, R4, RZ, 0x3c, !PT ;  /* 0x000000040505a212 */ /* 0x001fc800078e3cff */
[----:B------:R-:W-:-:S04]  /*527a0*/  @!P2 LOP3.LUT R4, R5, R4, RZ, 0x3c, !PT ;  /* 0x000000040504a212 */ /* 0x000fc800078e3cff */
[----:B------:R-:W-:-:S05]  /*527b0*/  @!P2 LOP3.LUT R5, R5, R4, RZ, 0x3c, !PT ;  /* 0x000000040505a212 */ /* 0x000fca00078e3cff */
[----:B------:R0:W3:Y:S02]  /*527c0*/  @!P2 LDG.E.U16 R26, desc[UR8][R4.64] ;  /* 0x00000008041aa981 */ /* 0x0000e4000c1e1500 */
[----:B0-----:R-:W-:Y:S02]  /*527d0*/  @!P2 IMAD.MOV.U32 R4, RZ, RZ, R15 ;  /* 0x000000ffff04a224 */ /* 0x001fe400078e000f */
[----:B------:R-:W-:-:S05]  /*527e0*/  @!P2 IMAD.MOV.U32 R5, RZ, RZ, R22 ;  /* 0x000000ffff05a224 */ /* 0x000fca00078e0016 */
[----:B------:R4:W3:Y:S01]  /*527f0*/  @!P2 LDG.E.U16 R9, desc[UR8][R4.64] ;  /* 0x000000080409a981 */ /* 0x0008e2000c1e1500 */
[----:B------:R-:W-:-:S03]  /*52800*/  PRMT R8, RZ, 0x7610, R8 ;  /* 0x00007610ff087816 */ /* 0x000fc60000000008 */
[----:B--2---:R0:W-:Y:S01]  /*52810*/  STL [R1+0x20], R11 ;  /* 0x0000200b01007387 */ /* 0x0041e20000100800 */
[----:B----4-:R-:W-:Y:S02]  /*52820*/  @!P2 IMAD.MOV.U32 R4, RZ, RZ, R12 ;  /* 0x000000ffff04a224 */ /* 0x010fe400078e000c */
[----:B------:R-:W-:Y:S01]  /*52830*/  @!P2 IMAD.MOV.U32 R5, RZ, RZ, R13 ;  /* 0x000000ffff05a224 */ /* 0x000fe200078e000d */
[----:B0-----:R-:W2:Y:S04]  /*52840*/  LDL R11, [R1+0x2354] ;  /* 0x00235400010b7983 */ /* 0x001ea80000100800 */
[----:B------:R0:W4:Y:S04]  /*52850*/  @!P2 LDG.E.U16 R8, desc[UR8][R4.64] ;  /* 0x000000080408a981 */ /* 0x000128000c1e1500 */
[----:B---3--:R1:W-:Y:S04]  /*52860*/  STL [R1+0x4a78], R26 ;  /* 0x004a781a01007387 */ /* 0x0083e80000100800 */
[----:B------:R-:W3:Y:S04]  /*52870*/  LDL R22, [R1+0x13cc] ;  /* 0x0013cc0001167983 */ /* 0x000ee80000100800 */
[----:B-1----:R-:W3:Y:S04]  /*52880*/  LDL R26, [R1+0x13c8] ;  /* 0x0013c800011a7983 */ /* 0x002ee80000100800 */
[----:B------:R1:W-:Y:S04]  /*52890*/  STL [R1+0x4a7c], R9 ;  /* 0x004a7c0901007387 */ /* 0x0003e80000100800 */
[----:B------:R-:W3:Y:S04]  /*528a0*/  LDL R15, [R1+0x13c0] ;  /* 0x0013c000010f7983 */ /* 0x000ee80000100800 */
[----:B------:R-:W3:Y:S01]  /*528b0*/  LDL R13, [R1+0x13c4] ;  /* 0x0013c400010d7983 */ /* 0x000ee20000100800 */
[----:B------:R-:W-:Y:S01]  /*528c0*/  PRMT R7, RZ, 0x7610, R7 ;  /* 0x00007610ff077816 */ /* 0x000fe20000000007 */
[----:B0-----:R-:W-:Y:S01]  /*528d0*/  @!P2 IMAD.MOV.U32 R5, RZ, RZ, R2 ;  /* 0x000000ffff05a224 */ /* 0x001fe200078e0002 */
[----:B------:R-:W-:Y:S01]  /*528e0*/  PRMT R20, RZ, 0x7610, R20 ;  /* 0x00007610ff147816 */ /* 0x000fe20000000014 */
[----:B--2---:R-:W-:Y:S01]  /*528f0*/  @!P2 IMAD.MOV.U32 R4, RZ, RZ, R11 ;  /* 0x000000ffff04a224 */ /* 0x004fe200078e000b */
[----:B----4-:R0:W-:Y:S04]  /*52900*/  STL [R1+0x4a80], R8 ;  /* 0x004a800801007387 */ /* 0x0101e80000100800 */
[----:B------:R-:W2:Y:S04]  /*52910*/  LDL R12, [R1+0x13b8] ;  /* 0x0013b800010c7983 */ /* 0x000ea80000100800 */
[----:B------:R-:W4:Y:S04]  /*52920*/  LDL R11, [R1+0x13bc] ;  /* 0x0013bc00010b7983 */ /* 0x000f280000100800 */
[----:B------:R3:W2:Y:S04]  /*52930*/  @!P2 LDG.E.U16 R7, desc[UR8][R4.64] ;  /* 0x000000080407a981 */ /* 0x0006a8000c1e1500 */
[----:B-1----:R-:W2:Y:S04]  /*52940*/  LDL R9, [R1+0x1394] ;  /* 0x0013940001097983 */ /* 0x002ea80000100800 */
[----:B0-----:R-:W2:Y:S01]  /*52950*/  LDL R8, [R1+0x222c] ;  /* 0x00222c0001087983 */ /* 0x001ea20000100800 */
[----:B---3--:R-:W-:-:S02]  /*52960*/  @!P2 IMAD.MOV.U32 R4, RZ, RZ, R22 ;  /* 0x000000ffff04a224 */ /* 0x008fc400078e0016 */
[----:B------:R-:W-:-:S05]  /*52970*/  @!P2 IMAD.MOV.U32 R5, RZ, RZ, R26 ;  /* 0x000000ffff05a224 */ /* 0x000fca00078e001a */
[----:B------:R0:W3:Y:S01]  /*52980*/  @!P2 LDG.E.U16 R20, desc[UR8][R4.64] ;  /* 0x000000080414a981 */ /* 0x0000e2000c1e1500 */
[----:B------:R-:W-:Y:S01]  /*52990*/  PRMT R10, RZ, 0x7610, R10 ;  /* 0x00007610ff0a7816 */ /* 0x000fe2000000000a */
[----:B0-----:R-:W-:Y:S02]  /*529a0*/  @!P2 IMAD.MOV.U32 R4, RZ, RZ, R13 ;  /* 0x000000ffff04a224 */ /* 0x001fe400078e000d */
[----:B------:R-:W-:-:S05]  /*529b0*/  @!P2 IMAD.MOV.U32 R5, RZ, RZ, R15 ;  /* 0x000000ffff05a224 */ /* 0x000fca00078e000f */
[----:B------:R4:W3:Y:S01]  /*529c0*/  @!P2 LDG.E.U16 R10, desc[UR8][R4.64] ;  /* 0x00000008040aa981 */ /* 0x0008e2000c1e1500 */
[----:B------:R-:W-:-:S03]  /*529d0*/  PRMT R3, RZ, 0x7610, R3 ;  /* 0x00007610ff037816 */ /* 0x000fc60000000003 */
[----:B------:R0:W-:Y:S01]  /*529e0*/  STL [R1+0x23a0], R2 ;  /* 0x0023a00201007387 */ /* 0x0001e20000100800 */
[----:B----4-:R-:W-:Y:S02]  /*529f0*/  @!P2 IMAD.MOV.U32 R4, RZ, RZ, R11 ;  /* 0x000000ffff04a224 */ /* 0x010fe400078e000b */
[----:B--2---:R-:W-:Y:S01]  /*52a00*/  @!P2 IMAD.MOV.U32 R5, RZ, RZ, R12 ;  /* 0x000000ffff05a224 */ /* 0x004fe200078e000c */
[----:B0-----:R-:W2:Y:S04]  /*52a10*/  LDL.LU R2, [R1+0x2350] ;  /* 0x0023500001027983 */ /* 0x001ea80000300800 */
[----:B------:R0:W-:Y:S04]  /*52a20*/  STL [R1+0x4a84], R7 ;  /* 0x004a840701007387 */ /* 0x0001e80000100800 */
[----:B------:R-:W4:Y:S04]  /*52a30*/  LDL R22, [R1+0x1390] ;  /* 0x0013900001167983 */ /* 0x000f280000100800 */
[----:B------:R1:W2:Y:S01]  /*52a40*/  @!P2 LDG.E.U16 R3, desc[UR8][R4.64] ;  /* 0x000000080403a981 */ /* 0x0002a2000c1e1500 */
[----:B0-----:R-:W-:Y:S01]  /*52a50*/  PRMT R7, RZ, 0x7610, R7 ;  /* 0x00007610ff077816 */ /* 0x001fe20000000007 */
[----:B-1----:R-:W-:-:S02]  /*52a60*/  @!P2 IMAD.MOV.U32 R4, RZ, RZ, R8 ;  /* 0x000000ffff04a224 */ /* 0x002fc400078e0008 */
[----:B------:R-:W-:-:S05]  /*52a70*/  @!P2 IMAD.MOV.U32 R5, RZ, RZ, R9 ;  /* 0x000000ffff05a224 */ /* 0x000fca00078e0009 */
[----:B------:R4:W4:Y:S04]  /*52a80*/  @!P2 LDG.E.U16 R7, desc[UR8][R4.64] ;  /* 0x000000080407a981 */ /* 0x000928000c1e1500 */
[----:B---3--:R0:W-:Y:S04]  /*52a90*/  STL [R1+0x14], R20 ;  /* 0x0000141401007387 */ /* 0x0081e80000100800 */
[----:B------:R-:W3:Y:S04]  /*52aa0*/  LDL R15, [R1+0x138c] ;  /* 0x00138c00010f7983 */ /* 0x000ee80000100800 */
[----:B0-----:R-:W3:Y:S04]  /*52ab0*/  LDL R20, [R1+0x2234] ;  /* 0x0022340001147983 */ /* 0x001ee80000100800 */
[----:B------:R0:W-:Y:S04]  /*52ac0*/  STL [R1+0x10], R10 ;  /* 0x0000100a01007387 */ /* 0x0001e80000100800 */
[----:B------:R-:W3:Y:S04]  /*52ad0*/  LDL R13, [R1+0x2230] ;  /* 0x00223000010d7983 */ /* 0x000ee80000100800 */
[----:B------:R-:W3:Y:S04]  /*52ae0*/  LDL R12, [R1+0x226c] ;  /* 0x00226c00010c7983 */ /* 0x000ee80000100800 */
[----:B0-----:R-:W3:Y:S04]  /*52af0*/  LDL R10, [R1+0x223c] ;  /* 0x00223c00010a7983 */ /* 0x001ee80000100800 */
[----:B--2---:R0:W-:Y:S04]  /*52b00*/  STL [R1+0x4a20], R3 ;  /* 0x004a200301007387 */ /* 0x0041e80000100800 */
[----:B------:R-:W2:Y:S04]  /*52b10*/  LDL R11, [R1+0x2270] ;  /* 0x00227000010b7983 */ /* 0x000ea80000100800 */
[----:B------:R-:W2:Y:S04]  /*52b20*/  LDL R9, [R1+0x22ac] ;  /* 0x0022ac0001097983 */ /* 0x000ea80000100800 */
[----:B------:R-:W2:Y:S01]  /*52b30*/  LDL R8, [R1+0x22b0] ;  /* 0x0022b00001087983 */ /* 0x000ea20000100800 */
[----:B----4-:R-:W-:Y:S01]  /*52b40*/  @!P2 IMAD.MOV.U32 R5, RZ, RZ, R22 ;  /* 0x000000ffff05a224 */ /* 0x010fe200078e0016 */
[----:B0-----:R-:W-:-:S02]  /*52b50*/  PRMT R3, RZ, 0x7610, R3 ;  /* 0x00007610ff037816 */ /* 0x001fc40000000003 */
[----:B------:R0:W-:Y:S04]  /*52b60*/  STL [R1+0x8], R7 ;  /* 0x0000080701007387 */ /* 0x0001e80000100800 */
[----:B0-----:R-:W4:Y:S01]  /*52b70*/  LDL R7, [R1+0x22ec] ;  /* 0x0022ec0001077983 */ /* 0x001f220000100800 */
[----:B---3--:R-:W-:-:S05]  /*52b80*/  @!P2 IMAD.MOV.U32 R4, RZ, RZ, R20 ;  /* 0x000000ffff04a224 */ /* 0x008fca00078e0014 */
[----:B------:R0:W3:Y:S01]  /*52b90*/  @!P2 LDG.E.U16 R3, desc[UR8][R4.64] ;  /* 0x000000080403a981 */ /* 0x0000e2000c1e1500 */
[----:B------:R-:W-:Y:S02]  /*52ba0*/  PRMT R14, RZ, 0x7610, R14 ;  /* 0x00007610ff0e7816 */ /* 0x000fe4000000000e */
[----:B------:R-:W-:Y:S01]  /*52bb0*/  PRMT R28, RZ, 0x7610, R28 ;  /* 0x00007610ff1c7816 */ /* 0x000fe2000000001c */
[----:B0-----:R-:W-:Y:S02]  /*52bc0*/  @!P2 IMAD.MOV.U32 R5, RZ, RZ, R15 ;  /* 0x000000ffff05a224 */ /* 0x001fe400078e000f */
[----:B------:R-:W-:Y:S01]  /*52bd0*/  @!P2 IMAD.MOV.U32 R4, RZ, RZ, R10 ;  /* 0x000000ffff04a224 */ /* 0x000fe200078e000a */
[----:B------:R-:W-:Y:S02]  /*52be0*/  PRMT R24, RZ, 0x7610, R24 ;  /* 0x00007610ff187816 */ /* 0x000fe40000000018 */
[----:B------:R-:W-:Y:S01]  /*52bf0*/  PRMT R6, RZ, 0x7610, R6 ;  /* 0x00007610ff067816 */ /* 0x000fe20000000006 */
[----:B------:R-:W3:Y:S04]  /*52c00*/  LDL R10, [R1+0x22f0] ;  /* 0x0022f000010a7983 */ /* 0x000ee80000100800 */
[----:B------:R0:W3:Y:S02]  /*52c10*/  @!P2 LDG.E.U16 R14, desc[UR8][R4.64] ;  /* 0x00000008040ea981 */ /* 0x0000e4000c1e1500 */
[----:B0-----:R-:W-:-:S02]  /*52c20*/  @!P2 IMAD.MOV.U32 R4, RZ, RZ, R12 ;  /* 0x000000ffff04a224 */ /* 0x001fc400078e000c */
[----:B------:R-:W-:-:S05]  /*52c30*/  @!P2 IMAD.MOV.U32 R5, RZ, RZ, R13 ;  /* 0x000000ffff05a224 */ /* 0x000fca00078e000d */
[----:B------:R2:W3:Y:S02]  /*52c40*/  @!P2 LDG.E.U16 R28, desc[UR8][R4.64] ;  /* 0x00000008041ca981 */ /* 0x0004e4000c1e1500 */
[----:B--2---:R-:W-:Y:S02]  /*52c50*/  @!P2 IMAD.MOV.U32 R4, RZ, RZ, R9 ;  /* 0x000000ffff04a224 */ /* 0x004fe400078e0009 */
[----:B------:R-:W-:-:S05]  /*52c60*/  @!P2 IMAD.MOV.U32 R5, RZ, RZ, R11 ;  /* 0x000000ffff05a224 */ /* 0x000fca00078e000b */
[----:B------:R4:W2:Y:S02]  /*52c70*/  @!P2 LDG.E.U16 R24, desc[UR8][R4.64] ;  /* 0x000000080418a981 */ /* 0x0008a4000c1e1500 */
[----:B----4-:R-:W-:Y:S02]  /*52c80*/  @!P2 IMAD.MOV.U32 R4, RZ, RZ, R7 ;  /* 0x000000ffff04a224 */ /* 0x010fe400078e0007 */
[----:B------:R-:W-:-:S05]  /*52c90*/  @!P2 IMAD.MOV.U32 R5, RZ, RZ, R8 ;  /* 0x000000ffff05a224 */ /* 0x000fca00078e0008 */
[----:B------:R0:W4:Y:S04]  /*52ca0*/  @!P2 LDG.E.U16 R6, desc[UR8][R4.64] ;  /* 0x000000080406a981 */ /* 0x000128000c1e1500 */
[----:B---3--:R1:W-:Y:S04]  /*52cb0*/  STL [R1+0x4], R3 ;  /* 0x0000040301007387 */ /* 0x0083e80000100800 */
[----:B-1----:R-:W3:Y:S01]  /*52cc0*/  LDL R3, [R1+0x232c] ;  /* 0x00232c0001037983 */ /* 0x002ee20000100800 */
[----:B0-----:R-:W-:Y:S01]  /*52cd0*/  PRMT R5, RZ, 0x7610, R5 ;  /* 0x00007610ff057816 */ /* 0x001fe20000000005 */
[----:B------:R-:W-:-:S02]  /*52ce0*/  @!P2 IMAD.MOV.U32 R15, RZ, RZ, R10 ;  /* 0x000000ffff0fa224 */ /* 0x000fc400078e000a */
[----:B------:R-:W-:Y:S04]  /*52cf0*/  STL [R1+0x4a5c], R28 ;  /* 0x004a5c1c01007387 */ /* 0x000fe80000100800 */
[----:B--2---:R-:W-:Y:S04]  /*52d00*/  STL [R1+0x4a60], R24 ;  /* 0x004a601801007387 */ /* 0x004fe80000100800 */
[----:B------:R-:W2:Y:S04]  /*52d10*/  LDL R9, [R1+0x2238] ;  /* 0x0022380001097983 */ /* 0x000ea80000100800 */
[----:B------:R-:W2:Y:S04]  /*52d20*/  LDL R8, [R1+0x2240] ;  /* 0x0022400001087983 */ /* 0x000ea80000100800 */
[----:B------:R-:W2:Y:S04]  /*52d30*/  LDL R7, [R1+0x227c] ;  /* 0x00227c0001077983 */ /* 0x000ea80000100800 */
[----:B----4-:R-:W-:Y:S04]  /*52d40*/  STL [R1+0x4a64], R6 ;  /* 0x004a640601007387 */ /* 0x010fe80000100800 */
[----:B------:R3:W-:Y:S04]  /*52d50*/  STL [R1], R14 ;  /* 0x0000000e01007387 */ /* 0x0007e80000100800 */
[----:B------:R-:W4:Y:S04]  /*52d60*/  LDL R12, [R1+0x2278] ;  /* 0x00227800010c7983 */ /* 0x000f280000100800 */
[----:B------:R-:W4:Y:S04]  /*52d70*/  LDL R11, [R1+0x2280] ;  /* 0x00228000010b7983 */ /* 0x000f280000100800 */
[----:B------:R-:W4:Y:S01]  /*52d80*/  LDL R10, [R1+0x22bc] ;  /* 0x0022bc00010a7983 */ /* 0x000f220000100800 */
[----:B---3--:R-:W-:-:S03]  /*52d90*/  @!P2 IMAD.MOV.U32 R14, RZ, RZ, R3 ;  /* 0x000000ffff0ea224 */ /* 0x008fc600078e0003 */
[----:B------:R-:W3:Y:S04]  /*52da0*/  LDL R3, [R1+0x22b4] ;  /* 0x0022b40001037983 */ /* 0x000ee80000100800 */
[----:B------:R0:W2:Y:S02]  /*52db0*/  @!P2 LDG.E.U16 R5, desc[UR8][R14.64] ;  /* 0x000000080e05a981 */ /* 0x0000a4000c1e1500 */
[----:B0-----:R-:W-:Y:S02]  /*52dc0*/  @!P2 IMAD.MOV.U32 R14, RZ, RZ, R2 ;  /* 0x000000ffff0ea224 */ /* 0x001fe400078e0002 */
[----:B--2---:R-:W-:Y:S04]  /*52dd0*/  STL [R1+0x4a68], R5 ;  /* 0x004a680501007387 */ /* 0x004fe80000100800 */
[----:B------:R0:W-:Y:S04]  /*52de0*/  STL [R1+0x23a4], R2 ;  /* 0x0023a40201007387 */ /* 0x0001e80000100800 */
[----:B0-----:R-:W2:Y:S01]  /*52df0*/  LDL.LU R2, [R1+0x2274] ;  /* 0x0022740001027983 */ /* 0x001ea20000300800 */
[----:B------:R-:W-:Y:S01]  /*52e00*/  PRMT R4, RZ, 0x7610, R4 ;  /* 0x00007610ff047816 */ /* 0x000fe20000000004 */
[----:B------:R-:W-:Y:S01]  /*52e10*/  @!P2 IMAD.MOV.U32 R15, RZ, RZ, R0 ;  /* 0x000000ffff0fa224 */ /* 0x000fe200078e0000 */
[----:B------:R-:W-:-:S04]  /*52e20*/  PRMT R18, RZ, 0x7610, R18 ;  /* 0x00007610ff127816 */ /* 0x000fc80000000012 */
[----:B------:R0:W4:Y:S02]  /*52e30*/  @!P2 LDG.E.U16 R4, desc[UR8][R14.64] ;  /* 0x000000080e04a981 */ /* 0x000124000c1e1500 */
[----:B0-----:R-:W-:Y:S01]  /*52e40*/  @!P2 IMAD.MOV.U32 R15, RZ, RZ, R9 ;  /* 0x000000ffff0fa224 */ /* 0x001fe200078e0009 */
[----:B------:R-:W-:Y:S01]  /*52e50*/  PRMT R16, RZ, 0x7610, R16 ;  /* 0x00007610ff107816 */ /* 0x000fe20000000010 */
[----:B--2---:R-:W-:-:S05]  /*52e60*/  @!P2 IMAD.MOV.U32 R14, RZ, RZ, R2 ;  /* 0x000000ffff0ea224 */ /* 0x004fca00078e0002 */
[----:B------:R0:W2:Y:S02]  /*52e70*/  @!P2 LDG.E.U16 R18, desc[UR8][R14.64] ;  /* 0x000000080e12a981 */ /* 0x0000a4000c1e1500 */
[----:B0-----:R-:W-:Y:S02]  /*52e80*/  @!P2 IMAD.MOV.U32 R14, RZ, RZ, R7 ;  /* 0x000000ffff0ea224 */ /* 0x001fe400078e0007 */
[----:B------:R-:W-:-:S05]  /*52e90*/  @!P2 IMAD.MOV.U32 R15, RZ, RZ, R8 ;  /* 0x000000ffff0fa224 */ /* 0x000fca00078e0008 */
[----:B------:R-:W3:Y:S04]  /*52ea0*/  @!P2 LDG.E.U16 R16, desc[UR8][R14.64] ;  /* 0x000000080e10a981 */ /* 0x000ee8000c1e1500 */
[----:B------:R0:W-:Y:S04]  /*52eb0*/  STL [R1+0x239c], R0 ;  /* 0x00239c0001007387 */ /* 0x0001e80000100800 */
[----:B0-----:R-:W3:Y:S04]  /*52ec0*/  LDL.LU R0, [R1+0x234c] ;  /* 0x00234c0001007983 */ /* 0x001ee80000300800 */
[----:B----4-:R0:W-:Y:S04]  /*52ed0*/  STL [R1+0x4a6c], R4 ;  /* 0x004a6c0401007387 */ /* 0x0101e80000100800 */
[----:B------:R1:W-:Y:S04]  /*52ee0*/  STL [R1+0x23f0], R2 ;  /* 0x0023f00201007387 */ /* 0x0003e80000100800 */
[----:B--2---:R-:W-:Y:S04]  /*52ef0*/  STL [R1+0x4a34], R18 ;  /* 0x004a341201007387 */ /* 0x004fe80000100800 */
[----:B------:R-:W2:Y:S04]  /*52f00*/  LDL R9, [R1+0x22b8] ;  /* 0x0022b80001097983 */ /* 0x000ea80000100800 */
[----:B------:R-:W4:Y:S04]  /*52f10*/  LDL R8, [R1+0x22f4] ;  /* 0x0022f40001087983 */ /* 0x000f280000100800 */
[----:B------:R-:W4:Y:S04]  /*52f20*/  LDL R7, [R1+0x22c0] ;  /* 0x0022c00001077983 */ /* 0x000f280000100800 */
[----:B------:R-:W4:Y:S04]  /*52f30*/  LDL R6, [R1+0x22fc] ;  /* 0x0022fc0001067983 */ /* 0x000f280000100800 */
[----:B0-----:R-:W4:Y:S04]  /*52f40*/  LDL R4, [R1+0x2334] ;  /* 0x0023340001047983 */ /* 0x001f280000100800 */
[----:B---3--:R-:W-:Y:S04]  /*52f50*/  STL [R1+0x4a24], R16 ;  /* 0x004a241001007387 */ /* 0x008fe80000100800 */
[----:B------:R-:W3:Y:S01]  /*52f60*/  LDL R5, [R1+0x22f8] ;  /* 0x0022f80001057983 */ /* 0x000ee20000100800 */
[----:B------:R-:W-:Y:S01]  /*52f70*/  PRMT R17, RZ, 0x7610, R17 ;  /* 0x00007610ff117816 */ /* 0x000fe20000000011 */
[----:B------:R-:W-:-:S02]  /*52f80*/  @!P2 IMAD.MOV.U32 R14, RZ, RZ, R3 ;  /* 0x000000ffff0ea224 */ /* 0x000fc400078e0003 */
[----:B------:R-:W-:Y:S01]  /*52f90*/  @!P2 IMAD.MOV.U32 R15, RZ, RZ, R12 ;  /* 0x000000ffff0fa224 */ /* 0x000fe200078e000c */
[----:B------:R-:W-:Y:S02]  /*52fa0*/  PRMT R19, RZ, 0x7610, R19 ;  /* 0x00007610ff137816 */ /* 0x000fe40000000013 */
[----:B------:R-:W-:Y:S02]  /*52fb0*/  PRMT R21, RZ, 0x7610, R21 ;  /* 0x00007610ff157816 */ /* 0x000fe40000000015 */
[----:B------:R-:W-:Y:S02]  /*52fc0*/  PRMT R23, RZ, 0x7610, R23 ;  /* 0x00007610ff177816 */ /* 0x000fe40000000017 */
[----:B------:R-:W-:Y:S01]  /*52fd0*/  PRMT R25, RZ, 0x7610, R25 ;  /* 0x00007610ff197816 */ /* 0x000fe20000000019 */
[----:B------:R0:W3:Y:S04]  /*52fe0*/  @!P2 LDG.E.U16 R17, desc[UR8][R14.64] ;  /* 0x000000080e11a981 */ /* 0x0000e8000c1e1500 */
[----:B------:R-:W3:Y:S04]  /*52ff0*/  LDL R3, [R1+0x2300] ;  /* 0x0023000001037983 */ /* 0x000ee80000100800 */
[----:B-1----:R-:W3:Y:S01]  /*53000*/  LDL R2, [R1+0x233c] ;  /* 0x00233c0001027983 */ /* 0x002ee20000100800 */
[----:B0-----:R-:W-:-:S02]  /*53010*/  @!P2 IMAD.MOV.U32 R14, RZ, RZ, R10 ;  /* 0x000000ffff0ea224 */ /* 0x001fc400078e000a */
[----:B------:R-:W-:-:S05]  /*53020*/  @!P2 IMAD.MOV.U32 R15, RZ, RZ, R11 ;  /* 0x000000ffff0fa224 */ /* 0x000fca00078e000b */
[----:B------:R2:W3:Y:S02]  /*53030*/  @!P2 LDG.E.U16 R19, desc[UR8][R14.64] ;  /* 0x000000080e13a981 */ /* 0x0004e4000c1e1500 */
[----:B--2---:R-:W-:Y:S02]  /*53040*/  @!P2 IMAD.MOV.U32 R15, RZ, RZ, R9 ;  /* 0x000000ffff0fa224 */ /* 0x004fe400078e0009 */
[----:B----4-:R-:W-:-:S05]  /*53050*/  @!P2 IMAD.MOV.U32 R14, RZ, RZ, R8 ;  /* 0x000000ffff0ea224 */ /* 0x010fca00078e0008 */
[----:B------:R0:W2:Y:S02]  /*53060*/  @!P2 LDG.E.U16 R21, desc[UR8][R14.64] ;  /* 0x000000080e15a981 */ /* 0x0000a4000c1e1500 */
[----:B0-----:R-:W-:Y:S02]  /*53070*/  @!P2 IMAD.MOV.U32 R14, RZ, RZ, R6 ;  /* 0x000000ffff0ea224 */ /* 0x001fe400078e0006 */
[----:B------:R-:W-:-:S05]  /*53080*/  @!P2 IMAD.MOV.U32 R15, RZ, RZ, R7 ;  /* 0x000000ffff0fa224 */ /* 0x000fca00078e0007 */
[----:B------:R0:W4:Y:S02]  /*53090*/  @!P2 LDG.E.U16 R23, desc[UR8][R14.64] ;  /* 0x000000080e17a981 */ /* 0x000124000c1e1500 */
[----:B0-----:R-:W-:Y:S02]  /*530a0*/  @!P2 IMAD.MOV.U32 R14, RZ, RZ, R4 ;  /* 0x000000ffff0ea224 */ /* 0x001fe400078e0004 */
[----:B---3--:R-:W-:-:S05]  /*530b0*/  @!P2 IMAD.MOV.U32 R15, RZ, RZ, R5 ;  /* 0x000000ffff0fa224 */ /* 0x008fca00078e0005 */
[----:B------:R-:W3:Y:S04]  /*530c0*/  @!P2 LDG.E.U16 R25, desc[UR8][R14.64] ;  /* 0x000000080e19a981 */ /* 0x000ee8000c1e1500 */
[----:B------:R-:W-:Y:S04]  /*530d0*/  STL [R1+0x4a38], R17 ;  /* 0x004a381101007387 */ /* 0x000fe80000100800 */
[----:B------:R-:W-:Y:S04]  /*530e0*/  STL [R1+0x4a28], R19 ;  /* 0x004a281301007387 */ /* 0x000fe80000100800 */
[----:B--2---:R-:W-:Y:S04]  /*530f0*/  STL [R1+0x4a3c], R21 ;  /* 0x004a3c1501007387 */ /* 0x004fe80000100800 */
[----:B----4-:R-:W-:Y:S04]  /*53100*/  STL [R1+0x4a2c], R23 ;  /* 0x004a2c1701007387 */ /* 0x010fe80000100800 */
[----:B---3--:R0:W-:Y:S04]  /*53110*/  STL [R1+0x4a40], R25 ;  /* 0x004a401901007387 */ /* 0x0081e80000100800 */
[----:B------:R-:W2:Y:S01]  /*53120*/  LDL R20, [R1+0x2338] ;  /* 0x0023380001147983 */ /* 0x000ea20000100800 */
[----:B------:R-:W-:Y:S01]  /*53130*/  PRMT R27, RZ, 0x7610, R27 ;  /* 0x00007610ff1b7816 */ /* 0x000fe2000000001b */
[----:B------:R-:W-:-:S02]  /*53140*/  @!P2 IMAD.MOV.U32 R14, RZ, RZ, R2 ;  /* 0x000000ffff0ea224 */ /* 0x000fc400078e0002 */
[----:B------:R-:W-:Y:S01]  /*53150*/  @!P2 IMAD.MOV.U32 R15, RZ, RZ, R3 ;  /* 0x000000ffff0fa224 */ /* 0x000fe200078e0003 */
[----:B------:R-:W-:-:S04]  /*53160*/  PRMT R29, RZ, 0x7610, R29 ;  /* 0x00007610ff1d7816 */ /* 0x000fc8000000001d */
[----:B------:R1:W3:Y:S01]  /*53170*/  @!P2 LDG.E.U16 R27, desc[UR8][R14.64] ;  /* 0x000000080e1ba981 */ /* 0x0002e2000c1e1500 */
[----:B------:R-:W4:Y:S03]  /*53180*/  S2R R22, SR_TID.X ;  /* 0x0000000000167919 */ /* 0x000f260000002100 */
[----:B0-----:R-:W3:Y:S04]  /*53190*/  LDL.LU R25, [R1+0x518] ;  /* 0x0005180001197983 */ /* 0x001ee80000300800 */
[----:B------:R-:W3:Y:S04]  /*531a0*/  LDL.LU R23, [R1+0x500] ;  /* 0x0005000001177983 */ /* 0x000ee80000300800 */
[----:B------:R-:W3:Y:S04]  /*531b0*/  LDL.LU R21, [R1+0x4e8] ;  /* 0x0004e80001157983 */ /* 0x000ee80000300800 */
[----:B------:R-:W3:Y:S04]  /*531c0*/  LDL.LU R19, [R1+0x4d0] ;  /* 0x0004d00001137983 */ /* 0x000ee80000300800 */
[----:B------:R-:W3:Y:S04]  /*531d0*/  LDL.LU R17, [R1+0x4b8] ;  /* 0x0004b80001117983 */ /* 0x000ee80000300800 */
[----:B------:R-:W3:Y:S01]  /*531e0*/  LDL.LU R16, [R1+0x4a0] ;  /* 0x0004a00001107983 */ /* 0x000ee20000300800 */
[----:B-1----:R-:W-:-:S03]  /*531f0*/  @!P2 IMAD.MOV.U32 R14, RZ, RZ, R0 ;  /* 0x000000ffff0ea224 */ /* 0x002fc600078e0000 */
[----:B------:R-:W3:Y:S04]  /*53200*/  LDL.LU R18, [R1+0x488] ;  /* 0x0004880001127983 */ /* 0x000ee80000300800 */
        /* <DEDUP_REMOVED lines=14> */
[----:B--2---:R-:W-:-:S05]  /*532f0*/  @!P2 IMAD.MOV.U32 R15, RZ, RZ, R20 ;  /* 0x000000ffff0fa224 */ /* 0x004fca00078e0014 */
[----:B------:R-:W2:Y:S01]  /*53300*/  @!P2 LDG.E.U16 R29, desc[UR8][R14.64] ;  /* 0x000000080e1da981 */ /* 0x000ea2000c1e1500 */
[----:B----4-:R-:W-:-:S03]  /*53310*/  LOP3.LUT R11, R22, 0x3f, RZ, 0xc0, !PT ;  /* 0x0000003f160b7812 */ /* 0x010fc600078ec0ff */
[----:B------:R-:W4:Y:S04]  /*53320*/  LDL.LU R22, [R1+0x300] ;  /* 0x0003000001167983 */ /* 0x000f280000300800 */
[----:B---3--:R0:W-:Y:S01]  /*53330*/  STL [R1+0x4a30], R27 ;  /* 0x004a301b01007387 */ /* 0x0081e20000100800 */
[----:B------:R-:W-:-:S03]  /*53340*/  IMAD.SHL.U32 R20, R11, 0x2, RZ ;  /* 0x000000020b147824 */ /* 0x000fc600078e00ff */
[----:B0-----:R-:W3:Y:S04]  /*53350*/  LDL.LU R27, [R1+0x530] ;  /* 0x00053000011b7983 */ /* 0x001ee80000300800 */
[----:B------:R0:W-:Y:S04]  /*53360*/  STL [R1+0x4ac0], R11 ;  /* 0x004ac00b01007387 */ /* 0x0001e80000100800 */
[----:B------:R-:W-:Y:S04]  /*53370*/  STL [R1+0x23a8], R0 ;  /* 0x0023a80001007387 */ /* 0x000fe80000100800 */
[----:B--2---:R-:W-:Y:S04]  /*53380*/  STL [R1+0x4a44], R29 ;  /* 0x004a441d01007387 */ /* 0x004fe80000100800 */
[----:B0-----:R-:W2:Y:S04]  /*53390*/  LDL.LU R11, [R1+0x2a0] ;  /* 0x0002a000010b7983 */ /* 0x001ea80000300800 */
[----:B--2---:R0:W-:Y:S04]  /*533a0*/  STL [R1+0x4ac4], R11 ;  /* 0x004ac40b01007387 */ /* 0x0041e80000100800 */
[----:B0-----:R-:W2:Y:S04]  /*533b0*/  LDL.LU R11, [R1+0x2b8] ;  /* 0x0002b800010b7983 */ /* 0x001ea80000300800 */
[----:B--2---:R0:W-:Y:S04]  /*533c0*/  STL [R1+0x4ac8], R11 ;  /* 0x004ac80b01007387 */ /* 0x0041e80000100800 */
[----:B0-----:R-:W2:Y:S01]  /*533d0*/  LDL.LU R11, [R1+0x2d0] ;  /* 0x0002d000010b7983 */ /* 0x001ea20000300800 */
[----:B------:R-:W-:-:S05]  /*533e0*/  LOP3.LUT R20, R20, 0x20, RZ, 0x3c, !PT ;  /* 0x0000002014147812 */ /* 0x000fca00078e3cff */
[----:B---3--:R-:W-:Y:S04]  /*533f0*/  STS.U16 [R20+UR4+0x1d00], R27 ;  /* 0x001d001b14007988 */ /* 0x008fe80008000404 */
        /* <DEDUP_REMOVED lines=22> */
[----:B------:R0:W-:Y:S04]  /*53560*/  STS.U16 [R20+UR4+0x7100], R13 ;  /* 0x0071000d14007988 */ /* 0x0001e80008000404 */
[----:B------:R-:W3:Y:S04]  /*53570*/  LDL.LU R12, [R1+0x288] ;  /* 0x00028800010c7983 */ /* 0x000ee80000300800 */
[----:B----4-:R1:W-:Y:S04]  /*53580*/  STS.U16 [R20+UR4+0x7500], R22 ;  /* 0x0075001614007988 */ /* 0x0103e80008000404 */
[----:B0-----:R-:W4:Y:S04]  /*53590*/  LDL.LU R13, [R1+0x270] ;  /* 0x00027000010d7983 */ /* 0x001f280000300800 */
[----:B-1----:R-:W4:Y:S04]  /*535a0*/  LDL.LU R22, [R1+0x258] ;  /* 0x0002580001167983 */ /* 0x002f280000300800 */
        /* <DEDUP_REMOVED lines=35> */
[----:B0-----:R-:W4:Y:S04]  /*537e0*/  LDL.LU R11, [R1+0x4ac0] ;  /* 0x004ac000010b7983 */ /* 0x001f280000300800 */
[----:B-1----:R-:W4:Y:S04]  /*537f0*/  LDL.LU R12, [R1+0x4abc] ;  /* 0x004abc00010c7983 */ /* 0x002f280000300800 */
[----:B--2---:R-:W2:Y:S04]  /*53800*/  LDL.LU R13, [R1+0x4ab8] ;  /* 0x004ab800010d7983 */ /* 0x004ea80000300800 */
[----:B---3--:R-:W3:Y:S04]  /*53810*/  LDL.LU R22, [R1+0x4ab4] ;  /* 0x004ab40001167983 */ /* 0x008ee80000300800 */
[----:B----4-:R-:W4:Y:S04]  /*53820*/  LDL.LU R29, [R1+0x558] ;  /* 0x00055800011d7983 */ /* 0x010f280000300800 */
[----:B----4-:R0:W-:Y:S04]  /*53830*/  STL [R1+0x4aac], R29 ;  /* 0x004aac1d01007387 */ /* 0x0101e80000100800 */
[----:B0-----:R-:W4:Y:S04]  /*53840*/  LDL.LU R29, [R1+0x5a8] ;  /* 0x0005a800011d7983 */ /* 0x001f280000300800 */
        /* <DEDUP_REMOVED lines=37> */
[----:B------:R3:W-:Y:S04]  /*53aa0*/  STS.U16 [R20+UR4+0xe900], R9 ;  /* 0x00e9000914007988 */ /* 0x0007e80008000404 */
[----:B0-----:R-:W4:Y:S04]  /*53ab0*/  LDL.LU R24, [R1+0x3bc] ;  /* 0x0003bc0001187983 */ /* 0x001f280000300800 */
[----:B-1----:R-:W4:Y:S04]  /*53ac0*/  LDL.LU R28, [R1+0x3a4] ;  /* 0x0003a400011c7983 */ /* 0x002f280000300800 */
[----:B------:R-:W-:Y:S04]  /*53ad0*/  STS.U16 [R20+UR4+0xed00], R26 ;  /* 0x00ed001a14007988 */ /* 0x000fe80008000404 */
[----:B--2---:R-:W2:Y:S04]  /*53ae0*/  LDL.LU R3, [R1+0x38c] ;  /* 0x00038c0001037983 */ /* 0x004ea80000300800 */
[----:B------:R-:W-:Y:S04]  /*53af0*/  STS.U16 [R20+UR4+0xf100], R10 ;  /* 0x00f1000a14007988 */ /* 0x000fe80008000404 */
[----:B---3--:R-:W3:Y:S01]  /*53b00*/  LDL.LU R7, [R1+0x374] ;  /* 0x0003740001077983 */ /* 0x008ee20000300800 */
[----:B------:R-:W-:-:S03]  /*53b10*/  IMAD.SHL.U32 R8, R11, 0x2, RZ ;  /* 0x000000020b087824 */ /* 0x000fc600078e00ff */
[----:B------:R0:W-:Y:S04]  /*53b20*/  STS.U16 [R20+UR4+0xf500], R22 ;  /* 0x00f5001614007988 */ /* 0x0001e80008000404 */
[----:B------:R-:W3:Y:S04]  /*53b30*/  LDL.LU R9, [R1+0x35c] ;  /* 0x00035c0001097983 */ /* 0x000ee80000300800 */
[----:B------:R1:W-:Y:S04]  /*53b40*/  STS.U16 [R20+UR4+0xf900], R13 ;  /* 0x00f9000d14007988 */ /* 0x0003e80008000404 */
[----:B------:R1:W-:Y:S01]  /*53b50*/  STS.U16 [R20+UR4+0xfd00], R12 ;  /* 0x00fd000c14007988 */ /* 0x0003e20008000404 */
[----:B------:R-:W-:-:S03]  /*53b60*/  LOP3.LUT R8, R8, 0x30, RZ, 0x3c, !PT ;  /* 0x0000003008087812 */ /* 0x000fc600078e3cff */
[----:B0-----:R-:W2:Y:S04]  /*53b70*/  LDL.LU R22, [R1+0x56c] ;  /* 0x00056c0001167983 */ /* 0x001ea80000300800 */
[----:B-1----:R-:W3:Y:S04]  /*53b80*/  LDL.LU R13, [R1+0x580] ;  /* 0x00058000010d7983 */ /* 0x002ee80000300800 */
[----:B------:R-:W2:Y:S04]  /*53b90*/  LDL.LU R12, [R1+0x594] ;  /* 0x00059400010c7983 */ /* 0x000ea80000300800 */
[----:B------:R-:W3:Y:S04]  /*53ba0*/  LDL.LU R26, [R1+0x344] ;  /* 0x00034400011a7983 */ /* 0x000ee80000300800 */
[----:B------:R-:W3:Y:S04]  /*53bb0*/  LDL.LU R10, [R1+0x32c] ;  /* 0x00032c00010a7983 */ /* 0x000ee80000300800 */
[----:B------:R-:W3:Y:S04]  /*53bc0*/  LDL.LU R11, [R1+0x314] ;  /* 0x00031400010b7983 */ /* 0x000ee80000300800 */
[----:B------:R-:W3:Y:S04]  /*53bd0*/  LDL.LU R20, [R1+0x2fc] ;  /* 0x0002fc0001147983 */ /* 0x000ee80000300800 */
[----:B----4-:R0:W-:Y:S04]  /*53be0*/  STS.U16 [R8+UR4+0x180], R29 ;  /* 0x0001801d08007988 */ /* 0x0101e80008000404 */
[----:B0-----:R-:W4:Y:S04]  /*53bf0*/  LDL.LU R29, [R1+0x4ab0] ;  /* 0x004ab000011d7983 */ /* 0x001f280000300800 */
[----:B----4-:R0:W-:Y:S04]  /*53c00*/  STS.U16 [R8+UR4+0x580], R29 ;  /* 0x0005801d08007988 */ /* 0x0101e80008000404 */
[----:B0-----:R-:W4:Y:S04]  /*53c10*/  LDL.LU R29, [R1+0x4aac] ;  /* 0x004aac00011d7983 */ /* 0x001f280000300800 */
[----:B--2---:R-:W-:Y:S04]  /*53c20*/  STS.U16 [R8+UR4+0x980], R12 ;  /* 0x0009800c08007988 */ /* 0x004fe80008000404 */
[----:B---3--:R-:W-:Y:S04]  /*53c30*/  STS.U16 [R8+UR4+0xd80], R13 ;  /* 0x000d800d08007988 */ /* 0x008fe80008000404 */
[----:B------:R-:W-:Y:S04]  /*53c40*/  STS.U16 [R8+UR4+0x1180], R22 ;  /* 0x0011801608007988 */ /* 0x000fe80008000404 */
[----:B----4-:R-:W-:Y:S04]  /*53c50*/  STS.U16 [R8+UR4+0x1580], R29 ;  /* 0x0015801d08007988 */ /* 0x010fe80008000404 */
        /* <DEDUP_REMOVED lines=19> */
[----:B------:R0:W-:Y:S04]  /*53d90*/  STS.U16 [R8+UR4+0x6580], R9 ;  /* 0x0065800908007988 */ /* 0x0001e80008000404 */
[----:B------:R-:W-:Y:S04]  /*53da0*/  STS.U16 [R8+UR4+0x6980], R26 ;  /* 0x0069801a08007988 */ /* 0x000fe80008000404 */
[----:B------:R1:W-:Y:S04]  /*53db0*/  STS.U16 [R8+UR4+0x6d80], R10 ;  /* 0x006d800a08007988 */ /* 0x0003e80008000404 */
[----:B0-----:R-:W2:Y:S04]  /*53dc0*/  LDL.LU R9, [R1+0x2e4] ;  /* 0x0002e40001097983 */ /* 0x001ea80000300800 */
[----:B-1----:R-:W3:Y:S04]  /*53dd0*/  LDL.LU R10, [R1+0x29c] ;  /* 0x00029c00010a7983 */ /* 0x002ee80000300800 */
[----:B---3--:R0:W-:Y:S04]  /*53de0*/  STL [R1+0x4aa4], R10 ;  /* 0x004aa40a01007387 */ /* 0x0081e80000100800 */
[----:B0-----:R-:W3:Y:S04]  /*53df0*/  LDL.LU R10, [R1+0x2b4] ;  /* 0x0002b400010a7983 */ /* 0x001ee80000300800 */
[----:B------:R-:W-:Y:S04]  /*53e00*/  STS.U16 [R8+UR4+0x7180], R11 ;  /* 0x0071800b08007988 */ /* 0x000fe80008000404 */
[----:B------:R-:W-:Y:S04]  /*53e10*/  STS.U16 [R8+UR4+0x7580], R20 ;  /* 0x0075801408007988 */ /* 0x000fe80008000404 */
[----:B---3--:R0:W-:Y:S04]  /*53e20*/  STL [R1+0x4aa8], R10 ;  /* 0x004aa80a01007387 */ /* 0x0081e80000100800 */
[----:B0-----:R-:W3:Y:S04]  /*53e30*/  LDL.LU R10, [R1+0x2cc] ;  /* 0x0002cc00010a7983 */ /* 0x001ee80000300800 */
        /* <DEDUP_REMOVED lines=26> */
[----:B------:R-:W2:Y:S04]  /*53fe0*/  LDL.LU R7, [R1+0x24] ;  /* 0x0000240001077983 */ /* 0x000ea80000300800 */
[----:B0-----:R-:W2:Y:S04]  /*53ff0*/  LDL.LU R9, [R1+0x18] ;  /* 0x0000180001097983 */ /* 0x001ea80000300800 */
[----:B---3--:R0:W-:Y:S04]  /*54000*/  STS.U16 [R8+UR4+0x7d80], R10 ;  /* 0x007d800a08007988 */ /* 0x0081e80008000404 */
[----:B0-----:R-:W3:Y:S04]  /*54010*/  LDL.LU R10, [R1+0x4aa8] ;  /* 0x004aa800010a7983 */ /* 0x001ee80000300800 */
[----:B---3--:R0:W-:Y:S04]  /*54020*/  STS.U16 [R8+UR4+0x8180], R10 ;  /* 0x0081800a08007988 */ /* 0x0081e80008000404 */
[----:B0-----:R-:W3:Y:S04]  /*54030*/  LDL.LU R10, [R1+0x4aa4] ;  /* 0x004aa400010a7983 */ /* 0x001ee80000300800 */
[----:B---3--:R0:W-:Y:S04]  /*54040*/  STS.U16 [R8+UR4+0x8580], R10 ;  /* 0x0085800a08007988 */ /* 0x0081e80008000404 */
[----:B----4-:R1:W-:Y:S04]  /*54050*/  STS.U16 [R8+UR4+0x8980], R11 ;  /* 0x0089800b08007988 */ /* 0x0103e80008000404 */
[----:B------:R3:W-:Y:S04]  /*54060*/  STS.U16 [R8+UR4+0x8d80], R20 ;  /* 0x008d801408007988 */ /* 0x0007e80008000404 */
[----:B------:R4:W-:Y:S04]  /*54070*/  STS.U16 [R8+UR4+0x9180], R12 ;  /* 0x0091800c08007988 */ /* 0x0009e80008000404 */
[----:B0-----:R-:W2:Y:S04]  /*54080*/  LDL.LU R10, [R1+0x4aa0] ;  /* 0x004aa000010a7983 */ /* 0x001ea80000300800 */
[----:B-1----:R-:W2:Y:S04]  /*54090*/  LDL.LU R11, [R1+0x4a9c] ;  /* 0x004a9c00010b7983 */ /* 0x002ea80000300800 */
[----:B---3--:R-:W3:Y:S04]  /*540a0*/  LDL.LU R20, [R1+0x4a98] ;  /* 0x004a980001147983 */ /* 0x008ee80000300800 */
[----:B----4-:R-:W4:Y:S04]  /*540b0*/  LDL.LU R12, [R1+0x568] ;  /* 0x00056800010c7983 */ /* 0x010f280000300800 */
        /* <DEDUP_REMOVED lines=19> */
[----:B0-----:R-:W4:Y:S01]  /*541f0*/  LDL.LU R12, [R1+0x5b8] ;  /* 0x0005b800010c7983 */ /* 0x001f220000300800 */
[----:B------:R-:W0:Y:S03]  /*54200*/  S2R R26, SR_TID.X ;  /* 0x00000000001a7919 */ /* 0x000e260000002100 */
[----:B------:R-:W-:Y:S04]  /*54210*/  STS.U16 [R8+UR4+0xdd80], R6 ;  /* 0x00dd800608007988 */ /* 0x000fe80008000404 */
[----:B------:R-:W-:Y:S04]  /*54220*/  STS.U16 [R8+UR4+0xe180], R24 ;  /* 0x00e1801808007988 */ /* 0x000fe80008000404 */
[----:B------:R1:W-:Y:S04]  /*54230*/  STS.U16 [R8+UR4+0xe580], R28 ;  /* 0x00e5801c08007988 */ /* 0x0003e80008000404 */
[----:B------:R-:W-:Y:S04]  /*54240*/  STS.U16 [R8+UR4+0xe980], R3 ;  /* 0x00e9800308007988 */ /* 0x000fe80008000404 */
[----:B--2---:R-:W-:Y:S04]  /*54250*/  STS.U16 [R8+UR4+0xed80], R7 ;  /* 0x00ed800708007988 */ /* 0x004fe80008000404 */
[----:B------:R-:W-:Y:S01]  /*54260*/  STS.U16 [R8+UR4+0xf180], R9 ;  /* 0x00f1800908007988 */ /* 0x000fe20008000404 */
[----:B0-----:R-:W-:-:S05]  /*54270*/  LOP3.LUT R26, R26, 0x3f, RZ, 0xc0, !PT ;  /* 0x0000003f1a1a7812 */ /* 0x001fca00078ec0ff */
[C---:B-1----:R-:W-:Y:S01]  /*54280*/  IMAD.SHL.U32 R28, R26.reuse, 0x2, RZ ;  /* 0x000000021a1c7824 */ /* 0x042fe200078e00ff */
[----:B----4-:R0:W-:Y:S04]  /*54290*/  STL [R1+0x4a94], R12 ;  /* 0x004a940c01007387 */ /* 0x0101e80000100800 */
[----:B------:R-:W2:Y:S04]  /*542a0*/  LDL.LU R13, [R1+0x554] ;  /* 0x00055400010d7983 */ /* 0x000ea80000300800 */
        /* <DEDUP_REMOVED lines=13> */
[----:B0-----:R-:W-:-:S03]  /*54380*/  IMAD.SHL.U32 R12, R26, 0x2, RZ ;  /* 0x000000021a0c7824 */ /* 0x001fc600078e00ff */
[----:B------:R-:W4:Y:S04]  /*54390*/  LDL.LU R2, [R1+0x3e8] ;  /* 0x0003e80001027983 */ /* 0x000f280000300800 */
[----:B------:R-:W4:Y:S04]  /*543a0*/  LDL.LU R4, [R1+0x3d0] ;  /* 0x0003d00001047983 */ /* 0x000f280000300800 */
[----:B------:R-:W4:Y:S04]  /*543b0*/  LDL.LU R5, [R1+0x3b8] ;  /* 0x0003b80001057983 */ /* 0x000f280000300800 */
[----:B------:R-:W4:Y:S04]  /*543c0*/  LDL.LU R6, [R1+0x3a0] ;  /* 0x0003a00001067983 */ /* 0x000f280000300800 */
[----:B------:R-:W4:Y:S01]  /*543d0*/  LDL.LU R24, [R1+0x388] ;  /* 0x0003880001187983 */ /* 0x000f220000300800 */
[----:B------:R-:W-:-:S03]  /*543e0*/  LOP3.LUT R12, R12, 0x30, RZ, 0x3c, !PT ;  /* 0x000000300c0c7812 */ /* 0x000fc600078e3cff */
[----:B------:R-:W4:Y:S04]  /*543f0*/  LDL.LU R3, [R1+0x370] ;  /* 0x0003700001037983 */ /* 0x000f280000300800 */
[----:B------:R-:W4:Y:S04]  /*54400*/  LDL.LU R7, [R1+0x358] ;  /* 0x0003580001077983 */ /* 0x000f280000300800 */
[----:B------:R-:W4:Y:S04]  /*54410*/  LDL.LU R8, [R1+0x340] ;  /* 0x0003400001087983 */ /* 0x000f280000300800 */
[----:B------:R-:W4:Y:S04]  /*54420*/  LDL.LU R9, [R1+0x328] ;  /* 0x0003280001097983 */ /* 0x000f280000300800 */
[----:B------:R-:W4:Y:S04]  /*54430*/  LDL.LU R26, [R1+0x310] ;  /* 0x00031000011a7983 */ /* 0x000f280000300800 */
[----:B---3--:R0:W-:Y:S04]  /*54440*/  STS.U16 [R12+UR4+0xf580], R20 ;  /* 0x00f580140c007988 */ /* 0x0081e80008000404 */
[----:B------:R1:W-:Y:S04]  /*54450*/  STS.U16 [R12+UR4+0xf980], R11 ;  /* 0x00f9800b0c007988 */ /* 0x0003e80008000404 */
[----:B------:R3:W-:Y:S04]  /*54460*/  STS.U16 [R12+UR4+0xfd80], R10 ;  /* 0x00fd800a0c007988 */ /* 0x0007e80008000404 */
[----:B0-----:R-:W2:Y:S04]  /*54470*/  LDL.LU R20, [R1+0x57c] ;  /* 0x00057c0001147983 */ /* 0x001ea80000300800 */
[----:B-1----:R-:W4:Y:S04]  /*54480*/  LDL.LU R11, [R1+0x590] ;  /* 0x00059000010b7983 */ /* 0x002f280000300800 */
[----:B---3--:R-:W3:Y:S01]  /*54490*/  LDL.LU R12, [R1+0x4a94] ;  /* 0x004a9400010c7983 */ /* 0x008ee20000300800 */
[----:B------:R-:W-:-:S03]  /*544a0*/  LOP3.LUT R28, R28, 0x40, RZ, 0x3c, !PT ;  /* 0x000000401c1c7812 */ /* 0x000fc600078e3cff */
[----:B------:R-:W2:Y:S04]  /*544b0*/  LDL.LU R10, [R1+0x5a4] ;  /* 0x0005a400010a7983 */ /* 0x000ea80000300800 */
[----:B---3--:R0:W-:Y:S04]  /*544c0*/  STS.U16 [R28+UR4+0x200], R12 ;  /* 0x0002000c1c007988 */ /* 0x0081e80008000404 */
[----:B0-----:R-:W3:Y:S04]  /*544d0*/  LDL.LU R12, [R1+0x4a90] ;  /* 0x004a9000010c7983 */ /* 0x001ee80000300800 */
[----:B--2---:R-:W-:Y:S04]  /*544e0*/  STS.U16 [R28+UR4+0x600], R10 ;  /* 0x0006000a1c007988 */ /* 0x004fe80008000404 */
[----:B----4-:R-:W-:Y:S04]  /*544f0*/  STS.U16 [R28+UR4+0xa00], R11 ;  /* 0x000a000b1c007988 */ /* 0x010fe80008000404 */
[----:B------:R-:W-:Y:S04]  /*54500*/  STS.U16 [R28+UR4+0xe00], R20 ;  /* 0x000e00141c007988 */ /* 0x000fe80008000404 */
        /* <DEDUP_REMOVED lines=93> */
[----:B--2---:R-:W-:Y:S04]  /*54ae0*/  STS.U16 [R28+UR4+0xea00], R6 ;  /* 0x00ea00061c007988 */ /* 0x004fe80008000404 */
[----:B------:R-:W-:Y:S04]  /*54af0*/  STS.U16 [R28+UR4+0xee00], R24 ;  /* 0x00ee00181c007988 */ /* 0x000fe80008000404 */
[----:B----4-:R0:W-:Y:S04]  /*54b00*/  STS.U16 [R28+UR4+0xf200], R26 ;  /* 0x00f2001a1c007988 */ /* 0x0101e80008000404 */
[----:B0-----:R-:W2:Y:S01]  /*54b10*/  LDL.LU R26, [R1+0x578] ;  /* 0x00057800011a7983 */ /* 0x001ea20000300800 */
[----:B------:R-:W0:Y:S02]  /*54b20*/  S2R R3, SR_TID.X ;  /* 0x0000000000037919 */ /* 0x000e240000002100 */
[----:B0-----:R-:W-:-:S05]  /*54b30*/  LOP3.LUT R3, R3, 0x3f, RZ, 0xc0, !PT ;  /* 0x0000003f03037812 */ /* 0x001fca00078ec0ff */
[C---:B------:R-:W-:Y:S01]  /*54b40*/  IMAD.SHL.U32 R16, R3.reuse, 0x2, RZ ;  /* 0x0000000203107824 */ /* 0x040fe200078e00ff */
[----:B--2---:R0:W-:Y:S04]  /*54b50*/  STL [R1+0x4a74], R26 ;  /* 0x004a741a01007387 */ /* 0x0041e80000100800 */
        /* <DEDUP_REMOVED lines=31> */
[----:B---3--:R-:W3:Y:S04]  /*54d50*/  LDL.LU R26, [R1+0x4a74] ;  /* 0x004a7400011a7983 */ /* 0x008ee80000300800 */
[----:B------:R-:W2:Y:S01]  /*54d60*/  LDL.LU R7, [R1+0x5b4] ;  /* 0x0005b40001077983 */ /* 0x000ea20000300800 */
[----:B------:R-:W-:-:S05]  /*54d70*/  LOP3.LUT R16, R16, 0x50, RZ, 0x3c, !PT ;  /* 0x0000005010107812 */ /* 0x000fca00078e3cff */
        /* <DEDUP_REMOVED lines=22> */
[----:B------:R1:W-:Y:S04]  /*54ee0*/  STS.U16 [R16+UR4+0x5a80], R4 ;  /* 0x005a800410007988 */ /* 0x0003e80008000404 */
[----:B0-----:R-:W2:Y:S04]  /*54ef0*/  LDL.LU R2, [R1+0x30c] ;  /* 0x00030c0001027983 */ /* 0x001ea80000300800 */
[----:B------:R-:W3:Y:S04]  /*54f00*/  LDL.LU R18, [R1+0x2f4] ;  /* 0x0002f40001127983 */ /* 0x000ee80000300800 */
[----:B-1----:R-:W4:Y:S04]  /*54f10*/  LDL.LU R4, [R1+0x2c4] ;  /* 0x0002c40001047983 */ /* 0x002f280000300800 */
        /* <DEDUP_REMOVED lines=29> */
[----:B--2---:R1:W-:Y:S04]  /*550f0*/  STS.U16 [R16+UR4+0x7280], R2 ;  /* 0x0072800210007988 */ /* 0x0043e80008000404 */
[----:B---3--:R2:W-:Y:S04]  /*55100*/  STS.U16 [R16+UR4+0x7680], R18 ;  /* 0x0076801210007988 */ /* 0x0085e80008000404 */
[----:B0-----:R-:W3:Y:S04]  /*55110*/  LDL.LU R3, [R1+0x7c] ;  /* 0x00007c0001037983 */ /* 0x001ee80000300800 */
[----:B------:R-:W3:Y:S04]  /*55120*/  LDL.LU R19, [R1+0x64] ;  /* 0x0000640001137983 */ /* 0x000ee80000300800 */
[----:B------:R-:W3:Y:S04]  /*55130*/  LDL.LU R17, [R1+0x3c] ;  /* 0x00003c0001117983 */ /* 0x000ee80000300800 */
[----:B-1----:R-:W3:Y:S04]  /*55140*/  LDL.LU R2, [R1+0x14] ;  /* 0x0000140001027983 */ /* 0x002ee80000300800 */
[----:B--2---:R-:W2:Y:S04]  /*55150*/  LDL.LU R18, [R1+0x8] ;  /* 0x0000080001127983 */ /* 0x004ea80000300800 */
[----:B----4-:R0:W-:Y:S04]  /*55160*/  STS.U16 [R16+UR4+0x7a80], R4 ;  /* 0x007a800410007988 */ /* 0x0101e80008000404 */
[----:B0-----:R-:W4:Y:S04]  /*55170*/  LDL.LU R4, [R1+0x4a70] ;  /* 0x004a700001047983 */ /* 0x001f280000300800 */
[----:B----4-:R0:W-:Y:S04]  /*55180*/  STS.U16 [R16+UR4+0x7e80], R4 ;  /* 0x007e800410007988 */ /* 0x0101e80008000404 */
[----:B------:R1:W-:Y:S04]  /*55190*/  STS.U16 [R16+UR4+0x8280], R5 ;  /* 0x0082800510007988 */ /* 0x0003e80008000404 */
[----:B------:R4:W-:Y:S04]  /*551a0*/  STS.U16 [R16+UR4+0x8680], R6 ;  /* 0x0086800610007988 */ /* 0x0009e80008000404 */
[----:B------:R3:W-:Y:S04]  /*551b0*/  STS.U16 [R16+UR4+0x8a80], R24 ;  /* 0x008a801810007988 */ /* 0x0007e80008000404 */
[----:B------:R2:W-:Y:S04]  /*551c0*/  STS.U16 [R16+UR4+0x8e80], R28 ;  /* 0x008e801c10007988 */ /* 0x0005e80008000404 */
[----:B------:R2:W-:Y:S04]  /*551d0*/  STS.U16 [R16+UR4+0x9280], R7 ;  /* 0x0092800710007988 */ /* 0x0005e80008000404 */
[----:B0-----:R-:W2:Y:S04]  /*551e0*/  LDL.LU R4, [R1+0x4a6c] ;  /* 0x004a6c0001047983 */ /* 0x001ea80000300800 */
[----:B-1----:R-:W2:Y:S04]  /*551f0*/  LDL.LU R5, [R1+0x4a68] ;  /* 0x004a680001057983 */ /* 0x002ea80000300800 */
[----:B----4-:R-:W4:Y:S04]  /*55200*/  LDL.LU R6, [R1+0x4a64] ;  /* 0x004a640001067983 */ /* 0x010f280000300800 */
[----:B---3--:R-:W3:Y:S04]  /*55210*/  LDL.LU R24, [R1+0x4a60] ;  /* 0x004a600001187983 */ /* 0x008ee80000300800 */
[----:B--2---:R-:W2:Y:S04]  /*55220*/  LDL.LU R28, [R1+0x4a5c] ;  /* 0x004a5c00011c7983 */ /* 0x004ea80000300800 */
[----:B------:R-:W4:Y:S04]  /*55230*/  LDL.LU R7, [R1+0x538] ;  /* 0x0005380001077983 */ /* 0x000f280000300800 */
        /* <DEDUP_REMOVED lines=17> */
[----:B------:R0:W-:Y:S02]  /*55350*/  STS.U16 [R16+UR4+0xda80], R3 ;  /* 0x00da800310007988 */ /* 0x0001e40008000404 */
[----:B0-----:R-:W0:Y:S02]  /*55360*/  S2R R3, SR_TID.X ;  /* 0x0000000000037919 */ /* 0x001e240000002100 */
[----:B------:R-:W-:Y:S04]  /*55370*/  STS.U16 [R16+UR4+0xde80], R19 ;  /* 0x00de801310007988 */ /* 0x000fe80008000404 */
[----:B------:R-:W-:Y:S04]  /*55380*/  STS.U16 [R16+UR4+0xe280], R17 ;  /* 0x00e2801110007988 */ /* 0x000fe80008000404 */
[----:B------:R0:W-:Y:S04]  /*55390*/  STS.U16 [R16+UR4+0xe680], R2 ;  /* 0x00e6800210007988 */ /* 0x0001e80008000404 */
[----:B------:R-:W-:Y:S01]  /*553a0*/  STS.U16 [R16+UR4+0xea80], R18 ;  /* 0x00ea801210007988 */ /* 0x000fe20008000404 */
[----:B0-----:R-:W-:-:S02]  /*553b0*/  LOP3.LUT R2, R3, 0x3f, RZ, 0xc0, !PT ;  /* 0x0000003f03027812 */ /* 0x001fc400078ec0ff */
[----:B------:R-:W-:Y:S01]  /*553c0*/  LOP3.LUT R3, R3, 0x3f, RZ, 0xc0, !PT ;  /* 0x0000003f03037812 */ /* 0x000fe200078ec0ff */
[----:B----4-:R0:W-:Y:S04]  /*553d0*/  STL [R1+0x4a58], R7 ;  /* 0x004a580701007387 */ /* 0x0101e80000100800 */
        /* <DEDUP_REMOVED lines=23> */
[----:B--2---:R0:W-:Y:S04]  /*55550*/  STS.U16 [R7+UR4+0xee80], R28 ;  /* 0x00ee801c07007988 */ /* 0x0041e80008000404 */
[----:B---3--:R1:W-:Y:S01]  /*55560*/  STS.U16 [R7+UR4+0xf280], R24 ;  /* 0x00f2801807007988 */ /* 0x0083e20008000404 */
[----:B------:R-:W-:-:S03]  /*55570*/  IMAD.SHL.U32 R3, R2, 0x2, RZ ;  /* 0x0000000202037824 */ /* 0x000fc600078e00ff */
[----:B------:R-:W-:Y:S04]  /*55580*/  STS.U16 [R7+UR4+0xf680], R6 ;  /* 0x00f6800607007988 */ /* 0x000fe80008000404 */
[----:B------:R-:W-:Y:S04]  /*55590*/  STS.U16 [R7+UR4+0xfa80], R5 ;  /* 0x00fa800507007988 */ /* 0x000fe80008000404 */
[----:B------:R-:W-:Y:S04]  /*555a0*/  STS.U16 [R7+UR4+0xfe80], R4 ;  /* 0x00fe800407007988 */ /* 0x000fe80008000404 */
[----:B0-----:R-:W2:Y:S04]  /*555b0*/  LDL.LU R28, [R1+0x54c] ;  /* 0x00054c00011c7983 */ /* 0x001ea80000300800 */
[----:B-1----:R-:W3:Y:S04]  /*555c0*/  LDL.LU R24, [R1+0x560] ;  /* 0x0005600001187983 */ /* 0x002ee80000300800 */
[----:B------:R0:W-:Y:S04]  /*555d0*/  STL [R1+0x4a48], R2 ;  /* 0x004a480201007387 */ /* 0x0001e80000100800 */
[----:B0-----:R-:W4:Y:S04]  /*555e0*/  LDL.LU R2, [R1+0x574] ;  /* 0x0005740001027983 */ /* 0x001f280000300800 */
[----:B------:R-:W2:Y:S04]  /*555f0*/  LDL.LU R6, [R1+0x588] ;  /* 0x0005880001067983 */ /* 0x000ea80000300800 */
[----:B------:R-:W3:Y:S04]  /*55600*/  LDL.LU R5, [R1+0x59c] ;  /* 0x00059c0001057983 */ /* 0x000ee80000300800 */
[----:B------:R-:W4:Y:S04]  /*55610*/  LDL.LU R7, [R1+0x4a58] ;  /* 0x004a580001077983 */ /* 0x000f280000300800 */
[----:B------:R-:W2:Y:S01]  /*55620*/  LDL.LU R4, [R1+0x5b0] ;  /* 0x0005b00001047983 */ /* 0x000ea20000300800 */
[----:B------:R-:W-:-:S05]  /*55630*/  LOP3.LUT R3, R3, 0x60, RZ, 0x3c, !PT ;  /* 0x0000006003037812 */ /* 0x000fca00078e3cff */
[----:B--2---:R-:W-:Y:S04]  /*55640*/  STS.U16 [R3+UR4+0x300], R4 ;  /* 0x0003000403007988 */ /* 0x004fe80008000404 */
[----:B---3--:R-:W-:Y:S04]  /*55650*/  STS.U16 [R3+UR4+0x700], R5 ;  /* 0x0007000503007988 */ /* 0x008fe80008000404 */
[----:B------:R-:W-:Y:S04]  /*55660*/  STS.U16 [R3+UR4+0xb00], R6 ;  /* 0x000b000603007988 */ /* 0x000fe80008000404 */
[----:B----4-:R0:W-:Y:S04]  /*55670*/  STS.U16 [R3+UR4+0xf00], R2 ;  /* 0x000f000203007988 */ /* 0x0101e80008000404 */
[----:B0-----:R-:W2:Y:S04]  /*55680*/  LDL.LU R2, [R1+0x2c0] ;  /* 0x0002c00001027983 */ /* 0x001ea80000300800 */
        /* <DEDUP_REMOVED lines=32> */
[----:B------:R0:W-:Y:S04]  /*55890*/  STS.U16 [R3+UR4+0x6f00], R18 ;  /* 0x006f001203007988 */ /* 0x0001e80008000404 */
        /* <DEDUP_REMOVED lines=65> */
[----:B----4-:R0:W-:Y:S04]  /*55cb0*/  STS.U16 [R3+UR4+0xf300], R17 ;  /* 0x00f3001103007988 */ /* 0x0101e80008000404 */
[----:B0-----:R-:W2:Y:S04]  /*55cc0*/  LDL.LU R17, [R1+0x584] ;  /* 0x0005840001117983 */ /* 0x001ea80000300800 */
        /* <DEDUP_REMOVED lines=23> */
[----:B---3--:R0:W-:Y:S04]  /*55e40*/  STS.U16 [R3+UR4+0xf700], R21 ;  /* 0x00f7001503007988 */ /* 0x0081e80008000404 */
[----:B------:R1:W-:Y:S04]  /*55e50*/  STS.U16 [R3+UR4+0xfb00], R25 ;  /* 0x00fb001903007988 */ /* 0x0003e80008000404 */
[----:B0-----:R-:W3:Y:S04]  /*55e60*/  LDL.LU R21, [R1+0x598] ;  /* 0x0005980001157983 */ /* 0x001ee80000300800 */
[----:B-1----:R-:W2:Y:S04]  /*55e70*/  LDL.LU R25, [R1+0x5ac] ;  /* 0x0005ac0001197983 */ /* 0x002ea80000300800 */
[----:B------:R0:W-:Y:S04]  /*55e80*/  STS.U16 [R3+UR4+0xff00], R29 ;  /* 0x00ff001d03007988 */ /* 0x0001e80008000404 */
[----:B0-----:R-:W4:Y:S01]  /*55e90*/  LDL.LU R3, [R1+0x334] ;  /* 0x0003340001037983 */ /* 0x001f220000300800 */
[----:B------:R-:W-:-:S05]  /*55ea0*/  IMAD.SHL.U32 R2, R2, 0x2, RZ ;  /* 0x0000000202027824 */ /* 0x000fca00078e00ff */
[----:B------:R-:W-:-:S05]  /*55eb0*/  LOP3.LUT R2, R2, 0x70, RZ, 0x3c, !PT ;  /* 0x0000007002027812 */ /* 0x000fca00078e3cff */
        /* <DEDUP_REMOVED lines=22> */
[----:B------:R2:W-:Y:S04]  /*56020*/  STS.U16 [R2+UR4+0x5b80], R27 ;  /* 0x005b801b02007988 */ /* 0x0005e80008000404 */
[----:B------:R3:W-:Y:S04]  /*56030*/  STS.U16 [R2+UR4+0x5f80], R23 ;  /* 0x005f801702007988 */ /* 0x0007e80008000404 */
[----:B------:R4:W-:Y:S04]  /*56040*/  STS.U16 [R2+UR4+0x6380], R19 ;  /* 0x0063801302007988 */ /* 0x0009e80008000404 */
[----:B0-----:R-:W4:Y:S04]  /*56050*/  LDL.LU R0, [R1+0x31c] ;  /* 0x00031c0001007983 */ /* 0x001f280000300800 */
[----:B-1----:R-:W4:Y:S04]  /*56060*/  LDL.LU R15, [R1+0x304] ;  /* 0x00030400010f7983 */ /* 0x002f280000300800 */
[----:B--2---:R-:W2:Y:S04]  /*56070*/  LDL.LU R27, [R1+0x2ec] ;  /* 0x0002ec00011b7983 */ /* 0x004ea80000300800 */
[----:B------:R-:W2:Y:S04]  /*56080*/  LDL.LU R14, [R1+0x2d4] ;  /* 0x0002d400010e7983 */ /* 0x000ea80000300800 */
[----:B---3--:R-:W3:Y:S04]  /*56090*/  LDL.LU R23, [R1+0x2bc] ;  /* 0x0002bc0001177983 */ /* 0x008ee80000300800 */
[----:B------:R0:W-:Y:S04]  /*560a0*/  STS.U16 [R2+UR4+0x6780], R16 ;  /* 0x0067801002007988 */ /* 0x0001e80008000404 */
[----:B----4-:R-:W4:Y:S04]  /*560b0*/  LDL.LU R19, [R1+0x2a4] ;  /* 0x0002a40001137983 */ /* 0x010f280000300800 */
[----:B------:R1:W-:Y:S04]  /*560c0*/  STS.U16 [R2+UR4+0x6b80], R3 ;  /* 0x006b800302007988 */ /* 0x0003e80008000404 */
        /* <DEDUP_REMOVED lines=22> */
[----:B------:R1:W-:Y:S04]  /*56230*/  STS.U16 [R2+UR4+0x7380], R15 ;  /* 0x0073800f02007988 */ /* 0x0003e80008000404 */
[----:B--2---:R2:W-:Y:S04]  /*56240*/  STS.U16 [R2+UR4+0x7780], R27 ;  /* 0x0077801b02007988 */ /* 0x0045e80008000404 */
[----:B------:R2:W-:Y:S04]  /*56250*/  STS.U16 [R2+UR4+0x7b80], R14 ;  /* 0x007b800e02007988 */ /* 0x0005e80008000404 */
[----:B---3--:R3:W-:Y:S04]  /*56260*/  STS.U16 [R2+UR4+0x7f80], R23 ;  /* 0x007f801702007988 */ /* 0x0087e80008000404 */
[----:B----4-:R4:W-:Y:S04]  /*56270*/  STS.U16 [R2+UR4+0x8380], R19 ;  /* 0x0083801302007988 */ /* 0x0109e80008000404 */
[----:B0-----:R-:W4:Y:S04]  /*56280*/  LDL.LU R0, [R1+0x74] ;  /* 0x0000740001007983 */ /* 0x001f280000300800 */
[----:B------:R-:W4:Y:S04]  /*56290*/  LDL.LU R22, [R1+0x5c] ;  /* 0x00005c0001167983 */ /* 0x000f280000300800 */
[----:B-1----:R-:W4:Y:S04]  /*562a0*/  LDL.LU R15, [R1+0x34] ;  /* 0x00003400010f7983 */ /* 0x002f280000300800 */
[----:B--2---:R-:W2:Y:S04]  /*562b0*/  LDL.LU R27, [R1+0x4a30] ;  /* 0x004a3000011b7983 */ /* 0x004ea80000300800 */
[----:B------:R-:W2:Y:S04]  /*562c0*/  LDL.LU R14, [R1] ;  /* 0x00000000010e7983 */ /* 0x000ea80000300800 */
[----:B---3--:R-:W3:Y:S04]  /*562d0*/  LDL.LU R23, [R1+0x4a2c] ;  /* 0x004a2c0001177983 */ /* 0x008ee80000300800 */
[----:B----4-:R-:W4:Y:S04]  /*562e0*/  LDL.LU R19, [R1+0x4a28] ;  /* 0x004a280001137983 */ /* 0x010f280000300800 */
[----:B------:R0:W-:Y:S04]  /*562f0*/  STS.U16 [R2+UR4+0x8780], R16 ;  /* 0x0087801002007988 */ /* 0x0001e80008000404 */
[----:B------:R1:W-:Y:S04]  /*56300*/  STS.U16 [R2+UR4+0x8b80], R3 ;  /* 0x008b800302007988 */ /* 0x0003e80008000404 */
[----:B0-----:R-:W3:Y:S04]  /*56310*/  LDL.LU R16, [R1+0x4a24] ;  /* 0x004a240001107983 */ /* 0x001ee80000300800 */
[----:B-1----:R-:W2:Y:S04]  /*56320*/  LDL.LU R3, [R1+0x4a20] ;  /* 0x004a200001037983 */ /* 0x002ea80000300800 */
[----:B------:R-:W-:Y:S04]  /*56330*/  STS.U16 [R2+UR4+0x8f80], R29 ;  /* 0x008f801d02007988 */ /* 0x000fe80008000404 */
[----:B------:R-:W-:Y:S04]  /*56340*/  STS.U16 [R2+UR4+0x9380], R25 ;  /* 0x0093801902007988 */ /* 0x000fe80008000404 */
[----:B------:R-:W-:Y:S04]  /*56350*/  STS.U16 [R2+UR4+0x9780], R21 ;  /* 0x0097801502007988 */ /* 0x000fe80008000404 */
[----:B------:R-:W-:Y:S04]  /*56360*/  STS.U16 [R2+UR4+0x9b80], R17 ;  /* 0x009b801102007988 */ /* 0x000fe80008000404 */
[----:B------:R0:W-:Y:S04]  /*56370*/  STS.U16 [R2+UR4+0x9f80], R18 ;  /* 0x009f801202007988 */ /* 0x0001e80008000404 */
        /* <DEDUP_REMOVED lines=14> */
[----:B0-----:R-:W4:Y:S04]  /*56460*/  LDL R18, [R1+0x9d0] ;  /* 0x0009d00001127983 */ /* 0x001f280000100800 */
[----:B------:R-:W-:Y:S04]  /*56470*/  STS.U16 [R2+UR4+0xdb80], R0 ;  /* 0x00db800002007988 */ /* 0x000fe80008000404 */
[----:B------:R-:W-:Y:S04]  /*56480*/  STS.U16 [R2+UR4+0xdf80], R22 ;  /* 0x00df801602007988 */ /* 0x000fe80008000404 */
[----:B------:R-:W-:Y:S04]  /*56490*/  STS.U16 [R2+UR4+0xe380], R15 ;  /* 0x00e3800f02007988 */ /* 0x000fe80008000404 */
[----:B--2---:R0:W-:Y:S04]  /*564a0*/  STS.U16 [R2+UR4+0xe780], R3 ;  /* 0x00e7800302007988 */ /* 0x0041e80008000404 */
[----:B0-----:R-:W2:Y:S01]  /*564b0*/  LDL.LU R3, [R1+0x4a1c] ;  /* 0x004a1c0001037983 */ /* 0x001ea20000300800 */
[----:B------:R-:W0:Y:S01]  /*564c0*/  S2R R0, SR_TID.X ;  /* 0x0000000000007919 */ /* 0x000e220000002100 */
[----:B------:R-:W1:Y:S02]  /*564d0*/  S2R R15, SR_TID.X ;  /* 0x00000000000f7919 */ /* 0x000e640000002100 */
[----:B------:R1:W-:Y:S04]  /*564e0*/  STS.U16 [R2+UR4+0xeb80], R14 ;  /* 0x00eb800e02007988 */ /* 0x0003e80008000404 */
[----:B---3--:R-:W-:Y:S04]  /*564f0*/  STS.U16 [R2+UR4+0xef80], R16 ;  /* 0x00ef801002007988 */ /* 0x008fe80008000404 */
[----:B----4-:R-:W-:Y:S04]  /*56500*/  STS.U16 [R2+UR4+0xf380], R19 ;  /* 0x00f3801302007988 */ /* 0x010fe80008000404 */
[----:B------:R-:W-:Y:S04]  /*56510*/  STS.U16 [R2+UR4+0xf780], R23 ;  /* 0x00f7801702007988 */ /* 0x000fe80008000404 */
[----:B------:R-:W-:Y:S01]  /*56520*/  STS.U16 [R2+UR4+0xfb80], R27 ;  /* 0x00fb801b02007988 */ /* 0x000fe20008000404 */
[----:B0-----:R-:W-:Y:S01]  /*56530*/  LOP3.LUT R0, R0, 0x7, RZ, 0xc0, !PT ;  /* 0x0000000700007812 */ /* 0x001fe200078ec0ff */
[----:B-1----:R-:W-:-:S04]  /*56540*/  IMAD.SHL.U32 R14, R15, 0x2, RZ ;  /* 0x000000020f0e7824 */ /* 0x002fc800078e00ff */
[----:B------:R-:W-:Y:S02]  /*56550*/  IMAD R0, R0, 0x90, RZ ;  /* 0x0000009000007824 */ /* 0x000fe400078e02ff */
[----:B------:R-:W-:-:S03]  /*56560*/  IMAD.SHL.U32 R15, R15, 0x40, RZ ;  /* 0x000000400f0f7824 */ /* 0x000fc600078e00ff */
[----:B------:R-:W-:-:S04]  /*56570*/  LOP3.LUT R0, R0, 0x10, R14, 0x78, !PT ;  /* 0x0000001000007812 */ /* 0x000fc800078e780e */
[----:B------:R-:W-:Y:S01]  /*56580*/  LOP3.LUT R0, R0, 0x400, R15, 0xf8, !PT ;  /* 0x0000040000007812 */ /* 0x000fe200078ef80f */
[----:B--2---:R-:W-:Y:S01]  /*56590*/  STS.U16 [R2+UR4+0xff80], R3 ;  /* 0x00ff800302007988 */ /* 0x004fe20008000404 */
[----:B------:R-:W-:Y:S06]  /*565a0*/  BAR.SYNC.DEFER_BLOCKING 0x0 ;  /* 0x0000000000007b1d */ /* 0x000fec0000010000 */
[----:B------:R-:W0:Y:S04]  /*565b0*/  LDSM.16.MT88.4 R20, [R0+UR4+0x10000] ;  /* 0x010000040014783b */ /* 0x000e280008004200 */
[----:B------:R-:W1:Y:S04]  /*565c0*/  LDSM.16.M88.4 R8, [R18+UR4] ;  /* 0x000000041208783b */ /* 0x000e680008000200 */
[----:B------:R-:W2:Y:S04]  /*565d0*/  LDSM.16.M88.4 R12, [R18+UR4+0x1000] ;  /* 0x00100004120c783b */ /* 0x000ea80008000200 */
[----:B------:R-:W-:Y:S04]  /*565e0*/  LDSM.16.M88.4 R24, [R18+UR4+0x800] ;  /* 0x000800041218783b */ /* 0x000fe80008000200 */
[----:B0-----:R-:W-:Y:S04]  /*565f0*/  STL [R1+0x4a18], R21 ;  /* 0x004a181501007387 */ /* 0x001fe80000100800 */
[----:B------:R-:W-:Y:S04]  /*56600*/  STL [R1+0x4a14], R22 ;  /* 0x004a141601007387 */ /* 0x000fe80000100800 */
[----:B------:R-:W-:Y:S04]  /*56610*/  STL [R1+0x4a10], R23 ;  /* 0x004a101701007387 */ /* 0x000fe80000100800 */
[----:B-1----:R-:W-:Y:S04]  /*56620*/  STL.64 [R1+0x1a0], R8 ;  /* 0x0001a00801007387 */ /* 0x002fe80000100a00 */
[----:B------:R0:W-:Y:S04]  /*56630*/  STL.64 [R1+0x1a8], R10 ;  /* 0x0001a80a01007387 */ /* 0x0001e80000100a00 */
[----:B--2---:R-:W-:Y:S04]  /*56640*/  STL.64 [R1+0x180], R12 ;  /* 0x0001800c01007387 */ /* 0x004fe80000100a00 */
[----:B------:R-:W-:Y:S01]  /*56650*/  STL.64 [R1+0x188], R14 ;  /* 0x0001880e01007387 */ /* 0x000fe20000100a00 */
[----:B------:R-:W-:-:S02]  /*56660*/  IMAD.MOV.U32 R19, RZ, RZ, R13 ;  /* 0x000000ffff137224 */ /* 0x000fc400078e000d */
[----:B0-----:R-:W-:Y:S02]  /*56670*/  IMAD.MOV.U32 R10, RZ, RZ, R12 ;  /* 0x000000ffff0a7224 */ /* 0x001fe400078e000c */
[----:B------:R-:W0:Y:S04]  /*56680*/  LDSM.16.M88.4 R12, [R18+UR4+0x1800] ;  /* 0x00180004120c783b */ /* 0x000e280008000200 */
[----:B0-----:R-:W-:Y:S04]  /*56690*/  STL.64 [R1+0x170], R12 ;  /* 0x0001700c01007387 */ /* 0x001fe80000100a00 */
[----:B------:R-:W-:Y:S01]  /*566a0*/  STL.64 [R1+0x178], R14 ;  /* 0x0001780e01007387 */ /* 0x000fe20000100a00 */
[----:B------:R-:W-:-:S03]  /*566b0*/  IMAD.MOV.U32 R4, RZ, RZ, R13 ;  /* 0x000000ffff047224 */ /* 0x000fc600078e000d */
[----:B------:R-:W0:Y:S01]  /*566c0*/  LDSM.16.M88.4 R12, [R18+UR4+0x2000] ;  /* 0x00200004120c783b */ /* 0x000e220008000200 */
[----:B------:R-:W-:Y:S02]  /*566d0*/  IMAD.MOV.U32 R6, RZ, RZ, R8 ;  /* 0x000000ffff067224 */ /* 0x000fe400078e0008 */
[----:B------:R-:W-:Y:S01]  /*566e0*/  IMAD.MOV.U32 R5, RZ, RZ, R9 ;  /* 0x000000ffff057224 */ /* 0x000fe200078e0009 */
[----:B0-----:R-:W-:Y:S01]  /*566f0*/  STL.64 [R1+0x160], R12 ;  /* 0x0001600c01007387 */ /* 0x001fe20000100a00 */
[----:B------:R-:W-:-:S03]  /*56700*/  IMAD.MOV.U32 R9, RZ, RZ, R13 ;  /* 0x000000ffff097224 */ /* 0x000fc600078e000d */
[----:B------:R-:W-:Y:S01]  /*56710*/  STL.64 [R1+0x168], R14 ;  /* 0x0001680e01007387 */ /* 0x000fe20000100a00 */
[----:B------:R-:W-:-:S03]  /*56720*/  IMAD.MOV.U32 R8, RZ, RZ, R12 ;  /* 0x000000ffff087224 */ /* 0x000fc600078e000c */
[----:B------:R-:W0:Y:S04]  /*56730*/  LDSM.16.M88.4 R12, [R18+UR4+0x2800] ;  /* 0x00280004120c783b */ /* 0x000e280008000200 */
[----:B------:R-:W-:Y:S04]  /*56740*/  STL.64 [R1+0x190], R24 ;  /* 0x0001901801007387 */ /* 0x000fe80000100a00 */
[----:B------:R-:W-:Y:S04]  /*56750*/  STL.64 [R1+0x198], R26 ;  /* 0x0001981a01007387 */ /* 0x000fe80000100a00 */
[----:B0-----:R-:W-:Y:S04]  /*56760*/  STL.64 [R1+0x150], R12 ;  /* 0x0001500c01007387 */ /* 0x001fe80000100a00 */
[----:B------:R-:W-:Y:S04]  /*56770*/  STL.64 [R1+0x158], R14 ;  /* 0x0001580e01007387 */ /* 0x000fe80000100a00 */
[----:B------:R-:W0:Y:S04]  /*56780*/  LDSM.16.M88.4 R12, [R18+UR4+0x3000] ;  /* 0x00300004120c783b */ /* 0x000e280008000200 */
[----:B0-----:R-:W-:Y:S01]  /*56790*/  STL.64 [R1+0x140], R12 ;  /* 0x0001400c01007387 */ /* 0x001fe20000100a00 */
[----:B------:R-:W-:-:S03]  /*567a0*/  IMAD.MOV.U32 R23, RZ, RZ, R12 ;  /* 0x000000ffff177224 */ /* 0x000fc600078e000c */
[----:B------:R-:W-:Y:S01]  /*567b0*/  STL.64 [R1+0x148], R14 ;  /* 0x0001480e01007387 */ /* 0x000fe20000100a00 */
[----:B------:R-:W-:-:S03]  /*567c0*/  IMAD.MOV.U32 R7, RZ, RZ, R13 ;  /* 0x000000ffff077224 */ /* 0x000fc600078e000d */
        /* <DEDUP_REMOVED lines=19> */
[----:B------:R-:W-:Y:S04]  /*56900*/  STL [R1+0x499c], R3 ;  /* 0x00499c0301007387 */ /* 0x000fe80000100800 */
[----:B------:R-:W-:Y:S04]  /*56910*/  STL [R1+0x4998], R28 ;  /* 0x0049981c01007387 */ /* 0x000fe80000100800 */
        /* <DEDUP_REMOVED lines=35> */
[----:B0-----:R-:W-:Y:S04]  /*56b50*/  STL.64 [R1+0x70], R12 ;  /* 0x0000700c01007387 */ /* 0x001fe80000100a00 */
[----:B------:R-:W-:Y:S04]  /*56b60*/  STL.64 [R1+0x78], R14 ;  /* 0x0000780e01007387 */ /* 0x000fe80000100a00 */
[----:B------:R-:W0:Y:S04]  /*56b70*/  LDSM.16.M88.4 R12, [R18+UR4+0xa000] ;  /* 0x00a00004120c783b */ /* 0x000e280008000200 */
        /* <DEDUP_REMOVED lines=18> */
[----:B0-----:R-:W-:Y:S04]  /*56ca0*/  STL.64 [R1+0x10], R12 ;  /* 0x0000100c01007387 */ /* 0x001fe80000100a00 */
[----:B------:R-:W-:Y:S04]  /*56cb0*/  STL.64 [R1+0x18], R14 ;  /* 0x0000180e01007387 */ /* 0x000fe80000100a00 */
[----:B------:R-:W0:Y:S01]  /*56cc0*/  LDSM.16.M88.4 R12, [R18+UR4+0xd000] ;  /* 0x00d00004120c783b */ /* 0x000e220008000200 */
[----:B------:R-:W1:Y:S03]  /*56cd0*/  S2R R11, SR_TID.X ;  /* 0x00000000000b7919 */ /* 0x000e660000002100 */
[----:B0-----:R-:W-:Y:S04]  /*56ce0*/  STL.64 [R1], R12 ;  /* 0x0000000c01007387 */ /* 0x001fe80000100a00 */
[----:B------:R-:W-:Y:S04]  /*56cf0*/  STL.64 [R1+0x8], R14 ;  /* 0x0000080e01007387 */ /* 0x000fe80000100a00 */
[----:B------:R-:W0:Y:S01]  /*56d00*/  LDSM.16.M88.4 R12, [R18+UR4+0xd800] ;  /* 0x00d80004120c783b */ /* 0x000e220008000200 */
[----:B------:R-:W-:Y:S01]  /*56d10*/  IMAD.MOV.U32 R26, RZ, RZ, R10 ;  /* 0x000000ffff1a7224 */ /* 0x000fe200078e000a */
[----:B-1----:R-:W-:-:S02]  /*56d20*/  LOP3.LUT R29, R11, 0x7, RZ, 0xc0, !PT ;  /* 0x000000070b1d7812 */ /* 0x002fc400078ec0ff */
[----:B0-----:R0:W-:Y:S04]  /*56d30*/  STL [R1+0x4204], R14 ;  /* 0x0042040e01007387 */ /* 0x0011e80000100800 */
[----:B------:R1:W-:Y:S01]  /*56d40*/  STL [R1+0x4200], R15 ;  /* 0x0042000f01007387 */ /* 0x0003e20000100800 */
[----:B0-----:R-:W-:Y:S02]  /*56d50*/  IMAD.MOV.U32 R14, RZ, RZ, R9 ;  /* 0x000000ffff0e7224 */ /* 0x001fe400078e0009 */
[----:B-1----:R-:W-:Y:S02]  /*56d60*/  IMAD.MOV.U32 R15, RZ, RZ, R8 ;  /* 0x000000ffff0f7224 */ /* 0x002fe400078e0008 */
[----:B------:R-:W0:Y:S04]  /*56d70*/  LDSM.16.M88.4 R8, [R18+UR4+0xe000] ;  /* 0x00e000041208783b */ /* 0x000e280008000200 */
[----:B------:R-:W-:Y:S04]  /*56d80*/  STL.64 [R1+0x4978], R12 ;  /* 0x0049780c01007387 */ /* 0x000fe80000100a00 */
[----:B0-----:R-:W-:Y:S04]  /*56d90*/  STL.64 [R1+0x4860], R10 ;  /* 0x0048600a01007387 */ /* 0x001fe80000100a00 */
[----:B------:R0:W-:Y:S02]  /*56da0*/  STL.64 [R1+0x4858], R8 ;  /* 0x0048580801007387 */ /* 0x0001e40000100a00 */
[----:B0-----:R-:W-:-:S02]  /*56db0*/  IMAD.MOV.U32 R8, RZ, RZ, R21 ;  /* 0x000000ffff087224 */ /* 0x001fc400078e0015 */
[----:B------:R-:W-:Y:S01]  /*56dc0*/  IMAD.MOV.U32 R9, RZ, RZ, R22 ;  /* 0x000000ffff097224 */ /* 0x000fe200078e0016 */
[----:B------:R-:W2:Y:S04]  /*56dd0*/  LDL.LU R21, [R1+0x4a18] ;  /* 0x004a180001157983 */ /* 0x000ea80000300800 */
[----:B------:R-:W2:Y:S04]  /*56de0*/  LDL.LU R22, [R1+0x4a14] ;  /* 0x004a140001167983 */ /* 0x000ea80000300800 */
[----:B------:R0:W-:Y:S02]  /*56df0*/  STL.64 [R1+0x49a0], R8 ;  /* 0x0049a00801007387 */ /* 0x0001e40000100a00 */
[----:B0-----:R-:W-:-:S02]  /*56e00*/  IMAD.MOV.U32 R8, RZ, RZ, R23 ;  /* 0x000000ffff087224 */ /* 0x001fc400078e0017 */
[----:B------:R-:W-:Y:S01]  /*56e10*/  IMAD.MOV.U32 R9, RZ, RZ, R7 ;  /* 0x000000ffff097224 */ /* 0x000fe200078e0007 */
[----:B------:R-:W2:Y:S04]  /*56e20*/  LDL.LU R23, [R1+0x4a10] ;  /* 0x004a100001177983 */ /* 0x000ea80000300800 */
[----:B------:R0:W-:Y:S04]  /*56e30*/  STL.64 [R1+0x49b0], R8 ;  /* 0x0049b00801007387 */ /* 0x0001e80000100a00 */
[----:B0-----:R-:W3:Y:S01]  /*56e40*/  LDL.64 R8, [R1+0x150] ;  /* 0x0001500001087983 */ /* 0x001ee20000100a00 */
[----:B------:R-:W0:Y:S01]  /*56e50*/  S2R R27, SR_TID.X ;  /* 0x00000000001b7919 */ /* 0x000e220000002100 */
[----:B------:R-:W-:-:S02]  /*56e60*/  IMAD R29, R29, 0x90, RZ ;  /* 0x000000901d1d7824 */ /* 0x000fc400078e02ff */
[----:B------:R-:W-:Y:S02]  /*56e70*/  IMAD.MOV.U32 R24, RZ, RZ, R6 ;  /* 0x000000ffff187224 */ /* 0x000fe400078e0006 */
[C---:B0-----:R-:W-:Y:S02]  /*56e80*/  IMAD.SHL.U32 R25, R27.reuse, 0x2, RZ ;  /* 0x000000021b197824 */ /* 0x041fe400078e00ff */
[----:B------:R-:W-:-:S03]  /*56e90*/  IMAD.SHL.U32 R27, R27, 0x40, RZ ;  /* 0x000000401b1b7824 */ /* 0x000fc600078e00ff */
[----:B------:R-:W-:Y:S01]  /*56ea0*/  LOP3.LUT R29, R29, 0x10, R25, 0x78, !PT ;  /* 0x000000101d1d7812 */ /* 0x000fe200078e7819 */
[----:B------:R-:W-:-:S03]  /*56eb0*/  IMAD.MOV.U32 R25, RZ, RZ, R5 ;  /* 0x000000ffff197224 */ /* 0x000fc600078e0005 */
[----:B------:R-:W-:Y:S01]  /*56ec0*/  LOP3.LUT R29, R29, 0x400, R27, 0xf8, !PT ;  /* 0x000004001d1d7812 */ /* 0x000fe200078ef81b */
[----:B------:R-:W-:Y:S02]  /*56ed0*/  IMAD.MOV.U32 R27, RZ, RZ, R4 ;  /* 0x000000ffff1b7224 */ /* 0x000fe400078e0004 */
[----:B------:R-:W0:Y:S04]  /*56ee0*/  LDSM.16.M88.4 R4, [R18+UR4+0xe800] ;  /* 0x00e800041204783b */ /* 0x000e280008000200 */
[----:B---3--:R-:W-:Y:S04]  /*56ef0*/  STL.64 [R1+0x49c8], R8 ;  /* 0x0049c80801007387 */ /* 0x008fe80000100a00 */
[----:B0-----:R-:W-:Y:S04]  /*56f00*/  STL [R1+0x42b0], R6 ;  /* 0x0042b00601007387 */ /* 0x001fe80000100800 */
[----:B------:R-:W-:Y:S04]  /*56f10*/  STL [R1+0x4080], R7 ;  /* 0x0040800701007387 */ /* 0x000fe80000100800 */
[----:B------:R0:W-:Y:S04]  /*56f20*/  STL.64 [R1+0x4968], R4 ;  /* 0x0049680401007387 */ /* 0x0001e80000100a00 */
[----:B------:R-:W1:Y:S01]  /*56f30*/  LDSM.16.M88.4 R8, [R18+UR4+0xf000] ;  /* 0x00f000041208783b */ /* 0x000e620008000200 */
[----:B0-----:R-:W-:-:S02]  /*56f40*/  IMAD.MOV.U32 R4, RZ, RZ, R15 ;  /* 0x000000ffff047224 */ /* 0x001fc400078e000f */
[----:B------:R-:W-:-:S05]  /*56f50*/  IMAD.MOV.U32 R5, RZ, RZ, R14 ;  /* 0x000000ffff057224 */ /* 0x000fca00078e000e */
[----:B------:R0:W-:Y:S02]  /*56f60*/  STL.64 [R1+0x49d0], R4 ;  /* 0x0049d00401007387 */ /* 0x0001e40000100a00 */
[----:B0-----:R-:W-:Y:S02]  /*56f70*/  IMAD.MOV.U32 R4, RZ, RZ, R26 ;  /* 0x000000ffff047224 */ /* 0x001fe400078e001a */
[----:B------:R-:W-:-:S05]  /*56f80*/  IMAD.MOV.U32 R5, RZ, RZ, R19 ;  /* 0x000000ffff057224 */ /* 0x000fca00078e0013 */
[----:B------:R-:W-:Y:S04]  /*56f90*/  STL.64 [R1+0x49e8], R4 ;  /* 0x0049e80401007387 */ /* 0x000fe80000100a00 */
[----:B------:R-:W0:Y:S04]  /*56fa0*/  LDSM.16.M88.4 R4, [R18+UR4+0xf800] ;  /* 0x00f800041204783b */ /* 0x000e280008000200 */
[----:B-1----:R-:W-:Y:S04]  /*56fb0*/  STL.64 [R1+0x1e0], R8 ;  /* 0x0001e00801007387 */ /* 0x002fe80000100a00 */
[----:B------:R-:W-:Y:S04]  /*56fc0*/  STL.64 [R1+0x1e8], R10 ;  /* 0x0001e80a01007387 */ /* 0x000fe80000100a00 */
[----:B0-----:R0:W-:Y:S04]  /*56fd0*/  STL.64 [R1+0x1d0], R4 ;  /* 0x0001d00401007387 */ /* 0x0011e80000100a00 */
[----:B------:R1:W-:Y:S04]  /*56fe0*/  STL.64 [R1+0x1d8], R6 ;  /* 0x0001d80601007387 */ /* 0x0003e80000100a00 */
[----:B0-----:R-:W3:Y:S04]  /*56ff0*/  LDL.LU.64 R4, [R1+0x1130] ;  /* 0x0011300001047983 */ /* 0x001ee80000300a00 */
[----:B-1----:R-:W4:Y:S01]  /*57000*/  LDL.LU.64 R6, [R1+0x1138] ;  /* 0x0011380001067983 */ /* 0x002f220000300a00 */
[----:B------:R-:W-:Y:S01]  /*57010*/  LOP3.LUT R29, R29, 0x20, RZ, 0x3c, !PT ;  /* 0x000000201d1d7812 */ /* 0x000fe200078e3cff */
[----:B------:R-:W-:-:S02]  /*57020*/  IMAD.MOV.U32 R12, RZ, RZ, R17 ;  /* 0x000000ffff0c7224 */ /* 0x000fc400078e0011 */
[----:B------:R-:W-:Y:S02]  /*57030*/  IMAD.MOV.U32 R13, RZ, RZ, R16 ;  /* 0x000000ffff0d7224 */ /* 0x000fe400078e0010 */
[----:B------:R-:W0:Y:S04]  /*57040*/  LDSM.16.MT88.4 R16, [R29+UR4+0x10000] ;  /* 0x010000041d10783b */ /* 0x000e280008004200 */
[----:B----4-:R-:W-:Y:S04]  /*57050*/  STL.64 [R1+0x4a08], R6 ;  /* 0x004a080601007387 */ /* 0x010fe80000100a00 */
[----:B---3--:R1:W-:Y:S04]  /*57060*/  STL.64 [R1+0x4a00], R4 ;  /* 0x004a000401007387 */ /* 0x0083e80000100a00 */
[----:B-1----:R-:W2:Y:S04]  /*57070*/  LDL.LU.64 R4, [R1+0x1150] ;  /* 0x0011500001047983 */ /* 0x002ea80000300a00 */
[----:B------:R-:W2:Y:S04]  /*57080*/  LDL.LU.64 R6, [R1+0x1158] ;  /* 0x0011580001067983 */ /* 0x000ea80000300a00 */
[----:B------:R-:W3:Y:S04]  /*57090*/  LDL.LU.64 R8, [R1+0x10b0] ;  /* 0x0010b00001087983 */ /* 0x000ee80000300a00 */
[----:B------:R-:W4:Y:S04]  /*570a0*/  LDL.LU.64 R10, [R1+0x10b8] ;  /* 0x0010b800010a7983 */ /* 0x000f280000300a00 */
[----:B----4-:R-:W-:Y:S04]  /*570b0*/  STL.64 [R1+0x49e0], R10 ;  /* 0x0049e00a01007387 */ /* 0x010fe80000100a00 */
[----:B---3--:R1:W-:Y:S04]  /*570c0*/  STL.64 [R1+0x49d8], R8 ;  /* 0x0049d80801007387 */ /* 0x0083e80000100a00 */
[----:B-1----:R-:W3:Y:S04]  /*570d0*/  LDL.LU.64 R8, [R1+0x1100] ;  /* 0x0011000001087983 */ /* 0x002ee80000300a00 */
[----:B------:R-:W3:Y:S04]  /*570e0*/  LDL.LU.64 R10, [R1+0x1108] ;  /* 0x00110800010a7983 */ /* 0x000ee80000300a00 */
[----:B------:R1:W-:Y:S04]  /*570f0*/  STL.64 [R1+0x49a8], R12 ;  /* 0x0049a80c01007387 */ /* 0x0003e80000100a00 */
[----:B-1----:R-:W4:Y:S04]  /*57100*/  LDL.LU.64 R12, [R1+0x1070] ;  /* 0x00107000010c7983 */ /* 0x002f280000300a00 */
[----:B------:R-:W4:Y:S04]  /*57110*/  LDL.LU.64 R14, [R1+0x1078] ;  /* 0x00107800010e7983 */ /* 0x000f280000300a00 */
[----:B0-----:R-:W-:Y:S04]  /*57120*/  STL.64 [R1+0x4848], R18 ;  /* 0x0048481201007387 */ /* 0x001fe80000100a00 */
[----:B------:R0:W-:Y:S02]  /*57130*/  STL.64 [R1+0x4840], R16 ;  /* 0x0048401001007387 */ /* 0x0001e40000100a00 */
[----:B0-----:R-:W-:-:S02]  /*57140*/  IMAD.MOV.U32 R17, RZ, RZ, R27 ;  /* 0x000000ffff117224 */ /* 0x001fc400078e001b */
[----:B------:R-:W4:Y:S01]  /*57150*/  LDL R16, [R1+0x170] ;  /* 0x0001700001107983 */ /* 0x000f220000100800 */
[----:B--2---:R-:W-:Y:S03]  /*57160*/  HMMA.16816.F32.BF16 R24, R20, R24, R4 ;  /* 0x000000181418723c */ /* 0x004fe60000041804 */
[----:B------:R-:W-:Y:S04]  /*57170*/  STL [R1+0x42b4], R29 ;  /* 0x0042b41d01007387 */ /* 0x000fe80000100800 */
[----:B------:R-:W2:Y:S04]  /*57180*/  LDL.LU.64 R6, [R1+0x4a08] ;  /* 0x004a080001067983 */ /* 0x000ea80000300a00 */
[----:B------:R-:W2:-:S12]  /*57190*/  LDL.LU.64 R4, [R1+0x4a00] ;  /* 0x004a000001047983 */ /* 0x000e980000300a00 */
[----:B------:R-:W-:Y:S04]  /*571a0*/  STL.64 [R1+0x980], R24 ;  /* 0x0009801801007387 */ /* 0x000fe80000100a00 */
[----:B------:R0:W-:Y:S04]  /*571b0*/  STL.64 [R1+0x988], R26 ;  /* 0x0009881a01007387 */ /* 0x0001e80000100a00 */
[----:B0-----:R-:W3:Y:S04]  /*571c0*/  LDL.LU.64 R26, [R1+0x49f8] ;  /* 0x0049f800011a7983 */ /* 0x001ee80000300a00 */
[----:B------:R-:W2:Y:S02]  /*571d0*/  LDL.LU.64 R24, [R1+0x49f0] ;  /* 0x0049f00001187983 */ /* 0x000ea40000300a00 */
[----:B--2---:R-:W-:-:S15]  /*571e0*/  HMMA.16816.F32.BF16 R4, R20, R24, R4 ;  /* 0x000000181404723c */ /* 0x004fde0000041804 */
[----:B------:R-:W-:-:S08]  /*571f0*/  NOP ;  /* 0x0000000000007918 */ /* 0x000fd00000000000 */
[----:B------:R0:W-:Y:S04]  /*57200*/  STL.64 [R1+0x970], R4 ;  /* 0x0009700401007387 */ /* 0x0001e80000100a00 */
[----:B------:R-:W-:Y:S04]  /*57210*/  STL.64 [R1+0x978], R6 ;  /* 0x0009780601007387 */ /* 0x000fe80000100a00 */
[----:B0-----:R-:W2:Y:S04]  /*57220*/  LDL.LU.64 R4, [R1+0x49e8] ;  /* 0x0049e80001047983 */ /* 0x001ea80000300a00 */
[----:B------:R0:W-:Y:S04]  /*57230*/  STL.64 [R1+0x4838], R24 ;  /* 0x0048381801007387 */ /* 0x0001e80000100a00 */
[----:B---3--:R1:W-:Y:S04]  /*57240*/  STL.64 [R1+0x49b8], R26 ;  /* 0x0049b81a01007387 */ /* 0x0083e80000100a00 */
[----:B0-----:R-:W3:Y:S04]  /*57250*/  LDL.LU.64 R24, [R1+0x1040] ;  /* 0x0010400001187983 */ /* 0x001ee80000300a00 */
[----:B-1----:R-:W3:Y:S01]  /*57260*/  LDL.LU.64 R26, [R1+0x1048] ;  /* 0x00104800011a7983 */ /* 0x002ee20000300a00 */
[----:B--2---:R-:W-:Y:S03]  /*57270*/  HMMA.16816.F32.BF16 R4, R20, R4, R8 ;  /* 0x000000041404723c */ /* 0x004fe60000041808 */
[----:B------:R-:W4:Y:S04]  /*57280*/  LDL.LU.64 R10, [R1+0x49e0] ;  /* 0x0049e000010a7983 */ /* 0x000f280000300a00 */
[----:B------:R-:W4:-:S15]  /*57290*/  LDL.LU.64 R8, [R1+0x49d8] ;  /* 0x0049d80001087983 */ /* 0x000f1e0000300a00 */
[----:B------:R-:W-:-:S01]  /*572a0*/  NOP ;  /* 0x0000000000007918 */ /* 0x000fc20000000000 */
[----:B------:R0:W-:Y:S04]  /*572b0*/  STL.64 [R1+0x960], R4 ;  /* 0x0009600401007387 */ /* 0x0001e80000100a00 */
[----:B------:R1:W-:Y:S04]  /*572c0*/  STL.64 [R1+0x968], R6 ;  /* 0x0009680601007387 */ /* 0x0003e80000100a00 */
[----:B0-----:R-:W1:Y:S01]  /*572d0*/  LDL.LU.64 R4, [R1+0x49d0] ;  /* 0x0049d00001047983 */ /* 0x001e620000300a00 */
[C---:B----4-:R-:W-:Y:S03]  /*572e0*/  HMMA.16816.F32.BF16 R16, R20.reuse, R16, R8 ;  /* 0x000000101410723c */ /* 0x050fe60000041808 */
[----:B------:R-:W3:Y:S03]  /*572f0*/  LDL.LU.64 R8, [R1+0x49c8] ;  /* 0x0049c80001087983 */ /* 0x000ee60000300a00 */
[----:B-1----:R-:W-:Y:S01]  /*57300*/  HMMA.16816.F32.BF16 R4, R20, R4, R12 ;  /* 0x000000041404723c */ /* 0x002fe2000004180c */
[----:B------:R-:W2:-:S15]  /*57310*/  LDL.LU.64 R12, [R1+0x1000] ;  /* 0x00100000010c7983 */ /* 0x000e9e0000300a00 */
[----:B------:R-:W-:-:S01]  /*57320*/  NOP ;  /* 0x0000000000007918 */ /* 0x000fc20000000000 */
[----:B------:R0:W-:Y:S04]  /*57330*/  STL.64 [R1+0x950], R16 ;  /* 0x0009501001007387 */ /* 0x0001e80000100a00 */
[----:B------:R-:W-:Y:S04]  /*57340*/  STL.64 [R1+0x958], R18 ;  /* 0x0009581201007387 */ /* 0x000fe80000100a00 */
[----:B------:R-:W2:Y:S01]  /*57350*/  LDL.LU.64 R14, [R1+0x1008] ;  /* 0x00100800010e7983 */ /* 0x000ea20000300a00 */
[----:B0-----:R-:W-:Y:S02]  /*57360*/  IMAD.MOV.U32 R16, RZ, RZ, R0 ;  /* 0x000000ffff107224 */ /* 0x001fe400078e0000 */
[----:B------:R-:W-:Y:S01]  /*57370*/  IMAD.MOV.U32 R17, RZ, RZ, R2 ;  /* 0x000000ffff117224 */ /* 0x000fe200078e0002 */
[----:B------:R-:W-:Y:S04]  /*57380*/  STL.64 [R1+0x940], R4 ;  /* 0x0009400401007387 */ /* 0x000fe80000100a00 */
[----:B------:R-:W-:Y:S04]  /*57390*/  STL.64 [R1+0x948], R6 ;  /* 0x0009480601007387 */ /* 0x000fe80000100a00 */
[----:B------:R-:W4:Y:S04]  /*573a0*/  LDL.LU R0, [R1+0x49c4] ;  /* 0x0049c40001007983 */ /* 0x000f280000300800 */
[----:B------:R-:W4:Y:S04]  /*573b0*/  LDL.LU R2, [R1+0x49c0] ;  /* 0x0049c00001027983 */ /* 0x000f280000300800 */
[----:B------:R0:W-:Y:S04]  /*573c0*/  STL.64 [R1+0x4930], R16 ;  /* 0x0049301001007387 */ /* 0x0001e80000100a00 */
[----:B0-----:R-:W2:Y:S01]  /*573d0*/  LDL.64 R16, [R1+0xf0] ;  /* 0x0000f00001107983 */ /* 0x001ea20000100a00 */
[----:B---3--:R-:W-:Y:S03]  /*573e0*/  HMMA.16816.F32.BF16 R24, R20, R8, R24 ;  /* 0x000000081418723c */ /* 0x008fe60000041818 */
[----:B--2---:R0:W-:Y:S04]  /*573f0*/  STL.64 [R1+0x4980], R16 ;  /* 0x0049801001007387 */ /* 0x0041e80000100a00 */
[----:B0-----:R-:W2:Y:S04]  /*57400*/  LDL R16, [R1+0x110] ;  /* 0x0001100001107983 */ /* 0x001ea80000100800 */
[----:B------:R-:W2:Y:S04]  /*57410*/  LDL R17, [R1+0x114] ;  /* 0x0001140001117983 */ /* 0x000ea80000100800 */
[----:B------:R-:W3:Y:S04]  /*57420*/  LDL.LU.64 R4, [R1+0xf80] ;  /* 0x000f800001047983 */ /* 0x000ee80000300a00 */
[----:B------:R-:W3:Y:S04]  /*57430*/  LDL.LU.64 R6, [R1+0xf88] ;  /* 0x000f880001067983 */ /* 0x000ee80000300a00 */
[----:B------:R0:W-:Y:S04]  /*57440*/  STL.64 [R1+0x930], R24 ;  /* 0x0009301801007387 */ /* 0x0001e80000100a00 */
[----:B------:R1:W-:Y:S01]  /*57450*/  STL.64 [R1+0x938], R26 ;  /* 0x0009381a01007387 */ /* 0x0003e20000100a00 */
[----:B0-----:R-:W-:-:S03]  /*57460*/  IMAD.MOV.U32 R25, RZ, RZ, R8 ;  /* 0x000000ffff197224 */ /* 0x001fc600078e0008 */
[----:B-1----:R-:W4:Y:S01]  /*57470*/  LDL.LU.64 R26, [R1+0x49b8] ;  /* 0x0049b800011a7983 */ /* 0x002f220000300a00 */
[----:B------:R-:W-:-:S03]  /*57480*/  IMAD.MOV.U32 R24, RZ, RZ, R9 ;  /* 0x000000ffff187224 */ /* 0x000fc600078e0009 */
[----:B------:R-:W2:Y:S04]  /*57490*/  LDL.LU.64 R8, [R1+0x49b0] ;  /* 0x0049b00001087983 */ /* 0x000ea80000300a00 */
[----:B------:R0:W-:Y:S01]  /*574a0*/  STL.64 [R1+0x4850], R24 ;  /* 0x0048501801007387 */ /* 0x0001e20000100a00 */
[C---:B--2---:R-:W-:Y:S03]  /*574b0*/  HMMA.16816.F32.BF16 R8, R20.reuse, R8, R12 ;  /* 0x000000081408723c */ /* 0x044fe6000004180c */
[----:B----4-:R1:W-:Y:S04]  /*574c0*/  STL.64 [R1+0x4938], R26 ;  /* 0x0049381a01007387 */ /* 0x0103e80000100a00 */
[----:B0-----:R-:W2:Y:S04]  /*574d0*/  LDL.LU.64 R24, [R1+0xfc0] ;  /* 0x000fc00001187983 */ /* 0x001ea80000300a00 */
[----:B-1----:R-:W2:Y:S04]  /*574e0*/  LDL.LU.64 R26, [R1+0xfc8] ;  /* 0x000fc800011a7983 */ /* 0x002ea80000300a00 */
[----:B------:R-:W3:Y:S08]  /*574f0*/  LDL.LU.64 R12, [R1+0x49a8] ;  /* 0x0049a800010c7983 */ /* 0x000ef00000300a00 */
[----:B------:R0:W-:Y:S04]  /*57500*/  STL.64 [R1+0x920], R8 ;  /* 0x0009200801007387 */ /* 0x0001e80000100a00 */
[----:B------:R2:W-:Y:S04]  /*57510*/  STL.64 [R1+0x928], R10 ;  /* 0x0009280a01007387 */ /* 0x0005e80000100a00 */
[----:B0-----:R-:W2:Y:S02]  /*57520*/  LDL.LU.64 R8, [R1+0x49a0] ;  /* 0x0049a00001087983 */ /* 0x001ea40000300a00 */
[----:B--2---:R-:W-:Y:S07]  /*57530*/  HMMA.16816.F32.BF16 R8, R20, R8, R24 ;  /* 0x000000081408723c */ /* 0x004fee0000041818 */
[----:B------:R-:W-:-:S02]  /*57540*/  IMAD.MOV.U32 R24, RZ, RZ, R3 ;  /* 0x000000ffff187224 */ /* 0x000fc400078e0003 */
[----:B------:R-:W2:Y:S01]  /*57550*/  LDL.LU R3, [R1+0x499c] ;  /* 0x00499c0001037983 */ /* 0x000ea20000300800 */
[----:B------:R-:W-:-:S13]  /*57560*/  IMAD.MOV.U32 R25, RZ, RZ, R28 ;  /* 0x000000ffff197224 */ /* 0x000fda00078e001c */
[----:B------:R0:W-:Y:S04]  /*57570*/  STL.64 [R1+0x910], R8 ;  /* 0x0009100801007387 */ /* 0x0001e80000100a00 */
[----:B------:R1:W-:Y:S04]  /*57580*/  STL.64 [R1+0x918], R10 ;  /* 0x0009180a01007387 */ /* 0x0003e80000100a00 */
[----:B------:R-:W4:Y:S04]  /*57590*/  LDL.LU R28, [R1+0x4998] ;  /* 0x00499800011c7983 */ /* 0x000f280000300800 */
[----:B0-----:R-:W2:Y:S04]  /*575a0*/  LDL.LU.64 R8, [R1+0xed0] ;  /* 0x000ed00001087983 */ /* 0x001ea80000300a00 */
[----:B-1----:R-:W4:Y:S01]  /*575b0*/  LDL.LU.64 R10, [R1+0xed8] ;  /* 0x000ed800010a7983 */ /* 0x002f220000300a00 */
[C---:B---3--:R-:W-:Y:S03]  /*575c0*/  HMMA.16816.F32.BF16 R4, R20.reuse, R12, R4 ;  /* 0x0000000c1404723c */ /* 0x048fe60000041804 */
[----:B----4-:R-:W-:Y:S04]  /*575d0*/  STL.64 [R1+0x4990], R10 ;  /* 0x0049900a01007387 */ /* 0x010fe80000100a00 */
[----:B--2---:R0:W-:Y:S04]  /*575e0*/  STL.64 [R1+0x4988], R8 ;  /* 0x0049880801007387 */ /* 0x0041e80000100a00 */
[----:B0-----:R-:W2:Y:S04]  /*575f0*/  LDL.LU.64 R8, [R1+0xf50] ;  /* 0x000f500001087983 */ /* 0x001ea80000300a00 */
[----:B------:R-:W2:Y:S04]  /*57600*/  LDL.LU.64 R10, [R1+0xf58] ;  /* 0x000f5800010a7983 */ /* 0x000ea80000300a00 */
[----:B------:R0:W-:Y:S04]  /*57610*/  STL.64 [R1+0x4950], R24 ;  /* 0x0049501801007387 */ /* 0x0001e80000100a00 */
[----:B------:R-:W3:Y:S04]  /*57620*/  LDL.LU.64 R12, [R1+0xf10] ;  /* 0x000f1000010c7983 */ /* 0x000ee80000300a00 */
[----:B------:R-:W3:Y:S04]  /*57630*/  LDL.LU.64 R14, [R1+0xf18] ;  /* 0x000f1800010e7983 */ /* 0x000ee80000300a00 */
[----:B------:R-:W-:Y:S04]  /*57640*/  STL.64 [R1+0x900], R4 ;  /* 0x0009000401007387 */ /* 0x000fe80000100a00 */
[----:B------:R-:W-:Y:S04]  /*57650*/  STL.64 [R1+0x908], R6 ;  /* 0x0009080601007387 */ /* 0x000fe80000100a00 */
[----:B0-----:R-:W4:Y:S04]  /*57660*/  LDL R24, [R1+0xd0] ;  /* 0x0000d00001187983 */ /* 0x001f280000100800 */
[----:B------:R-:W4:Y:S01]  /*57670*/  LDL R25, [R1+0xd4] ;  /* 0x0000d40001197983 */ /* 0x000f220000100800 */
[----:B--2---:R-:W-:Y:S03]  /*57680*/  HMMA.16816.F32.BF16 R16, R20, R16, R8 ;  /* 0x000000101410723c */ /* 0x004fe60000041808 */
[----:B----4-:R0:W-:Y:S04]  /*57690*/  STL.64 [R1+0x4970], R24 ;  /* 0x0049701801007387 */ /* 0x0101e80000100a00 */
[----:B------:R-:W2:Y:S04]  /*576a0*/  LDL.LU.64 R10, [R1+0x4990] ;  /* 0x00499000010a7983 */ /* 0x000ea80000300a00 */
[----:B------:R-:W2:Y:S01]  /*576b0*/  LDL.LU.64 R8, [R1+0x4988] ;  /* 0x0049880001087983 */ /* 0x000ea20000300a00 */
[----:B0-----:R-:W-:-:S02]  /*576c0*/  IMAD.MOV.U32 R24, RZ, RZ, R28 ;  /* 0x000000ffff187224 */ /* 0x001fc400078e001c */
[----:B------:R-:W-:-:S10]  /*576d0*/  IMAD.MOV.U32 R25, RZ, RZ, R3 ;  /* 0x000000ffff197224 */ /* 0x000fd400078e0003 */
[----:B------:R-:W-:Y:S02]  /*576e0*/  IMAD.MOV.U32 R28, RZ, RZ, R16 ;  /* 0x000000ffff1c7224 */ /* 0x000fe400078e0010 */
[----:B------:R-:W-:Y:S02]  /*576f0*/  IMAD.MOV.U32 R3, RZ, RZ, R17 ;  /* 0x000000ffff037224 */ /* 0x000fe400078e0011 */
[----:B------:R-:W2:Y:S01]  /*57700*/  LDL.LU.64 R16, [R1+0x4980] ;  /* 0x0049800001107983 */ /* 0x000ea20000300a00 */
[----:B---3--:R-:W-:Y:S01]  /*57710*/  HMMA.16816.F32.BF16 R24, R20, R24, R12 ;  /* 0x000000181418723c */ /* 0x008fe2000004180c */
[----:B------:R-:W-:Y:S02]  /*57720*/  IMAD.MOV.U32 R5, RZ, RZ, R0 ;  /* 0x000000ffff057224 */ /* 0x000fe400078e0000 */
[----:B------:R-:W-:Y:S02]  /*57730*/  IMAD.MOV.U32 R4, RZ, RZ, R2 ;  /* 0x000000ffff047224 */ /* 0x000fe400078e0002 */
[----:B------:R-:W-:-:S02]  /*57740*/  IMAD.MOV.U32 R0, RZ, RZ, R19 ;  /* 0x000000ffff007224 */ /* 0x000fc400078e0013 */
[----:B------:R-:W-:-:S03]  /*57750*/  IMAD.MOV.U32 R2, RZ, RZ, R18 ;  /* 0x000000ffff027224 */ /* 0x000fc600078e0012 */
[----:B------:R-:W-:Y:S04]  /*57760*/  STL [R1+0x43e4], R0 ;  /* 0x0043e40001007387 */ /* 0x000fe80000100800 */
[----:B------:R0:W-:Y:S04]  /*57770*/  STL [R1+0x43e0], R2 ;  /* 0x0043e00201007387 */ /* 0x0001e80000100800 */
[----:B------:R-:W-:Y:S04]  /*57780*/  STL [R1+0x42ac], R3 ;  /* 0x0042ac0301007387 */ /* 0x000fe80000100800 */
[----:B------:R-:W-:Y:S04]  /*57790*/  STL [R1+0x42a8], R28 ;  /* 0x0042a81c01007387 */ /* 0x000fe80000100800 */
[----:B------:R-:W3:Y:S04]  /*577a0*/  LDL.LU.64 R12, [R1+0x4978] ;  /* 0x00497800010c7983 */ /* 0x000ee80000300a00 */
[----:B------:R1:W-:Y:S04]  /*577b0*/  STL.64 [R1+0x8e0], R24 ;  /* 0x0008e01801007387 */ /* 0x0003e80000100a00 */
[----:B------:R4:W-:Y:S01]  /*577c0*/  STL.64 [R1+0x8e8], R26 ;  /* 0x0008e81a01007387 */ /* 0x0009e20000100a00 */
[----:B--2---:R-:W-:Y:S06]  /*577d0*/  HMMA.16816.F32.BF16 R8, R20, R16, R8 ;  /* 0x000000101408723c */ /* 0x004fec0000041808 */
[----:B0-----:R-:W-:-:S02]  /*577e0*/  IMAD.MOV.U32 R2, RZ, RZ, R16 ;  /* 0x000000ffff027224 */ /* 0x001fc400078e0010 */
[----:B------:R-:W-:-:S15]  /*577f0*/  IMAD.MOV.U32 R0, RZ, RZ, R17 ;  /* 0x000000ffff007224 */ /* 0x000fde00078e0011 */
[----:B------:R-:W-:Y:S04]  /*57800*/  STL.64 [R1+0x8d8], R10 ;  /* 0x0008d80a01007387 */ /* 0x000fe80000100a00 */
[----:B-1----:R-:W2:Y:S04]  /*57810*/  LDL.LU.64 R24, [R1+0xea0] ;  /* 0x000ea00001187983 */ /* 0x002ea80000300a00 */
[----:B----4-:R-:W2:Y:S04]  /*57820*/  LDL.LU.64 R26, [R1+0xea8] ;  /* 0x000ea800011a7983 */ /* 0x010ea80000300a00 */
[----:B------:R-:W4:Y:S04]  /*57830*/  LDL.LU.64 R16, [R1+0xdf0] ;  /* 0x000df00001107983 */ /* 0x000f280000300a00 */
[----:B------:R-:W3:Y:S04]  /*57840*/  LDL.LU.64 R18, [R1+0xdf8] ;  /* 0x000df80001127983 */ /* 0x000ee80000300a00 */
[----:B---3--:R-:W-:Y:S04]  /*57850*/  STL.64 [R1+0x4948], R18 ;  /* 0x0049481201007387 */ /* 0x008fe80000100a00 */
[----:B----4-:R0:W-:Y:S04]  /*57860*/  STL.64 [R1+0x4940], R16 ;  /* 0x0049401001007387 */ /* 0x0101e80000100a00 */
[----:B0-----:R-:W3:Y:S04]  /*57870*/  LDL.LU.64 R16, [R1+0xe20] ;  /* 0x000e200001107983 */ /* 0x001ee80000300a00 */
[----:B------:R-:W4:Y:S01]  /*57880*/  LDL.LU.64 R18, [R1+0xe28] ;  /* 0x000e280001127983 */ /* 0x000f220000300a00 */
[----:B------:R-:W-:-:S02]  /*57890*/  IMAD.MOV.U32 R14, RZ, RZ, R8 ;  /* 0x000000ffff0e7224 */ /* 0x000fc400078e0008 */
[----:B------:R-:W-:Y:S01]  /*578a0*/  IMAD.MOV.U32 R15, RZ, RZ, R9 ;  /* 0x000000ffff0f7224 */ /* 0x000fe200078e0009 */
[----:B----4-:R-:W-:Y:S04]  /*578b0*/  STL.64 [R1+0x4960], R18 ;  /* 0x0049601201007387 */ /* 0x010fe80000100a00 */
[----:B---3--:R0:W-:Y:S04]  /*578c0*/  STL.64 [R1+0x4958], R16 ;  /* 0x0049581001007387 */ /* 0x0081e80000100a00 */
[----:B0-----:R-:W3:Y:S04]  /*578d0*/  LDL.LU.64 R16, [R1+0xe60] ;  /* 0x000e600001107983 */ /* 0x001ee80000300a00 */
[----:B------:R-:W3:Y:S04]  /*578e0*/  LDL.LU.64 R18, [R1+0xe68] ;  /* 0x000e680001127983 */ /* 0x000ee80000300a00 */
[----:B------:R-:W4:Y:S01]  /*578f0*/  LDL.64 R8, [R1+0x40] ;  /* 0x0000400001087983 */ /* 0x000f220000100a00 */
[C---:B--2---:R-:W-:Y:S03]  /*57900*/  HMMA.16816.F32.BF16 R4, R20.reuse, R4, R24 ;  /* 0x000000041404723c */ /* 0x044fe60000041818 */
[----:B----4-:R0:W-:Y:S04]  /*57910*/  STL.64 [R1+0x48c0], R8 ;  /* 0x0048c00801007387 */ /* 0x0101e80000100a00 */
[----:B0-----:R-:W2:Y:S04]  /*57920*/  LDL.LU.64 R8, [R1+0xdb0] ;  /* 0x000db00001087983 */ /* 0x001ea80000300a00 */
[----:B------:R-:W2:Y:S04]  /*57930*/  LDL.LU.64 R10, [R1+0xdb8] ;  /* 0x000db800010a7983 */ /* 0x000ea80000300a00 */
[----:B------:R-:W-:Y:S04]  /*57940*/  STL.64 [R1+0x4870], R14 ;  /* 0x0048700e01007387 */ /* 0x000fe80000100a00 */
[----:B------:R0:W-:Y:S04]  /*57950*/  STL.64 [R1+0x4868], R12 ;  /* 0x0048680c01007387 */ /* 0x0001e80000100a00 */
[----:B0-----:R-:W4:Y:S04]  /*57960*/  LDL R12, [R1+0xb0] ;  /* 0x0000b000010c7983 */ /* 0x001f280000100800 */
[----:B------:R-:W4:Y:S04]  /*57970*/  LDL R13, [R1+0xb4] ;  /* 0x0000b400010d7983 */ /* 0x000f280000100800 */
[----:B------:R-:W3:Y:S04]  /*57980*/  LDL.LU.64 R24, [R1+0x4970] ;  /* 0x0049700001187983 */ /* 0x000ee80000300a00 */
[----:B------:R0:W-:Y:S04]  /*57990*/  STL.64 [R1+0x8c0], R4 ;  /* 0x0008c00401007387 */ /* 0x0001e80000100a00 */
[----:B------:R-:W-:Y:S04]  /*579a0*/  STL [R1+0x8c8], R6 ;  /* 0x0008c80601007387 */ /* 0x000fe80000100800 */
[----:B0-----:R-:W2:Y:S04]  /*579b0*/  LDL.LU.64 R4, [R1+0x4968] ;  /* 0x0049680001047983 */ /* 0x001ea80000300a00 */
[----:B------:R-:W-:Y:S01]  /*579c0*/  STL [R1+0x41fc], R7 ;  /* 0x0041fc0701007387 */ /* 0x000fe20000100800 */
[----:B---3--:R-:W-:Y:S03]  /*579d0*/  HMMA.16816.F32.BF16 R24, R20, R24, R16 ;  /* 0x000000181418723c */ /* 0x008fe60000041810 */
[----:B------:R-:W3:Y:S04]  /*579e0*/  LDL.LU.64 R18, [R1+0x4960] ;  /* 0x0049600001127983 */ /* 0x000ee80000300a00 */
[----:B------:R-:W3:-:S15]  /*579f0*/  LDL.LU.64 R16, [R1+0x4958] ;  /* 0x0049580001107983 */ /* 0x000ede0000300a00 */
[----:B------:R-:W-:-:S01]  /*57a00*/  NOP ;  /* 0x0000000000007918 */ /* 0x000fc20000000000 */
[----:B------:R0:W-:Y:S04]  /*57a10*/  STL.64 [R1+0x8b0], R24 ;  /* 0x0008b01801007387 */ /* 0x0001e80000100a00 */
[----:B------:R3:W-:Y:S04]  /*57a20*/  STL.64 [R1+0x8b8], R26 ;  /* 0x0008b81a01007387 */ /* 0x0007e80000100a00 */
[----:B0-----:R-:W3:Y:S02]  /*57a30*/  LDL.LU.64 R24, [R1+0x4950] ;  /* 0x0049500001187983 */ /* 0x001ee40000300a00 */
[----:B---3--:R-:W-:Y:S02]  /*57a40*/  HMMA.16816.F32.BF16 R24, R20, R24, R16 ;  /* 0x000000181418723c */ /* 0x008fe40000041810 */
[----:B------:R-:W4:Y:S04]  /*57a50*/  LDL.LU.64 R18, [R1+0x4948] ;  /* 0x0049480001127983 */ /* 0x000f280000300a00 */
[----:B------:R-:W4:-:S15]  /*57a60*/  LDL.LU.64 R16, [R1+0x4940] ;  /* 0x0049400001107983 */ /* 0x000f1e0000300a00 */
[----:B------:R-:W-:-:S02]  /*57a70*/  NOP ;  /* 0x0000000000007918 */ /* 0x000fc40000000000 */
[----:B------:R-:W-:Y:S04]  /*57a80*/  STL.64 [R1+0x8a0], R24 ;  /* 0x0008a01801007387 */ /* 0x000fe80000100a00 */
[----:B------:R0:W-:Y:S04]  /*57a90*/  STL.64 [R1+0x8a8], R26 ;  /* 0x0008a81a01007387 */ /* 0x0001e80000100a00 */
[----:B0-----:R-:W3:Y:S01]  /*57aa0*/  LDL.LU.64 R26, [R1+0x4938] ;  /* 0x00493800011a7983 */ /* 0x001ee20000300a00 */
[C---:B----4-:R-:W-:Y:S03]  /*57ab0*/  HMMA.16816.F32.BF16 R12, R20.reuse, R12, R16 ;  /* 0x0000000c140c723c */ /* 0x050fe60000041810 */
[----:B------:R-:W2:Y:S03]  /*57ac0*/  LDL.LU.64 R16, [R1+0x4930] ;  /* 0x0049300001107983 */ /* 0x000ea60000300a00 */
[----:B--2---:R-:W-:-:S15]  /*57ad0*/  HMMA.16816.F32.BF16 R8, R20, R16, R8 ;  /* 0x000000101408723c */ /* 0x004fde0000041808 */
[----:B------:R-:W-:-:S08]  /*57ae0*/  NOP ;  /* 0x0000000000007918 */ /* 0x000fd00000000000 */
[----:B------:R-:W-:Y:S04]  /*57af0*/  STL.64 [R1+0x880], R8 ;  /* 0x0008800801007387 */ /* 0x000fe80000100a00 */
[----:B------:R-:W-:Y:S04]  /*57b00*/  STL.64 [R1+0x890], R12 ;  /* 0x0008900c01007387 */ /* 0x000fe80000100a00 */
[----:B------:R-:W-:Y:S04]  /*57b10*/  STL.64 [R1+0x898], R14 ;  /* 0x0008980e01007387 */ /* 0x000fe80000100a00 */
[----:B------:R-:W-:Y:S04]  /*57b20*/  STL [R1+0x888], R10 ;  /* 0x0008880a01007387 */ /* 0x000fe80000100800 */
[----:B------:R-:W2:Y:S04]  /*57b30*/  LDL.64 R16, [R1+0x20] ;  /* 0x0000200001107983 */ /* 0x000ea80000100a00 */
[----:B--2---:R3:W-:Y:S02]  /*57b40*/  STL.64 [R1+0x48a8], R16 ;  /* 0x0048a81001007387 */ /* 0x0047e40000100a00 */
[----:B---3--:R-:W-:-:S02]  /*57b50*/  IMAD.MOV.U32 R16, RZ, RZ, R27 ;  /* 0x000000ffff107224 */ /* 0x008fc400078e001b */
[----:B------:R-:W2:Y:S04]  /*57b60*/  LDL.LU R27, [R1+0x4928] ;  /* 0x00492800011b7983 */ /* 0x000ea80000300800 */
[----:B------:R-:W3:Y:S04]  /*57b70*/  LDL R17, [R1+0x34] ;  /* 0x0000340001117983 */ /* 0x000ee80000100800 */
[----:B---3--:R0:W-:Y:S04]  /*57b80*/  STL.64 [R1+0x48c8], R16 ;  /* 0x0048c81001007387 */ /* 0x0081e80000100a00 */
[----:B0-----:R-:W3:Y:S04]  /*57b90*/  LDL.64 R16, [R1+0x60] ;  /* 0x0000600001107983 */ /* 0x001ee80000100a00 */
[----:B---3--:R0:W-:Y:S04]  /*57ba0*/  STL.64 [R1+0x48e0], R16 ;  /* 0x0048e01001007387 */ /* 0x0081e80000100a00 */
[----:B0-----:R-:W3:Y:S04]  /*57bb0*/  LDL R16, [R1+0x70] ;  /* 0x0000700001107983 */ /* 0x001ee80000100800 */
[----:B------:R-:W3:Y:S01]  /*57bc0*/  LDL R17, [R1+0x74] ;  /* 0x0000740001117983 */ /* 0x000ee20000100800 */
[----:B------:R-:W-:-:S03]  /*57bd0*/  IMAD.MOV.U32 R7, RZ, RZ, R11 ;  /* 0x000000ffff077224 */ /* 0x000fc600078e000b */
[----:B---3--:R2:W-:Y:S02]  /*57be0*/  STL.64 [R1+0x48f8], R16 ;  /* 0x0048f81001007387 */ /* 0x0085e40000100a00 */
[----:B--2---:R-:W-:Y:S02]  /*57bf0*/  IMAD.MOV.U32 R16, RZ, RZ, R27 ;  /* 0x000000ffff107224 */ /* 0x004fe400078e001b */
[----:B------:R-:W-:-:S05]  /*57c00*/  IMAD.MOV.U32 R17, RZ, RZ, R26 ;  /* 0x000000ffff117224 */ /* 0x000fca00078e001a */
[----:B------:R0:W-:Y:S04]  /*57c10*/  STL.64 [R1+0x4910], R16 ;  /* 0x0049101001007387 */ /* 0x0001e80000100a00 */
[----:B0-----:R-:W2:Y:S04]  /*57c20*/  LDL.64 R16, [R1+0x90] ;  /* 0x0000900001107983 */ /* 0x001ea80000100a00 */
[----:B------:R-:W3:Y:S04]  /*57c30*/  LDL.LU.64 R8, [R1+0xc90] ;  /* 0x000c900001087983 */ /* 0x000ee80000300a00 */
[----:B------:R-:W4:Y:S04]  /*57c40*/  LDL.LU.64 R10, [R1+0xc98] ;  /* 0x000c9800010a7983 */ /* 0x000f280000300a00 */
[----:B----4-:R-:W-:Y:S04]  /*57c50*/  STL.64 [R1+0x48d8], R10 ;  /* 0x0048d80a01007387 */ /* 0x010fe80000100a00 */
[----:B---3--:R0:W-:Y:S04]  /*57c60*/  STL.64 [R1+0x48d0], R8 ;  /* 0x0048d00801007387 */ /* 0x0081e80000100a00 */
[----:B0-----:R-:W3:Y:S04]  /*57c70*/  LDL.LU.64 R8, [R1+0xcc0] ;  /* 0x000cc00001087983 */ /* 0x001ee80000300a00 */
        /* <DEDUP_REMOVED lines=11> */
[----:B0-----:R-:W2:Y:S04]  /*57d30*/  LDL.LU.64 R8, [R1+0xd70] ;  /* 0x000d700001087983 */ /* 0x001ea80000300a00 */
[----:B------:R-:W2:Y:S04]  /*57d40*/  LDL.LU.64 R10, [R1+0xd78] ;  /* 0x000d7800010a7983 */ /* 0x000ea80000300a00 */
[----:B------:R-:W3:Y:S04]  /*57d50*/  LDL.LU.64 R24, [R1+0xc80] ;  /* 0x000c800001187983 */ /* 0x000ee80000300a00 */
[----:B------:R-:W3:Y:S04]  /*57d60*/  LDL.LU.64 R26, [R1+0xc88] ;  /* 0x000c8800011a7983 */ /* 0x000ee80000300a00 */
[----:B------:R-:W4:Y:S04]  /*57d70*/  LDL.64 R12, [R1] ;  /* 0x00000000010c7983 */ /* 0x000f280000100a00 */
[----:B----4-:R0:W-:Y:S04]  /*57d80*/  STL.64 [R1+0x4888], R12 ;  /* 0x0048880c01007387 */ /* 0x0101e80000100a00 */
[----:B0-----:R-:W4:Y:S01]  /*57d90*/  LDL.64 R12, [R1+0x10] ;  /* 0x00001000010c7983 */ /* 0x001f220000100a00 */
[----:B--2---:R-:W-:Y:S06]  /*57da0*/  HMMA.16816.F32.BF16 R8, R20, R16, R8 ;  /* 0x000000101408723c */ /* 0x004fec0000041808 */
[----:B------:R-:W-:-:S02]  /*57db0*/  IMAD.MOV.U32 R6, RZ, RZ, R16 ;  /* 0x000000ffff067224 */ /* 0x000fc400078e0010 */
[----:B------:R-:W-:Y:S01]  /*57dc0*/  IMAD.MOV.U32 R3, RZ, RZ, R17 ;  /* 0x000000ffff037224 */ /* 0x000fe200078e0011 */
[----:B----4-:R0:W-:Y:S04]  /*57dd0*/  STL.64 [R1+0x48a0], R12 ;  /* 0x0048a00c01007387 */ /* 0x0101e80000100a00 */
[----:B0-----:R-:W2:Y:S04]  /*57de0*/  LDL R12, [R1+0x50] ;  /* 0x00005000010c7983 */ /* 0x001ea80000100800 */
[----:B------:R-:W2:Y:S04]  /*57df0*/  LDL R13, [R1+0x54] ;  /* 0x00005400010d7983 */ /* 0x000ea80000100800 */
[----:B------:R-:W-:Y:S04]  /*57e00*/  STL [R1+0x4640], R7 ;  /* 0x0046400701007387 */ /* 0x000fe80000100800 */
[----:B------:R-:W-:Y:S04]  /*57e10*/  STL.64 [R1+0x870], R8 ;  /* 0x0008700801007387 */ /* 0x000fe80000100a00 */
[----:B------:R0:W-:Y:S04]  /*57e20*/  STL.64 [R1+0x878], R10 ;  /* 0x0008780a01007387 */ /* 0x0001e80000100a00 */
[----:B0-----:R-:W4:Y:S04]  /*57e30*/  LDL.LU.64 R10, [R1+0x4920] ;  /* 0x00492000010a7983 */ /* 0x001f280000300a00 */
[----:B------:R-:W4:Y:S04]  /*57e40*/  LDL.LU.64 R8, [R1+0x4918] ;  /* 0x0049180001087983 */ /* 0x000f280000300a00 */
[----:B------:R-:W4:Y:S04]  /*57e50*/  LDL.LU.64 R16, [R1+0x4910] ;  /* 0x0049100001107983 */ /* 0x000f280000300a00 */
[----:B------:R-:W-:Y:S04]  /*57e60*/  STL [R1+0x4790], R3 ;  /* 0x0047900301007387 */ /* 0x000fe80000100800 */
[----:B------:R-:W-:Y:S01]  /*57e70*/  STL [R1+0x478c], R6 ;  /* 0x00478c0601007387 */ /* 0x000fe20000100800 */
[----:B----4-:R-:W-:Y:S03]  /*57e80*/  HMMA.16816.F32.BF16 R16, R20, R16, R8 ;  /* 0x000000101410723c */ /* 0x010fe60000041808 */
[----:B------:R-:W4:Y:S04]  /*57e90*/  LDL.LU.64 R10, [R1+0x4908] ;  /* 0x00490800010a7983 */ /* 0x000f280000300a00 */
[----:B------:R-:W4:-:S15]  /*57ea0*/  LDL.LU.64 R8, [R1+0x4900] ;  /* 0x0049000001087983 */ /* 0x000f1e0000300a00 */
[----:B------:R-:W-:-:S01]  /*57eb0*/  NOP ;  /* 0x0000000000007918 */ /* 0x000fc20000000000 */
[----:B------:R0:W-:Y:S04]  /*57ec0*/  STL.64 [R1+0x860], R16 ;  /* 0x0008601001007387 */ /* 0x0001e80000100a00 */
[----:B------:R4:W-:Y:S04]  /*57ed0*/  STL.64 [R1+0x868], R18 ;  /* 0x0008681201007387 */ /* 0x0009e80000100a00 */
[----:B0-----:R-:W4:Y:S02]  /*57ee0*/  LDL.LU.64 R16, [R1+0x48f8] ;  /* 0x0048f80001107983 */ /* 0x001f240000300a00 */
[----:B----4-:R-:W-:Y:S02]  /*57ef0*/  HMMA.16816.F32.BF16 R16, R20, R16, R8 ;  /* 0x000000101410723c */ /* 0x010fe40000041808 */
[----:B------:R-:W4:Y:S04]  /*57f00*/  LDL.LU.64 R10, [R1+0x48f0] ;  /* 0x0048f000010a7983 */ /* 0x000f280000300a00 */
[----:B------:R-:W4:-:S15]  /*57f10*/  LDL.LU.64 R8, [R1+0x48e8] ;  /* 0x0048e80001087983 */ /* 0x000f1e0000300a00 */
[----:B------:R-:W-:-:S02]  /*57f20*/  NOP ;  /* 0x0000000000007918 */ /* 0x000fc40000000000 */
[----:B------:R0:W-:Y:S04]  /*57f30*/  STL.64 [R1+0x850], R16 ;  /* 0x0008501001007387 */ /* 0x0001e80000100a00 */
[----:B------:R-:W-:Y:S04]  /*57f40*/  STL.64 [R1+0x858], R18 ;  /* 0x0008581201007387 */ /* 0x000fe80000100a00 */
[----:B0-----:R-:W4:Y:S02]  /*57f50*/  LDL.LU.64 R16, [R1+0x48e0] ;  /* 0x0048e00001107983 */ /* 0x001f240000300a00 */
[----:B----4-:R-:W-:-:S15]  /*57f60*/  HMMA.16816.F32.BF16 R8, R20, R16, R8 ;  /* 0x000000101408723c */ /* 0x010fde0000041808 */
[----:B------:R-:W-:-:S08]  /*57f70*/  NOP ;  /* 0x0000000000007918 */ /* 0x000fd00000000000 */
[----:B------:R-:W-:Y:S04]  /*57f80*/  STL.64 [R1+0x840], R8 ;  /* 0x0008400801007387 */ /* 0x000fe80000100a00 */
[----:B------:R0:W-:Y:S04]  /*57f90*/  STL.64 [R1+0x848], R10 ;  /* 0x0008480a01007387 */ /* 0x0001e80000100a00 */
[----:B0-----:R-:W2:Y:S04]  /*57fa0*/  LDL.LU.64 R10, [R1+0x48d8] ;  /* 0x0048d800010a7983 */ /* 0x001ea80000300a00 */
[----:B------:R-:W2:Y:S01]  /*57fb0*/  LDL.LU.64 R8, [R1+0x48d0] ;  /* 0x0048d00001087983 */ /* 0x000ea20000300a00 */
[----:B------:R-:W-:-:S02]  /*57fc0*/  IMAD.MOV.U32 R6, RZ, RZ, R17 ;  /* 0x000000ffff067224 */ /* 0x000fc400078e0011 */
[----:B------:R-:W-:Y:S02]  /*57fd0*/  IMAD.MOV.U32 R3, RZ, RZ, R16 ;  /* 0x000000ffff037224 */ /* 0x000fe400078e0010 */
[----:B------:R-:W4:Y:S04]  /*57fe0*/  LDL.LU.64 R16, [R1+0x48c8] ;  /* 0x0048c80001107983 */ /* 0x000f280000300a00 */
[----:B------:R-:W-:Y:S04]  /*57ff0*/  STL [R1+0x4798], R6 ;  /* 0x0047980601007387 */ /* 0x000fe80000100800 */
[----:B------:R-:W-:Y:S01]  /*58000*/  STL [R1+0x4794], R3 ;  /* 0x0047940301007387 */ /* 0x000fe20000100800 */
[----:B--2---:R-:W-:Y:S03]  /*58010*/  HMMA.16816.F32.BF16 R12, R20, R12, R8 ;  /* 0x0000000c140c723c */ /* 0x004fe60000041808 */
[----:B------:R-:W3:-:S15]  /*58020*/  LDL.LU.64 R8, [R1+0x48c0] ;  /* 0x0048c00001087983 */ /* 0x000ede0000300a00 */
[----:B------:R-:W-:-:S05]  /*58030*/  NOP ;  /* 0x0000000000007918 */ /* 0x000fca0000000000 */
[----:B------:R-:W-:Y:S04]  /*58040*/  STL.64 [R1+0x830], R12 ;  /* 0x0008300c01007387 */ /* 0x000fe80000100a00 */
[----:B------:R3:W-:Y:S02]  /*58050*/  STL.64 [R1+0x838], R14 ;  /* 0x0008380e01007387 */ /* 0x0007e40000100a00 */
[----:B---3--:R-:W-:Y:S06]  /*58060*/  HMMA.16816.F32.BF16 R12, R20, R8, R24 ;  /* 0x00000008140c723c */ /* 0x008fec0000041818 */
[----:B------:R-:W-:-:S02]  /*58070*/  IMAD.MOV.U32 R6, RZ, RZ, R8 ;  /* 0x000000ffff067224 */ /* 0x000fc400078e0008 */
[----:B------:R-:W-:-:S15]  /*58080*/  IMAD.MOV.U32 R3, RZ, RZ, R9 ;  /* 0x000000ffff037224 */ /* 0x000fde00078e0009 */
[----:B------:R-:W-:Y:S04]  /*58090*/  STL.64 [R1+0x820], R12 ;  /* 0x0008200c01007387 */ /* 0x000fe80000100a00 */
[----:B------:R-:W-:Y:S04]  /*580a0*/  STL.64 [R1+0x828], R14 ;  /* 0x0008280e01007387 */ /* 0x000fe80000100a00 */
[----:B------:R-:W-:Y:S04]  /*580b0*/  STL [R1+0x48b8], R6 ;  /* 0x0048b80601007387 */ /* 0x000fe80000100800 */
[----:B------:R0:W-:Y:S04]  /*580c0*/  STL.64 [R1+0x48b0], R4 ;  /* 0x0048b00401007387 */ /* 0x0001e80000100a00 */
[----:B0-----:R-:W4:Y:S04]  /*580d0*/  LDL.LU.64 R4, [R1+0xc70] ;  /* 0x000c700001047983 */ /* 0x001f280000300a00 */
[----:B------:R-:W4:Y:S04]  /*580e0*/  LDL.LU.64 R6, [R1+0xc78] ;  /* 0x000c780001067983 */ /* 0x000f280000300a00 */
[----:B------:R-:W2:Y:S04]  /*580f0*/  LDL.LU.64 R12, [R1+0xc60] ;  /* 0x000c6000010c7983 */ /* 0x000ea80000300a00 */
[----:B------:R-:W2:Y:S04]  /*58100*/  LDL.LU.64 R14, [R1+0xc68] ;  /* 0x000c6800010e7983 */ /* 0x000ea80000300a00 */
[----:B------:R-:W3:Y:S04]  /*58110*/  LDL.LU.64 R8, [R1+0xc30] ;  /* 0x000c300001087983 */ /* 0x000ee80000300a00 */
[----:B------:R-:W4:Y:S04]  /*58120*/  LDL.LU.64 R10, [R1+0xc38] ;  /* 0x000c3800010a7983 */ /* 0x000f280000300a00 */
[----:B----4-:R-:W-:Y:S04]  /*58130*/  STL.64 [R1+0x4880], R10 ;  /* 0x0048800a01007387 */ /* 0x010fe80000100a00 */
[----:B---3--:R0:W-:Y:S04]  /*58140*/  STL.64 [R1+0x4878], R8 ;  /* 0x0048780801007387 */ /* 0x0081e80000100a00 */
[----:B0-----:R-:W3:Y:S04]  /*58150*/  LDL.LU.64 R8, [R1+0xc40] ;  /* 0x000c400001087983 */ /* 0x001ee80000300a00 */
[----:B------:R-:W4:Y:S01]  /*58160*/  LDL.LU.64 R10, [R1+0xc48] ;  /* 0x000c4800010a7983 */ /* 0x000f220000300a00 */
[C---:B------:R-:W-:Y:S03]  /*58170*/  HMMA.16816.F32.BF16 R16, R20.reuse, R16, R4 ;  /* 0x000000101410723c */ /* 0x040fe60000041804 */
[----:B----4-:R-:W-:Y:S04]  /*58180*/  STL.64 [R1+0x4898], R10 ;  /* 0x0048980a01007387 */ /* 0x010fe80000100a00 */
[----:B---3--:R0:W-:Y:S04]  /*58190*/  STL.64 [R1+0x4890], R8 ;  /* 0x0048900801007387 */ /* 0x0081e80000100a00 */
[----:B0-----:R-:W3:Y:S04]  /*581a0*/  LDL.LU.64 R8, [R1+0xc50] ;  /* 0x000c500001087983 */ /* 0x001ee80000300a00 */
[----:B------:R-:W3:Y:S04]  /*581b0*/  LDL.LU.64 R10, [R1+0xc58] ;  /* 0x000c5800010a7983 */ /* 0x000ee80000300a00 */
[----:B------:R-:W4:Y:S04]  /*581c0*/  LDL.LU.64 R24, [R1+0xc20] ;  /* 0x000c200001187983 */ /* 0x000f280000300a00 */
[----:B------:R-:W4:Y:S04]  /*581d0*/  LDL.LU.64 R26, [R1+0xc28] ;  /* 0x000c2800011a7983 */ /* 0x000f280000300a00 */
[----:B------:R-:W-:Y:S04]  /*581e0*/  STL [R1+0x47c0], R3 ;  /* 0x0047c00301007387 */ /* 0x000fe80000100800 */
[----:B------:R-:W4:Y:S04]  /*581f0*/  LDL.LU R6, [R1+0x48b8] ;  /* 0x0048b80001067983 */ /* 0x000f280000300800 */
[----:B------:R-:W4:Y:S04]  /*58200*/  LDL.LU.64 R4, [R1+0x48b0] ;  /* 0x0048b00001047983 */ /* 0x000f280000300a00 */
[----:B------:R0:W-:Y:S04]  /*58210*/  STL.64 [R1+0x810], R16 ;  /* 0x0008101001007387 */ /* 0x0001e80000100a00 */
[----:B------:R-:W-:Y:S04]  /*58220*/  STL.64 [R1+0x818], R18 ;  /* 0x0008181201007387 */ /* 0x000fe80000100a00 */
[----:B0-----:R-:W2:Y:S02]  /*58230*/  LDL.LU.64 R16, [R1+0x48a8] ;  /* 0x0048a80001107983 */ /* 0x001ea40000300a00 */
[----:B--2---:R-:W-:-:S15]  /*58240*/  HMMA.16816.F32.BF16 R12, R20, R16, R12 ;  /* 0x00000010140c723c */ /* 0x004fde000004180c */
[----:B------:R-:W-:-:S08]  /*58250*/  NOP ;  /* 0x0000000000007918 */ /* 0x000fd00000000000 */
[----:B------:R0:W-:Y:S04]  /*58260*/  STL.64 [R1+0x800], R12 ;  /* 0x0008000c01007387 */ /* 0x0001e80000100a00 */
[----:B------:R-:W-:Y:S04]  /*58270*/  STL.64 [R1+0x808], R14 ;  /* 0x0008080e01007387 */ /* 0x000fe80000100a00 */
[----:B0-----:R-:W3:Y:S01]  /*58280*/  LDL.LU.64 R12, [R1+0x48a0] ;  /* 0x0048a000010c7983 */ /* 0x001ee20000300a00 */
[----:B------:R-:W-:Y:S02]  /*58290*/  IMAD.MOV.U32 R3, RZ, RZ, R16 ;  /* 0x000000ffff037224 */ /* 0x000fe400078e0010 */
[----:B------:R-:W-:-:S02]  /*582a0*/  IMAD.MOV.U32 R7, RZ, RZ, R17 ;  /* 0x000000ffff077224 */ /* 0x000fc400078e0011 */
[----:B------:R-:W2:Y:S04]  /*582b0*/  LDL.LU.64 R16, [R1+0xc10] ;  /* 0x000c100001107983 */ /* 0x000ea80000300a00 */
[----:B------:R-:W2:Y:S04]  /*582c0*/  LDL.LU.64 R18, [R1+0xc18] ;  /* 0x000c180001127983 */ /* 0x000ea80000300a00 */
[----:B------:R-:W-:Y:S01]  /*582d0*/  STL [R1+0x47d4], R3 ;  /* 0x0047d40301007387 */ /* 0x000fe20000100800 */
[----:B---3--:R-:W-:Y:S06]  /*582e0*/  HMMA.16816.F32.BF16 R8, R20, R12, R8 ;  /* 0x0000000c1408723c */ /* 0x008fec0000041808 */
[----:B------:R-:W-:-:S02]  /*582f0*/  IMAD.MOV.U32 R29, RZ, RZ, R12 ;  /* 0x000000ffff1d7224 */ /* 0x000fc400078e000c */
[----:B------:R-:W-:-:S15]  /*58300*/  IMAD.MOV.U32 R28, RZ, RZ, R13 ;  /* 0x000000ffff1c7224 */ /* 0x000fde00078e000d */
[----:B------:R-:W-:Y:S04]  /*58310*/  STL.64 [R1+0x7f0], R8 ;  /* 0x0007f00801007387 */ /* 0x000fe80000100a00 */
[----:B------:R0:W-:Y:S04]  /*58320*/  STL.64 [R1+0x7f8], R10 ;  /* 0x0007f80a01007387 */ /* 0x0001e80000100a00 */
[----:B0-----:R-:W3:Y:S04]  /*58330*/  LDL.LU.64 R10, [R1+0x4898] ;  /* 0x00489800010a7983 */ /* 0x001ee80000300a00 */
[----:B------:R-:W3:Y:S04]  /*58340*/  LDL.LU.64 R8, [R1+0x4890] ;  /* 0x0048900001087983 */ /* 0x000ee80000300a00 */
[----:B------:R-:W3:Y:S02]  /*58350*/  LDL.LU.64 R12, [R1+0x4888] ;  /* 0x00488800010c7983 */ /* 0x000ee40000300a00 */
[----:B---3--:R-:W-:Y:S06]  /*58360*/  HMMA.16816.F32.BF16 R8, R20, R12, R8 ;  /* 0x0000000c1408723c */ /* 0x008fec0000041808 */
[----:B------:R-:W-:-:S15]  /*58370*/  IMAD.MOV.U32 R3, RZ, RZ, R13 ;  /* 0x000000ffff037224 */ /* 0x000fde00078e000d */
[----:B------:R-:W-:-:S02]  /*58380*/  NOP ;  /* 0x0000000000007918 */ /* 0x000fc40000000000 */
[----:B------:R-:W-:Y:S04]  /*58390*/  STL.64 [R1+0x7e0], R8 ;  /* 0x0007e00801007387 */ /* 0x000fe80000100a00 */
[----:B------:R0:W-:Y:S04]  /*583a0*/  STL.64 [R1+0x7e8], R10 ;  /* 0x0007e80a01007387 */ /* 0x0001e80000100a00 */
[----:B0-----:R-:W3:Y:S04]  /*583b0*/  LDL.LU.64 R10, [R1+0x4880] ;  /* 0x00488000010a7983 */ /* 0x001ee80000300a00 */
[----:B------:R-:W3:Y:S04]  /*583c0*/  LDL.LU.64 R8, [R1+0x4878] ;  /* 0x0048780001087983 */ /* 0x000ee80000300a00 */
[----:B------:R-:W4:Y:S04]  /*583d0*/  LDL.LU.64 R14, [R1+0x4870] ;  /* 0x00487000010e7983 */ /* 0x000f280000300a00 */
[----:B------:R-:W3:Y:S02]  /*583e0*/  LDL.LU.64 R12, [R1+0x4868] ;  /* 0x00486800010c7983 */ /* 0x000ee40000300a00 */
[----:B---3--:R-:W-:-:S15]  /*583f0*/  HMMA.16816.F32.BF16 R8, R20, R12, R8 ;  /* 0x0000000c1408723c */ /* 0x008fde0000041808 */
[----:B------:R-:W-:-:S08]  /*58400*/  NOP ;  /* 0x0000000000007918 */ /* 0x000fd00000000000 */
[----:B------:R-:W-:Y:S04]  /*58410*/  STL.64 [R1+0x7d0], R8 ;  /* 0x0007d00801007387 */ /* 0x000fe80000100a00 */
[----:B------:R0:W-:Y:S04]  /*58420*/  STL.64 [R1+0x7d8], R10 ;  /* 0x0007d80a01007387 */ /* 0x0001e80000100a00 */
[----:B0-----:R-:W3:Y:S04]  /*58430*/  LDL.LU.64 R10, [R1+0x4860] ;  /* 0x00486000010a7983 */ /* 0x001ee80000300a00 */
[----:B------:R-:W2:Y:S04]  /*58440*/  LDL.LU.64 R8, [R1+0x4858] ;  /* 0x0048580001087983 */ /* 0x000ea80000300a00 */
[----:B----4-:R-:W-:Y:S04]  /*58450*/  STL.64 [R1+0x4688], R14 ;  /* 0x0046880e01007387 */ /* 0x010fe80000100a00 */
[----:B------:R0:W-:Y:S04]  /*58460*/  STL.64 [R1+0x4680], R12 ;  /* 0x0046800c01007387 */ /* 0x0001e80000100a00 */
[----:B0-----:R-:W4:Y:S01]  /*58470*/  LDL.64 R12, [R1+0x1e0] ;  /* 0x0001e000010c7983 */ /* 0x001f220000100a00 */
[----:B--2---:R-:W-:-:S15]  /*58480*/  HMMA.16816.F32.BF16 R24, R20, R8, R24 ;  /* 0x000000081418723c */ /* 0x004fde0000041818 */
[----:B------:R-:W-:-:S08]  /*58490*/  NOP ;  /* 0x0000000000007918 */ /* 0x000fd00000000000 */
[----:B------:R0:W-:Y:S04]  /*584a0*/  STL.64 [R1+0x7c0], R24 ;  /* 0x0007c01801007387 */ /* 0x0001e80000100a00 */
[----:B------:R-:W-:Y:S04]  /*584b0*/  STL.64 [R1+0x7c8], R26 ;  /* 0x0007c81a01007387 */ /* 0x000fe80000100a00 */
[----:B0-----:R-:W2:Y:S04]  /*584c0*/  LDL.LU.64 R24, [R1+0x4850] ;  /* 0x0048500001187983 */ /* 0x001ea80000300a00 */
[----:B---3--:R-:W-:Y:S04]  /*584d0*/  STL.64 [R1+0x4698], R10 ;  /* 0x0046980a01007387 */ /* 0x008fe80000100a00 */
[----:B------:R0:W-:Y:S04]  /*584e0*/  STL.64 [R1+0x4690], R8 ;  /* 0x0046900801007387 */ /* 0x0001e80000100a00 */
[----:B0-----:R-:W4:Y:S04]  /*584f0*/  LDL.LU.64 R8, [R1+0xc00] ;  /* 0x000c000001087983 */ /* 0x001f280000300a00 */
[----:B------:R-:W4:Y:S01]  /*58500*/  LDL.LU.64 R10, [R1+0xc08] ;  /* 0x000c0800010a7983 */ /* 0x000f220000300a00 */
[----:B------:R-:W-:-:S15]  /*58510*/  HMMA.16816.F32.BF16 R16, R20, R4, R16 ;  /* 0x000000041410723c */ /* 0x000fde0000041810 */
[----:B------:R-:W-:-:S08]  /*58520*/  NOP ;  /* 0x0000000000007918 */ /* 0x000fd00000000000 */
[----:B------:R0:W-:Y:S04]  /*58530*/  STL.64 [R1+0x7b0], R16 ;  /* 0x0007b01001007387 */ /* 0x0001e80000100a00 */
[----:B------:R1:W-:Y:S04]  /*58540*/  STL.64 [R1+0x7b8], R18 ;  /* 0x0007b81201007387 */ /* 0x0003e80000100a00 */
[----:B0-----:R-:W3:Y:S04]  /*58550*/  LDL.LU.64 R16, [R1+0x400] ;  /* 0x0004000001107983 */ /* 0x001ee80000300a00 */
[----:B-1----:R-:W3:Y:S04]  /*58560*/  LDL.LU.64 R18, [R1+0x408] ;  /* 0x0004080001127983 */ /* 0x002ee80000300a00 */
[----:B------:R-:W-:Y:S04]  /*58570*/  STL [R1+0x47a8], R6 ;  /* 0x0047a80601007387 */ /* 0x000fe80000100800 */
[----:B------:R-:W-:Y:S04]  /*58580*/  STL.64 [R1+0x47a0], R4 ;  /* 0x0047a00401007387 */ /* 0x000fe80000100a00 */
[----:B------:R4:W-:Y:S02]  /*58590*/  STL [R1+0x4800], R7 ;  /* 0x0048000701007387 */ /* 0x0009e40000100800 */
[----:B----4-:R-:W-:-:S15]  /*585a0*/  HMMA.16816.F32.BF16 R4, R20, R12, R8 ;  /* 0x0000000c1404723c */ /* 0x010fde0000041808 */
[----:B------:R-:W-:-:S08]  /*585b0*/  NOP ;  /* 0x0000000000007918 */ /* 0x000fd00000000000 */
[----:B------:R2:W-:Y:S04]  /*585c0*/  STL.64 [R1+0x7a0], R4 ;  /* 0x0007a00401007387 */ /* 0x0005e80000100a00 */
[----:B------:R-:W-:Y:S01]  /*585d0*/  STL.64 [R1+0x7a8], R6 ;  /* 0x0007a80601007387 */ /* 0x000fe20000100a00 */
[----:B--2---:R-:W-:Y:S02]  /*585e0*/  IMAD.MOV.U32 R4, RZ, RZ, R25 ;  /* 0x000000ffff047224 */ /* 0x004fe400078e0019 */
[----:B------:R-:W-:Y:S02]  /*585f0*/  IMAD.MOV.U32 R5, RZ, RZ, R24 ;  /* 0x000000ffff057224 */ /* 0x000fe400078e0018 */
[----:B------:R-:W2:Y:S04]  /*58600*/  LDL.LU.64 R24, [R1+0x1120] ;  /* 0x0011200001187983 */ /* 0x000ea80000300a00 */
[----:B------:R-:W2:Y:S04]  /*58610*/  LDL.LU.64 R26, [R1+0x1128] ;  /* 0x00112800011a7983 */ /* 0x000ea80000300a00 */
[----:B------:R0:W-:Y:S04]  /*58620*/  STL.64 [R1+0x4810], R4 ;  /* 0x0048100401007387 */ /* 0x0001e80000100a00 */
[----:B0-----:R-:W4:Y:S04]  /*58630*/  LDL R4, [R1+0x160] ;  /* 0x0001600001047983 */ /* 0x001f280000100800 */
[----:B------:R-:W4:Y:S01]  /*58640*/  LDL R5, [R1+0x164] ;  /* 0x0001640001057983 */ /* 0x000f220000100800 */
[----:B------:R-:W-:-:S02]  /*58650*/  IMAD.MOV.U32 R9, RZ, RZ, R12 ;  /* 0x000000ffff097224 */ /* 0x000fc400078e000c */
[----:B------:R-:W-:Y:S01]  /*58660*/  IMAD.MOV.U32 R8, RZ, RZ, R13 ;  /* 0x000000ffff087224 */ /* 0x000fe200078e000d */
[----:B------:R-:W2:Y:S04]  /*58670*/  LDL R12, [R1+0x180] ;  /* 0x00018000010c7983 */ /* 0x000ea80000100800 */
[----:B------:R-:W2:Y:S04]  /*58680*/  LDL R13, [R1+0x184] ;  /* 0x00018400010d7983 */ /* 0x000ea80000100800 */
[----:B----4-:R0:W-:Y:S04]  /*58690*/  STL.64 [R1+0x4828], R4 ;  /* 0x0048280401007387 */ /* 0x0101e80000100a00 */
[----:B0-----:R-:W3:Y:S02]  /*586a0*/  LDL.64 R4, [R1+0x1d0] ;  /* 0x0001d00001047983 */ /* 0x001ee40000100a00 */
[----:B---3--:R-:W-:Y:S02]  /*586b0*/  HMMA.16816.F32.BF16 R20, R20, R4, R16 ;  /* 0x000000041414723c */ /* 0x008fe40000041810 */
[----:B------:R-:W2:Y:S04]  /*586c0*/  LDL.LU.64 R18, [R1+0x4848] ;  /* 0x0048480001127983 */ /* 0x000ea80000300a00 */
[----:B------:R-:W2:Y:S01]  /*586d0*/  LDL.LU.64 R16, [R1+0x4840] ;  /* 0x0048400001107983 */ /* 0x000ea20000300a00 */
[----:B------:R-:W-:-:S02]  /*586e0*/  IMAD.MOV.U32 R11, RZ, RZ, R4 ;  /* 0x000000ffff0b7224 */ /* 0x000fc400078e0004 */
[----:B------:R-:W-:-:S14]  /*586f0*/  IMAD.MOV.U32 R10, RZ, RZ, R5 ;  /* 0x000000ffff0a7224 */ /* 0x000fdc00078e0005 */
[----:B------:R0:W-:Y:S04]  /*58700*/  STL.64 [R1+0x3e0], R20 ;  /* 0x0003e01401007387 */ /* 0x0001e80000100a00 */
[----:B------:R1:W-:Y:S04]  /*58710*/  STL.64 [R1+0x3e8], R22 ;  /* 0x0003e81601007387 */ /* 0x0003e80000100a00 */
[----:B0-----:R-:W3:Y:S04]  /*58720*/  LDL.LU.64 R20, [R1+0x10f0] ;  /* 0x0010f00001147983 */ /* 0x001ee80000300a00 */
[----:B-1----:R-:W3:Y:S04]  /*58730*/  LDL.LU.64 R22, [R1+0x10f8] ;  /* 0x0010f80001167983 */ /* 0x002ee80000300a00 */
[----:B------:R-:W-:Y:S04]  /*58740*/  STL.64 [R1+0x47b8], R10 ;  /* 0x0047b80a01007387 */ /* 0x000fe80000100a00 */
[----:B------:R0:W-:Y:S04]  /*58750*/  STL.64 [R1+0x47b0], R8 ;  /* 0x0047b00801007387 */ /* 0x0001e80000100a00 */
[----:B0-----:R-:W2:Y:S04]  /*58760*/  LDL R8, [R1+0x1a0] ;  /* 0x0001a00001087983 */ /* 0x001ea80000100800 */
[----:B------:R-:W2:Y:S02]  /*58770*/  LDL R9, [R1+0x1a4] ;  /* 0x0001a40001097983 */ /* 0x000ea40000100800 */
[----:B--2---:R-:W-:Y:S02]  /*58780*/  HMMA.16816.F32.BF16 R8, R16, R8, R24 ;  /* 0x000000081008723c */ /* 0x004fe40000041818 */
[----:B------:R-:W3:-:S15]  /*58790*/  LDL.LU.64 R24, [R1+0x4838] ;  /* 0x0048380001187983 */ /* 0x000ede0000300a00 */
[----:B------:R-:W-:-:S06]  /*587a0*/  NOP ;  /* 0x0000000000007918 */ /* 0x000fcc0000000000 */
[----:B------:R-:W-:Y:S04]  /*587b0*/  STL.64 [R1+0x3d0], R8 ;  /* 0x0003d00801007387 */ /* 0x000fe80000100a00 */
[----:B------:R3:W-:Y:S02]  /*587c0*/  STL.64 [R1+0x3d8], R10 ;  /* 0x0003d80a01007387 */ /* 0x0007e40000100a00 */
[----:B---3--:R-:W-:Y:S02]  /*587d0*/  HMMA.16816.F32.BF16 R8, R16, R24, R20 ;  /* 0x000000181008723c */ /* 0x008fe40000041814 */
[----:B------:R-:W2:-:S15]  /*587e0*/  LDL R20, [R1+0x110] ;  /* 0x0001100001147983 */ /* 0x000e9e0000100800 */
[----:B------:R-:W-:-:S06]  /*587f0*/  NOP ;  /* 0x0000000000007918 */ /* 0x000fcc0000000000 */
[----:B------:R-:W-:Y:S04]  /*58800*/  STL.64 [R1+0x3c0], R8 ;  /* 0x0003c00801007387 */ /* 0x000fe80000100a00 */
[----:B------:R-:W-:Y:S04]  /*58810*/  STL.64 [R1+0x3c8], R10 ;  /* 0x0003c80a01007387 */ /* 0x000fe80000100a00 */
[----:B------:R-:W2:Y:S04]  /*58820*/  LDL R21, [R1+0x114] ;  /* 0x0001140001157983 */ /* 0x000ea80000100800 */
[----:B--2---:R0:W-:Y:S04]  /*58830*/  STL.64 [R1+0x47e8], R20 ;  /* 0x0047e81401007387 */ /* 0x0041e80000100a00 */
[----:B0-----:R-:W2:Y:S01]  /*58840*/  LDL.64 R20, [R1+0x120] ;  /* 0x0001200001147983 */ /* 0x001ea20000100a00 */
[----:B------:R-:W0:Y:S01]  /*58850*/  S2R R14, SR_TID.X ;  /* 0x00000000000e7919 */ /* 0x000e220000002100 */
[----:B------:R-:W1:Y:S02]  /*58860*/  S2R R15, SR_TID.X ;  /* 0x00000000000f7919 */ /* 0x000e640000002100 */
[----:B--2---:R2:W-:Y:S04]  /*58870*/  STL.64 [R1+0x47f8], R20 ;  /* 0x0047f81401007387 */ /* 0x0045e80000100a00 */
[----:B--2---:R-:W2:Y:S04]  /*58880*/  LDL R20, [R1+0x170] ;  /* 0x0001700001147983 */ /* 0x004ea80000100800 */
[----:B------:R-:W2:Y:S01]  /*58890*/  LDL R21, [R1+0x174] ;  /* 0x0001740001157983 */ /* 0x000ea20000100800 */
[----:B0-----:R-:W-:Y:S01]  /*588a0*/  LOP3.LUT R14, R14, 0x7, RZ, 0xc0, !PT ;  /* 0x000000070e0e7812 */ /* 0x001fe200078ec0ff */
[----:B-1----:R-:W-:-:S04]  /*588b0*/  IMAD.SHL.U32 R6, R15, 0x2, RZ ;  /* 0x000000020f067824 */ /* 0x002fc800078e00ff */
[----:B------:R-:W-:Y:S02]  /*588c0*/  IMAD R14, R14, 0x90, RZ ;  /* 0x000000900e0e7824 */ /* 0x000fe400078e02ff */
[----:B------:R-:W-:-:S03]  /*588d0*/  IMAD.SHL.U32 R15, R15, 0x40, RZ ;  /* 0x000000400f0f7824 */ /* 0x000fc600078e00ff */
[----:B------:R-:W-:-:S04]  /*588e0*/  LOP3.LUT R6, R14, 0x10, R6, 0x78, !PT ;  /* 0x000000100e067812 */ /* 0x000fc800078e7806 */
[----:B------:R-:W-:-:S04]  /*588f0*/  LOP3.LUT R6, R6, 0x400, R15, 0xf8, !PT ;  /* 0x0000040006067812 */ /* 0x000fc800078ef80f */
[----:B------:R-:W-:-:S05]  /*58900*/  LOP3.LUT R6, R6, 0x40, RZ, 0x3c, !PT ;  /* 0x0000004006067812 */ /* 0x000fca00078e3cff */
[----:B------:R-:W0:Y:S04]  /*58910*/  LDSM.16.MT88.4 R24, [R6+UR4+0x10000] ;  /* 0x010000040618783b */ /* 0x000e280008004200 */
[----:B--2---:R1:W-:Y:S04]  /*58920*/  STL.64 [R1+0x4830], R20 ;  /* 0x0048301401007387 */ /* 0x0043e80000100a00 */
[----:B-1----:R-:W2:Y:S04]  /*58930*/  LDL.LU.64 R20, [R1+0x10d0] ;  /* 0x0010d00001147983 */ /* 0x002ea80000300a00 */
[----:B------:R-:W2:Y:S04]  /*58940*/  LDL.LU.64 R22, [R1+0x10d8] ;  /* 0x0010d80001167983 */ /* 0x000ea80000300a00 */
[----:B------:R-:W3:Y:S04]  /*58950*/  LDL.LU.64 R4, [R1+0x10a0] ;  /* 0x0010a00001047983 */ /* 0x000ee80000300a00 */
[----:B------:R-:W3:Y:S04]  /*58960*/  LDL.LU.64 R6, [R1+0x10a8] ;  /* 0x0010a80001067983 */ /* 0x000ee80000300a00 */
[----:B------:R-:W4:Y:S04]  /*58970*/  LDL.64 R8, [R1+0x100] ;  /* 0x0001000001087983 */ /* 0x000f280000100a00 */
[----:B----4-:R1:W-:Y:S04]  /*58980*/  STL.64 [R1+0x47f0], R8 ;  /* 0x0047f00801007387 */ /* 0x0103e80000100a00 */
[----:B-1----:R-:W4:Y:S04]  /*58990*/  LDL.64 R8, [R1+0x140] ;  /* 0x0001400001087983 */ /* 0x002f280000100a00 */
[----:B----4-:R1:W-:Y:S04]  /*589a0*/  STL.64 [R1+0x4808], R8 ;  /* 0x0048080801007387 */ /* 0x0103e80000100a00 */
[----:B-1----:R-:W4:Y:S04]  /*589b0*/  LDL.LU.64 R8, [R1+0x1020] ;  /* 0x0010200001087983 */ /* 0x002f280000300a00 */
[----:B------:R-:W3:Y:S01]  /*589c0*/  LDL.LU.64 R10, [R1+0x1028] ;  /* 0x00102800010a7983 */ /* 0x000ee20000300a00 */
[----:B--2---:R-:W-:Y:S03]  /*589d0*/  HMMA.16816.F32.BF16 R12, R16, R12, R20 ;  /* 0x0000000c100c723c */ /* 0x004fe60000041814 */
[----:B---3--:R-:W-:Y:S04]  /*589e0*/  STL.64 [R1+0x4820], R10 ;  /* 0x0048200a01007387 */ /* 0x008fe80000100a00 */
[----:B----4-:R1:W-:Y:S04]  /*589f0*/  STL.64 [R1+0x4818], R8 ;  /* 0x0048180801007387 */ /* 0x0103e80000100a00 */
[----:B-1----:R-:W2:Y:S04]  /*58a00*/  LDL.LU.64 R8, [R1+0x1060] ;  /* 0x0010600001087983 */ /* 0x002ea80000300a00 */
[----:B------:R-:W2:Y:S04]  /*58a10*/  LDL.LU.64 R10, [R1+0x1068] ;  /* 0x00106800010a7983 */ /* 0x000ea80000300a00 */
[----:B0-----:R-:W-:Y:S04]  /*58a20*/  STL.64 [R1+0x4650], R26 ;  /* 0x0046501a01007387 */ /* 0x001fe80000100a00 */
[----:B------:R0:W-:Y:S04]  /*58a30*/  STL.64 [R1+0x4648], R24 ;  /* 0x0046481801007387 */ /* 0x0001e80000100a00 */
[----:B0-----:R-:W3:Y:S04]  /*58a40*/  LDL R24, [R1+0x130] ;  /* 0x0001300001187983 */ /* 0x001ee80000100800 */
[----:B------:R-:W3:Y:S04]  /*58a50*/  LDL R25, [R1+0x134] ;  /* 0x0001340001197983 */ /* 0x000ee80000100800 */
[----:B------:R-:W4:Y:S04]  /*58a60*/  LDL.LU.64 R20, [R1+0x4830] ;  /* 0x0048300001147983 */ /* 0x000f280000300a00 */
[----:B------:R0:W-:Y:S04]  /*58a70*/  STL.64 [R1+0x790], R12 ;  /* 0x0007900c01007387 */ /* 0x0001e80000100a00 */
[----:B------:R-:W-:Y:S01]  /*58a80*/  STL.64 [R1+0x798], R14 ;  /* 0x0007980e01007387 */ /* 0x000fe20000100a00 */
[----:B0-----:R-:W-:-:S02]  /*58a90*/  IMAD.MOV.U32 R12, RZ, RZ, R2 ;  /* 0x000000ffff0c7224 */ /* 0x001fc400078e0002 */
[----:B------:R-:W-:-:S05]  /*58aa0*/  IMAD.MOV.U32 R13, RZ, RZ, R0 ;  /* 0x000000ffff0d7224 */ /* 0x000fca00078e0000 */
[----:B------:R0:W-:Y:S04]  /*58ab0*/  STL.64 [R1+0x47e0], R12 ;  /* 0x0047e00c01007387 */ /* 0x0001e80000100a00 */
[----:B0-----:R-:W3:Y:S04]  /*58ac0*/  LDL.LU.64 R12, [R1+0xff0] ;  /* 0x000ff000010c7983 */ /* 0x001ee80000300a00 */
[----:B------:R-:W3:Y:S01]  /*58ad0*/  LDL.LU.64 R14, [R1+0xff8] ;  /* 0x000ff800010e7983 */ /* 0x000ee20000300a00 */
[----:B----4-:R-:W-:Y:S03]  /*58ae0*/  HMMA.16816.F32.BF16 R20, R16, R20, R4 ;  /* 0x000000141014723c */ /* 0x010fe60000041804 */
[----:B------:R-:W2:-:S15]  /*58af0*/  LDL.LU.64 R4, [R1+0x4828] ;  /* 0x0048280001047983 */ /* 0x000e9e0000300a00 */
[----:B------:R-:W-:-:S05]  /*58b00*/  NOP ;  /* 0x0000000000007918 */ /* 0x000fca0000000000 */
[----:B------:R0:W-:Y:S04]  /*58b10*/  STL.64 [R1+0x780], R20 ;  /* 0x0007801401007387 */ /* 0x0001e80000100a00 */
[----:B------:R1:W-:Y:S04]  /*58b20*/  STL.64 [R1+0x788], R22 ;  /* 0x0007881601007387 */ /* 0x0003e80000100a00 */
[----:B0-----:R-:W4:Y:S04]  /*58b30*/  LDL.LU.64 R20, [R1+0xfb0] ;  /* 0x000fb00001147983 */ /* 0x001f280000300a00 */
[----:B-1----:R-:W4:Y:S01]  /*58b40*/  LDL.LU.64 R22, [R1+0xfb8] ;  /* 0x000fb80001167983 */ /* 0x002f220000300a00 */
[----:B--2---:R-:W-:Y:S03]  /*58b50*/  HMMA.16816.F32.BF16 R4, R16, R4, R8 ;  /* 0x000000041004723c */ /* 0x004fe60000041808 */
[----:B------:R-:W2:Y:S04]  /*58b60*/  LDL.LU.64 R10, [R1+0x4820] ;  /* 0x00482000010a7983 */ /* 0x000ea80000300a00 */
[----:B------:R-:W2:-:S15]  /*58b70*/  LDL.LU.64 R8, [R1+0x4818] ;  /* 0x0048180001087983 */ /* 0x000e9e0000300a00 */
[----:B------:R-:W-:-:S01]  /*58b80*/  NOP ;  /* 0x0000000000007918 */ /* 0x000fc20000000000 */
[----:B------:R0:W-:Y:S04]  /*58b90*/  STL.64 [R1+0x770], R4 ;  /* 0x0007700401007387 */ /* 0x0001e80000100a00 */
[----:B------:R2:W-:Y:S04]  /*58ba0*/  STL.64 [R1+0x778], R6 ;  /* 0x0007780601007387 */ /* 0x0005e80000100a00 */
[----:B0-----:R-:W2:Y:S02]  /*58bb0*/  LDL.LU.64 R4, [R1+0x4810] ;  /* 0x0048100001047983 */ /* 0x001ea40000300a00 */
[----:B--2---:R-:W-:Y:S02]  /*58bc0*/  HMMA.16816.F32.BF16 R4, R16, R4, R8 ;  /* 0x000000041004723c */ /* 0x004fe40000041808 */
[----:B------:R-:W3:-:S15]  /*58bd0*/  LDL.LU.64 R8, [R1+0x4808] ;  /* 0x0048080001087983 */ /* 0x000ede0000300a00 */
[----:B------:R-:W-:-:S06]  /*58be0*/  NOP ;  /* 0x0000000000007918 */ /* 0x000fcc0000000000 */
[----:B------:R-:W-:Y:S04]  /*58bf0*/  STL.64 [R1+0x760], R4 ;  /* 0x0007600401007387 */ /* 0x000fe80000100a00 */
[----:B------:R0:W-:Y:S04]  /*58c00*/  STL.64 [R1+0x768], R6 ;  /* 0x0007680601007387 */ /* 0x0001e80000100a00 */
[----:B0-----:R-:W2:Y:S01]  /*58c10*/  LDL.LU R7, [R1+0x4800] ;  /* 0x0048000001077983 */ /* 0x001ea20000300800 */
[----:B---3--:R-:W-:Y:S06]  /*58c20*/  HMMA.16816.F32.BF16 R12, R16, R8, R12 ;  /* 0x00000008100c723c */ /* 0x008fec000004180c */
[----:B------:R-:W-:-:S02]  /*58c30*/  IMAD.MOV.U32 R2, RZ, RZ, R8 ;  /* 0x000000ffff027224 */ /* 0x000fc400078e0008 */
[----:B------:R-:W-:-:S15]  /*58c40*/  IMAD.MOV.U32 R0, RZ, RZ, R9 ;  /* 0x000000ffff007224 */ /* 0x000fde00078e0009 */
[----:B------:R0:W-:Y:S04]  /*58c50*/  STL.64 [R1+0x750], R12 ;  /* 0x0007500c01007387 */ /* 0x0001e80000100a00 */
[----:B------:R1:W-:Y:S04]  /*58c60*/  STL.64 [R1+0x758], R14 ;  /* 0x0007580e01007387 */ /* 0x0003e80000100a00 */
[----:B------:R-:W3:Y:S04]  /*58c70*/  LDL.LU.64 R8, [R1+0xf70] ;  /* 0x000f700001087983 */ /* 0x000ee80000300a00 */
[----:B------:R-:W3:Y:S04]  /*58c80*/  LDL.LU.64 R10, [R1+0xf78] ;  /* 0x000f7800010a7983 */ /* 0x000ee80000300a00 */
[----:B0-----:R-:W3:Y:S04]  /*58c90*/  LDL.LU.64 R12, [R1+0xf00] ;  /* 0x000f0000010c7983 */ /* 0x001ee80000300a00 */
[----:B-1----:R-:W3:Y:S04]  /*58ca0*/  LDL.LU.64 R14, [R1+0xf08] ;  /* 0x000f0800010e7983 */ /* 0x002ee80000300a00 */
[----:B------:R-:W3:Y:S04]  /*58cb0*/  LDL.64 R4, [R1+0xd0] ;  /* 0x0000d00001047983 */ /* 0x000ee80000100a00 */
[----:B--2---:R-:W-:Y:S01]  /*58cc0*/  STL [R1+0x47d0], R7 ;  /* 0x0047d00701007387 */ /* 0x004fe20000100800 */
[C---:B----4-:R-:W-:Y:S03]  /*58cd0*/  HMMA.16816.F32.BF16 R24, R16.reuse, R24, R20 ;  /* 0x000000181018723c */ /* 0x050fe60000041814 */
[----:B---3--:R0:W-:Y:S04]  /*58ce0*/  STL.64 [R1+0x47c8], R4 ;  /* 0x0047c80401007387 */ /* 0x0081e80000100a00 */
[----:B0-----:R-:W2:Y:S04]  /*58cf0*/  LDL.LU.64 R4, [R1+0xf30] ;  /* 0x000f300001047983 */ /* 0x001ea80000300a00 */
[----:B------:R-:W2:Y:S04]  /*58d00*/  LDL.LU.64 R6, [R1+0xf38] ;  /* 0x000f380001067983 */ /* 0x000ea80000300a00 */
[----:B------:R-:W-:Y:S04]  /*58d10*/  STL [R1+0x4634], R0 ;  /* 0x0046340001007387 */ /* 0x000fe80000100800 */
[----:B------:R-:W-:Y:S04]  /*58d20*/  STL [R1+0x4630], R2 ;  /* 0x0046300201007387 */ /* 0x000fe80000100800 */
[----:B------:R-:W3:Y:S04]  /*58d30*/  LDL.LU.64 R20, [R1+0x47f8] ;  /* 0x0047f80001147983 */ /* 0x000ee80000300a00 */
[----:B------:R0:W-:Y:S04]  /*58d40*/  STL.64 [R1+0x740], R24 ;  /* 0x0007401801007387 */ /* 0x0001e80000100a00 */
[----:B------:R-:W-:Y:S04]  /*58d50*/  STL.64 [R1+0x748], R26 ;  /* 0x0007481a01007387 */ /* 0x000fe80000100a00 */
[----:B0-----:R-:W4:Y:S04]  /*58d60*/  LDL R24, [R1+0xc0] ;  /* 0x0000c00001187983 */ /* 0x001f280000100800 */
[----:B------:R-:W4:Y:S01]  /*58d70*/  LDL R25, [R1+0xc4] ;  /* 0x0000c40001197983 */ /* 0x000f220000100800 */
[----:B---3--:R-:W-:Y:S06]  /*58d80*/  HMMA.16816.F32.BF16 R8, R16, R20, R8 ;  /* 0x000000141008723c */ /* 0x008fec0000041808 */
[----:B------:R-:W-:-:S02]  /*58d90*/  IMAD.MOV.U32 R0, RZ, RZ, R20 ;  /* 0x000000ffff007224 */ /* 0x000fc400078e0014 */
[----:B------:R-:W-:Y:S01]  /*58da0*/  IMAD.MOV.U32 R2, RZ, RZ, R21 ;  /* 0x000000ffff027224 */ /* 0x000fe200078e0015 */
[----:B----4-:R0:W-:Y:S04]  /*58db0*/  STL.64 [R1+0x47d8], R24 ;  /* 0x0047d81801007387 */ /* 0x0101e80000100a00 */
[----:B0-----:R-:W3:Y:S04]  /*58dc0*/  LDL.LU.64 R24, [R1+0xec0] ;  /* 0x000ec00001187983 */ /* 0x001ee80000300a00 */
[----:B------:R-:W3:Y:S06]  /*58dd0*/  LDL.LU.64 R26, [R1+0xec8] ;  /* 0x000ec800011a7983 */ /* 0x000eec0000300a00 */
[----:B------:R0:W-:Y:S04]  /*58de0*/  STL.64 [R1+0x730], R8 ;  /* 0x0007300801007387 */ /* 0x0001e80000100a00 */
[----:B------:R-:W-:Y:S04]  /*58df0*/  STL.64 [R1+0x738], R10 ;  /* 0x0007380a01007387 */ /* 0x000fe80000100a00 */
[----:B0-----:R-:W4:Y:S04]  /*58e00*/  LDL.LU.64 R8, [R1+0x47f0] ;  /* 0x0047f00001087983 */ /* 0x001f280000300a00 */
[----:B------:R-:W2:Y:S04]  /*58e10*/  LDL.LU.64 R20, [R1+0x47e8] ;  /* 0x0047e80001147983 */ /* 0x000ea80000300a00 */
[----:B------:R-:W-:Y:S04]  /*58e20*/  STL [R1+0x463c], R2 ;  /* 0x00463c0201007387 */ /* 0x000fe80000100800 */
[----:B------:R-:W-:Y:S01]  /*58e30*/  STL [R1+0x4638], R0 ;  /* 0x0046380001007387 */ /* 0x000fe20000100800 */
[C---:B--2---:R-:W-:Y:S06]  /*58e40*/  HMMA.16816.F32.BF16 R20, R16.reuse, R20, R4 ;  /* 0x000000141014723c */ /* 0x044fec0000041804 */
[----:B----4-:R-:W-:Y:S01]  /*58e50*/  HMMA.16816.F32.BF16 R12, R16, R8, R12 ;  /* 0x00000008100c723c */ /* 0x010fe2000004180c */
[----:B------:R-:W2:Y:S04]  /*58e60*/  LDL.LU.64 R4, [R1+0xe80] ;  /* 0x000e800001047983 */ /* 0x000ea80000300a00 */
[----:B------:R-:W2:-:S12]  /*58e70*/  LDL.LU.64 R6, [R1+0xe88] ;  /* 0x000e880001067983 */ /* 0x000e980000300a00 */
[----:B------:R0:W-:Y:S04]  /*58e80*/  STL.64 [R1+0x720], R20 ;  /* 0x0007201401007387 */ /* 0x0001e80000100a00 */
[----:B------:R-:W-:Y:S04]  /*58e90*/  STL.64 [R1+0x728], R22 ;  /* 0x0007281601007387 */ /* 0x000fe80000100a00 */
[----:B0-----:R-:W4:Y:S04]  /*58ea0*/  LDL R20, [R1+0xb0] ;  /* 0x0000b00001147983 */ /* 0x001f280000100800 */
[----:B------:R-:W4:Y:S04]  /*58eb0*/  LDL R21, [R1+0xb4] ;  /* 0x0000b40001157983 */ /* 0x000f280000100800 */
[----:B------:R0:W-:Y:S04]  /*58ec0*/  STL.64 [R1+0x710], R12 ;  /* 0x0007100c01007387 */ /* 0x0001e80000100a00 */
[----:B------:R3:W-:Y:S04]  /*58ed0*/  STL.64 [R1+0x718], R14 ;  /* 0x0007180e01007387 */ /* 0x0007e80000100a00 */
[----:B0-----:R-:W3:Y:S01]  /*58ee0*/  LDL.LU.64 R12, [R1+0x47e0] ;  /* 0x0047e000010c7983 */ /* 0x001ee20000300a00 */
[----:B------:R-:W-:-:S02]  /*58ef0*/  IMAD.MOV.U32 R2, RZ, RZ, R8 ;  /* 0x000000ffff027224 */ /* 0x000fc400078e0008 */
[----:B------:R-:W-:Y:S02]  /*58f00*/  IMAD.MOV.U32 R0, RZ, RZ, R9 ;  /* 0x000000ffff007224 */ /* 0x000fe400078e0009 */
[----:B------:R-:W4:Y:S04]  /*58f10*/  LDL.LU.64 R8, [R1+0xe50] ;  /* 0x000e500001087983 */ /* 0x000f280000300a00 */
[----:B------:R-:W4:Y:S04]  /*58f20*/  LDL.LU.64 R10, [R1+0xe58] ;  /* 0x000e5800010a7983 */ /* 0x000f280000300a00 */
[----:B------:R-:W-:Y:S01]  /*58f30*/  STL [R1+0x4644], R2 ;  /* 0x0046440201007387 */ /* 0x000fe20000100800 */
[----:B---3--:R-:W-:Y:S03]  /*58f40*/  HMMA.16816.F32.BF16 R12, R16, R12, R24 ;  /* 0x0000000c100c723c */ /* 0x008fe60000041818 */
[----:B------:R-:W3:-:S15]  /*58f50*/  LDL.LU.64 R24, [R1+0x47d8] ;  /* 0x0047d80001187983 */ /* 0x000ede0000300a00 */
[----:B------:R-:W-:-:S05]  /*58f60*/  NOP ;  /* 0x0000000000007918 */ /* 0x000fca0000000000 */
[----:B------:R0:W-:Y:S04]  /*58f70*/  STL.64 [R1+0x700], R12 ;  /* 0x0007000c01007387 */ /* 0x0001e80000100a00 */
[----:B------:R-:W-:Y:S04]  /*58f80*/  STL.64 [R1+0x708], R14 ;  /* 0x0007080e01007387 */ /* 0x000fe80000100a00 */
[----:B0-----:R-:W2:Y:S01]  /*58f90*/  LDL R12, [R1] ;  /* 0x00000000010c7983 */ /* 0x001ea20000100800 */
[----:B------:R-:W-:-:S03]  /*58fa0*/  IMAD.MOV.U32 R13, RZ, RZ, R3 ;  /* 0x000000ffff0d7224 */ /* 0x000fc600078e0003 */
[----:B------:R-:W4:Y:S04]  /*58fb0*/  LDL.LU R3, [R1+0x47d4] ;  /* 0x0047d40001037983 */ /* 0x000f280000300800 */
[----:B--2---:R0:W-:Y:S02]  /*58fc0*/  STL.64 [R1+0x46a0], R12 ;  /* 0x0046a00c01007387 */ /* 0x0041e40000100a00 */
[----:B0-----:R-:W-:Y:S02]  /*58fd0*/  IMAD.MOV.U32 R12, RZ, RZ, R29 ;  /* 0x000000ffff0c7224 */ /* 0x001fe400078e001d */
[----:B------:R-:W-:-:S05]  /*58fe0*/  IMAD.MOV.U32 R13, RZ, RZ, R28 ;  /* 0x000000ffff0d7224 */ /* 0x000fca00078e001c */
[----:B------:R0:W-:Y:S04]  /*58ff0*/  STL.64 [R1+0x46b8], R12 ;  /* 0x0046b80c01007387 */ /* 0x0001e80000100a00 */
[----:B0-----:R-:W2:Y:S02]  /*59000*/  LDL.64 R12, [R1+0xe0] ;  /* 0x0000e000010c7983 */ /* 0x001ea40000100a00 */
[----:B--2---:R-:W-:-:S15]  /*59010*/  HMMA.16816.F32.BF16 R4, R16, R12, R4 ;  /* 0x0000000c1004723c */ /* 0x004fde0000041804 */
[----:B------:R-:W-:-:S08]  /*59020*/  NOP ;  /* 0x0000000000007918 */ /* 0x000fd00000000000 */
[----:B------:R-:W-:Y:S04]  /*59030*/  STL.64 [R1+0x6f0], R4 ;  /* 0x0006f00401007387 */ /* 0x000fe80000100a00 */
[----:B------:R0:W-:Y:S04]  /*59040*/  STL.64 [R1+0x6f8], R6 ;  /* 0x0006f80601007387 */ /* 0x0001e80000100a00 */
[----:B0-----:R-:W2:Y:S04]  /*59050*/  LDL.LU R7, [R1+0x47d0] ;  /* 0x0047d00001077983 */ /* 0x001ea80000300800 */
[----:B------:R-:W3:Y:S01]  /*59060*/  LDL.LU.64 R4, [R1+0x47c8] ;  /* 0x0047c80001047983 */ /* 0x000ee20000300a00 */
[----:B------:R-:W-:-:S02]  /*59070*/  IMAD.MOV.U32 R29, RZ, RZ, R12 ;  /* 0x000000ffff1d7224 */ /* 0x000fc400078e000c */
[----:B------:R-:W-:Y:S02]  /*59080*/  IMAD.MOV.U32 R28, RZ, RZ, R13 ;  /* 0x000000ffff1c7224 */ /* 0x000fe400078e000d */
[----:B----4-:R-:W-:Y:S02]  /*59090*/  IMAD.MOV.U32 R12, RZ, RZ, R3 ;  /* 0x000000ffff0c7224 */ /* 0x010fe400078e0003 */
[----:B------:R-:W4:Y:S01]  /*590a0*/  LDL.LU R3, [R1+0x47c0] ;  /* 0x0047c00001037983 */ /* 0x000f220000300800 */
[----:B--2---:R-:W-:Y:S01]  /*590b0*/  IMAD.MOV.U32 R13, RZ, RZ, R7 ;  /* 0x000000ffff0d7224 */ /* 0x004fe200078e0007 */
[----:B---3--:R-:W-:Y:S04]  /*590c0*/  HMMA.16816.F32.BF16 R8, R16, R4, R8 ;  /* 0x000000041008723c */ /* 0x008fe80000041808 */
[----:B------:R0:W-:Y:S04]  /*590d0*/  STL.64 [R1+0x46d0], R12 ;  /* 0x0046d00c01007387 */ /* 0x0001e80000100a00 */
[----:B0-----:R-:W2:Y:S04]  /*590e0*/  LDL.LU.64 R12, [R1+0xe10] ;  /* 0x000e1000010c7983 */ /* 0x001ea80000300a00 */
[----:B------:R-:W2:Y:S01]  /*590f0*/  LDL.LU.64 R14, [R1+0xe18] ;  /* 0x000e1800010e7983 */ /* 0x000ea20000300a00 */
[----:B------:R-:W-:-:S02]  /*59100*/  IMAD.MOV.U32 R2, RZ, RZ, R4 ;  /* 0x000000ffff027224 */ /* 0x000fc400078e0004 */
[----:B------:R-:W-:-:S08]  /*59110*/  IMAD.MOV.U32 R7, RZ, RZ, R5 ;  /* 0x000000ffff077224 */ /* 0x000fd000078e0005 */
[----:B------:R-:W-:Y:S04]  /*59120*/  STL.64 [R1+0x6e0], R8 ;  /* 0x0006e00801007387 */ /* 0x000fe80000100a00 */
[----:B------:R0:W-:Y:S04]  /*59130*/  STL.64 [R1+0x6e8], R10 ;  /* 0x0006e80a01007387 */ /* 0x0001e80000100a00 */
[----:B0-----:R-:W3:Y:S04]  /*59140*/  LDL.LU.64 R10, [R1+0x47b8] ;  /* 0x0047b800010a7983 */ /* 0x001ee80000300a00 */
[----:B------:R-:W3:Y:S04]  /*59150*/  LDL.LU.64 R8, [R1+0x47b0] ;  /* 0x0047b00001087983 */ /* 0x000ee80000300a00 */
[----:B------:R-:W4:Y:S04]  /*59160*/  LDL.LU R6, [R1+0x47a8] ;  /* 0x0047a80001067983 */ /* 0x000f280000300800 */
[----:B------:R-:W3:Y:S04]  /*59170*/  LDL.LU.64 R4, [R1+0x47a0] ;  /* 0x0047a00001047983 */ /* 0x000ee80000300a00 */
[----:B------:R-:W-:Y:S01]  /*59180*/  STL [R1+0x4788], R7 ;  /* 0x0047880701007387 */ /* 0x000fe20000100800 */
[----:B--2---:R-:W-:Y:S03]  /*59190*/  HMMA.16816.F32.BF16 R24, R16, R24, R12 ;  /* 0x000000181018723c */ /* 0x004fe6000004180c */
[----:B---3--:R-:W-:Y:S04]  /*591a0*/  STL.64 [R1+0x4780], R4 ;  /* 0x0047800401007387 */ /* 0x008fe80000100a00 */
[----:B------:R-:W2:-:S15]  /*591b0*/  LDL R12, [R1+0x30] ;  /* 0x00003000010c7983 */ /* 0x000e9e0000100800 */
[----:B------:R-:W-:-:S01]  /*591c0*/  NOP ;  /* 0x0000000000007918 */ /* 0x000fc20000000000 */
[----:B------:R-:W-:Y:S04]  /*591d0*/  STL.64 [R1+0x6d0], R24 ;  /* 0x0006d01801007387 */ /* 0x000fe80000100a00 */
[----:B------:R-:W-:Y:S04]  /*591e0*/  STL.64 [R1+0x6d8], R26 ;  /* 0x0006d81a01007387 */ /* 0x000fe80000100a00 */
[----:B------:R-:W2:Y:S04]  /*591f0*/  LDL R13, [R1+0x34] ;  /* 0x00003400010d7983 */ /* 0x000ea80000100800 */
[----:B--2---:R4:W-:Y:S02]  /*59200*/  STL.64 [R1+0x46e8], R12 ;  /* 0x0046e80c01007387 */ /* 0x0049e40000100a00 */
[----:B----4-:R-:W-:-:S02]  /*59210*/  IMAD.MOV.U32 R12, RZ, RZ, R6 ;  /* 0x000000ffff0c7224 */ /* 0x010fc400078e0006 */
[----:B------:R-:W-:Y:S01]  /*59220*/  IMAD.MOV.U32 R13, RZ, RZ, R3 ;  /* 0x000000ffff0d7224 */ /* 0x000fe200078e0003 */
[----:B------:R-:W2:Y:S04]  /*59230*/  LDL.LU R6, [R1+0x4798] ;  /* 0x0047980001067983 */ /* 0x000ea80000300800 */
[----:B------:R-:W3:Y:S04]  /*59240*/  LDL.LU R3, [R1+0x4794] ;  /* 0x0047940001037983 */ /* 0x000ee80000300800 */
[----:B------:R0:W-:Y:S04]  /*59250*/  STL.64 [R1+0x4700], R12 ;  /* 0x0047000c01007387 */ /* 0x0001e80000100a00 */
[----:B0-----:R-:W4:Y:S04]  /*59260*/  LDL.LU.64 R12, [R1+0xdd0] ;  /* 0x000dd000010c7983 */ /* 0x001f280000300a00 */
[----:B------:R-:W4:Y:S01]  /*59270*/  LDL.LU.64 R14, [R1+0xdd8] ;  /* 0x000dd800010e7983 */ /* 0x000f220000300a00 */
[----:B------:R-:W-:-:S02]  /*59280*/  IMAD.MOV.U32 R24, RZ, RZ, R11 ;  /* 0x000000ffff187224 */ /* 0x000fc400078e000b */
[----:B------:R-:W-:-:S05]  /*59290*/  IMAD.MOV.U32 R25, RZ, RZ, R10 ;  /* 0x000000ffff197224 */ /* 0x000fca00078e000a */
[----:B------:R-:W-:Y:S01]  /*592a0*/  STL.64 [R1+0x4660], R24 ;  /* 0x0046601801007387 */ /* 0x000fe20000100a00 */
[----:B----4-:R-:W-:-:S15]  /*592b0*/  HMMA.16816.F32.BF16 R12, R16, R20, R12 ;  /* 0x00000014100c723c */ /* 0x010fde000004180c */
[----:B------:R-:W-:-:S08]  /*592c0*/  NOP ;  /* 0x0000000000007918 */ /* 0x000fd00000000000 */
[----:B------:R0:W-:Y:S04]  /*592d0*/  STL.64 [R1+0x6c0], R12 ;  /* 0x0006c00c01007387 */ /* 0x0001e80000100a00 */
[----:B------:R-:W-:Y:S04]  /*592e0*/  STL.64 [R1+0x6c8], R14 ;  /* 0x0006c80e01007387 */ /* 0x000fe80000100a00 */
[----:B0-----:R-:W4:Y:S04]  /*592f0*/  LDL R12, [R1+0x50] ;  /* 0x00005000010c7983 */ /* 0x001f280000100800 */
[----:B------:R-:W4:Y:S04]  /*59300*/  LDL R13, [R1+0x54] ;  /* 0x00005400010d7983 */ /* 0x000f280000100800 */
[----:B----4-:R3:W-:Y:S02]  /*59310*/  STL.64 [R1+0x4718], R12 ;  /* 0x0047180c01007387 */ /* 0x0107e40000100a00 */
[----:B---3--:R-:W-:-:S02]  /*59320*/  IMAD.MOV.U32 R12, RZ, RZ, R3 ;  /* 0x000000ffff0c7224 */ /* 0x008fc400078e0003 */
[----:B--2---:R-:W-:Y:S01]  /*59330*/  IMAD.MOV.U32 R13, RZ, RZ, R6 ;  /* 0x000000ffff0d7224 */ /* 0x004fe200078e0006 */
[----:B------:R-:W2:Y:S04]  /*59340*/  LDL.LU R3, [R1+0x4790] ;  /* 0x0047900001037983 */ /* 0x000ea80000300800 */
[----:B------:R-:W3:Y:S04]  /*59350*/  LDL.LU R6, [R1+0x478c] ;  /* 0x00478c0001067983 */ /* 0x000ee80000300800 */
[----:B------:R0:W-:Y:S04]  /*59360*/  STL.64 [R1+0x4730], R12 ;  /* 0x0047300c01007387 */ /* 0x0001e80000100a00 */
[----:B0-----:R-:W4:Y:S04]  /*59370*/  LDL R12, [R1+0x70] ;  /* 0x00007000010c7983 */ /* 0x001f280000100800 */
[----:B------:R-:W4:Y:S04]  /*59380*/  LDL R13, [R1+0x74] ;  /* 0x00007400010d7983 */ /* 0x000f280000100800 */
[----:B----4-:R0:W-:Y:S04]  /*59390*/  STL.64 [R1+0x4748], R12 ;  /* 0x0047480c01007387 */ /* 0x0101e80000100a00 */
[----:B0-----:R-:W4:Y:S04]  /*593a0*/  LDL R12, [R1+0x80] ;  /* 0x00008000010c7983 */ /* 0x001f280000100800 */
[----:B------:R-:W4:Y:S01]  /*593b0*/  LDL R13, [R1+0x84] ;  /* 0x00008400010d7983 */ /* 0x000f220000100800 */
[----:B------:R-:W-:-:S02]  /*593c0*/  IMAD.MOV.U32 R24, RZ, RZ, R9 ;  /* 0x000000ffff187224 */ /* 0x000fc400078e0009 */
[----:B------:R-:W-:Y:S01]  /*593d0*/  IMAD.MOV.U32 R25, RZ, RZ, R8 ;  /* 0x000000ffff197224 */ /* 0x000fe200078e0008 */
[----:B----4-:R3:W-:Y:S04]  /*593e0*/  STL.64 [R1+0x4760], R12 ;  /* 0x0047600c01007387 */ /* 0x0107e80000100a00 */
[----:B------:R-:W4:Y:S01]  /*593f0*/  LDL.LU.64 R4, [R1+0xda0] ;  /* 0x000da00001047983 */ /* 0x000f220000300a00 */
[----:B---3--:R-:W-:Y:S02]  /*59400*/  IMAD.MOV.U32 R12, RZ, RZ, R6 ;  /* 0x000000ffff0c7224 */ /* 0x008fe400078e0006 */
[----:B--2---:R-:W-:Y:S01]  /*59410*/  IMAD.MOV.U32 R13, RZ, RZ, R3 ;  /* 0x000000ffff0d7224 */ /* 0x004fe200078e0003 */
[----:B------:R-:W4:Y:S04]  /*59420*/  LDL.LU.64 R6, [R1+0xda8] ;  /* 0x000da80001067983 */ /* 0x000f280000300a00 */
[----:B------:R0:W-:Y:S04]  /*59430*/  STL.64 [R1+0x4778], R12 ;  /* 0x0047780c01007387 */ /* 0x0001e80000100a00 */
[----:B0-----:R-:W4:Y:S04]  /*59440*/  LDL.LU.64 R12, [R1+0xa0] ;  /* 0x0000a000010c7983 */ /* 0x001f280000300a00 */
[----:B------:R-:W2:Y:S04]  /*59450*/  LDL.LU.64 R8, [R1+0xb90] ;  /* 0x000b900001087983 */ /* 0x000ea80000300a00 */
[----:B------:R-:W3:Y:S04]  /*59460*/  LDL.LU.64 R10, [R1+0xb98] ;  /* 0x000b9800010a7983 */ /* 0x000ee80000300a00 */
[----:B---3--:R-:W-:Y:S04]  /*59470*/  STL.64 [R1+0x46b0], R10 ;  /* 0x0046b00a01007387 */ /* 0x008fe80000100a00 */
[----:B--2---:R0:W-:Y:S04]  /*59480*/  STL.64 [R1+0x46a8], R8 ;  /* 0x0046a80801007387 */ /* 0x0041e80000100a00 */
[----:B0-----:R-:W2:Y:S04]  /*59490*/  LDL.LU.64 R8, [R1+0xba0] ;  /* 0x000ba00001087983 */ /* 0x001ea80000300a00 */
        /* <DEDUP_REMOVED lines=24> */
[----:B------:R-:W3:Y:S01]  /*59620*/  LDL.LU.64 R10, [R1+0xcf8] ;  /* 0x000cf800010a7983 */ /* 0x000ee20000300a00 */
[----:B----4-:R-:W-:Y:S03]  /*59630*/  HMMA.16816.F32.BF16 R4, R16, R12, R4 ;  /* 0x0000000c1004723c */ /* 0x010fe60000041804 */
[----:B---3--:R-:W-:Y:S04]  /*59640*/  STL.64 [R1+0x4758], R10 ;  /* 0x0047580a01007387 */ /* 0x008fe80000100a00 */
[----:B--2---:R0:W-:Y:S04]  /*59650*/  STL.64 [R1+0x4750], R8 ;  /* 0x0047500801007387 */ /* 0x0041e80000100a00 */
[----:B0-----:R-:W2:Y:S04]  /*59660*/  LDL.LU.64 R8, [R1+0xd20] ;  /* 0x000d200001087983 */ /* 0x001ea80000300a00 */
[----:B------:R-:W3:Y:S01]  /*59670*/  LDL.LU.64 R10, [R1+0xd28] ;  /* 0x000d2800010a7983 */ /* 0x000ee20000300a00 */
[----:B------:R-:W-:-:S03]  /*59680*/  IMAD.MOV.U32 R3, RZ, RZ, R13 ;  /* 0x000000ffff037224 */ /* 0x000fc600078e000d */
[----:B---3--:R-:W-:Y:S04]  /*59690*/  STL.64 [R1+0x4770], R10 ;  /* 0x0047700a01007387 */ /* 0x008fe80000100a00 */
[----:B--2---:R0:W-:Y:S04]  /*596a0*/  STL.64 [R1+0x4768], R8 ;  /* 0x0047680801007387 */ /* 0x0041e80000100a00 */
[----:B0-----:R-:W2:Y:S04]  /*596b0*/  LDL.LU.64 R8, [R1+0xd60] ;  /* 0x000d600001087983 */ /* 0x001ea80000300a00 */
[----:B------:R-:W2:Y:S04]  /*596c0*/  LDL.LU.64 R10, [R1+0xd68] ;  /* 0x000d6800010a7983 */ /* 0x000ea80000300a00 */
[----:B------:R-:W3:Y:S04]  /*596d0*/  LDL.LU.64 R20, [R1+0x990] ;  /* 0x0009900001147983 */ /* 0x000ee80000300a00 */
[----:B------:R-:W3:Y:S04]  /*596e0*/  LDL.LU.64 R22, [R1+0x998] ;  /* 0x0009980001167983 */ /* 0x000ee80000300a00 */
[----:B------:R0:W-:Y:S04]  /*596f0*/  STL.64 [R1+0x4678], R24 ;  /* 0x0046781801007387 */ /* 0x0001e80000100a00 */
[----:B0-----:R-:W4:Y:S04]  /*59700*/  LDL.LU.64 R24, [R1+0x9a0] ;  /* 0x0009a00001187983 */ /* 0x001f280000300a00 */
[----:B------:R-:W4:Y:S04]  /*59710*/  LDL.LU.64 R26, [R1+0x9a8] ;  /* 0x0009a800011a7983 */ /* 0x000f280000300a00 */
[----:B------:R-:W-:Y:S04]  /*59720*/  STL.64 [R1+0x6b0], R4 ;  /* 0x0006b00401007387 */ /* 0x000fe80000100a00 */
[----:B------:R0:W-:Y:S04]  /*59730*/  STL.64 [R1+0x6b8], R6 ;  /* 0x0006b80601007387 */ /* 0x0001e80000100a00 */
[----:B0-----:R-:W3:Y:S04]  /*59740*/  LDL.LU R7, [R1+0x4788] ;  /* 0x0047880001077983 */ /* 0x001ee80000300800 */
[----:B------:R-:W3:Y:S01]  /*59750*/  LDL.LU.64 R4, [R1+0x4780] ;  /* 0x0047800001047983 */ /* 0x000ee20000300a00 */
[----:B------:R-:W-:-:S03]  /*59760*/  IMAD.MOV.U32 R6, RZ, RZ, R12 ;  /* 0x000000ffff067224 */ /* 0x000fc600078e000c */
[----:B------:R-:W2:Y:S02]  /*59770*/  LDL.LU.64 R12, [R1+0x4778] ;  /* 0x00477800010c7983 */ /* 0x000ea40000300a00 */
[----:B--2---:R-:W-:Y:S02]  /*59780*/  HMMA.16816.F32.BF16 R12, R16, R12, R8 ;  /* 0x0000000c100c723c */ /* 0x004fe40000041808 */
[----:B------:R-:W2:Y:S04]  /*59790*/  LDL.LU.64 R10, [R1+0x4770] ;  /* 0x00477000010a7983 */ /* 0x000ea80000300a00 */
[----:B------:R-:W2:-:S15]  /*597a0*/  LDL.LU.64 R8, [R1+0x4768] ;  /* 0x0047680001087983 */ /* 0x000e9e0000300a00 */
[----:B------:R-:W-:-:S02]  /*597b0*/  NOP ;  /* 0x0000000000007918 */ /* 0x000fc40000000000 */
[----:B------:R0:W-:Y:S04]  /*597c0*/  STL.64 [R1+0x6a0], R12 ;  /* 0x0006a00c01007387 */ /* 0x0001e80000100a00 */
[----:B------:R2:W-:Y:S04]  /*597d0*/  STL.64 [R1+0x6a8], R14 ;  /* 0x0006a80e01007387 */ /* 0x0005e80000100a00 */
[----:B0-----:R-:W2:Y:S02]  /*597e0*/  LDL.LU.64 R12, [R1+0x4760] ;  /* 0x00476000010c7983 */ /* 0x001ea40000300a00 */
        /* <DEDUP_REMOVED lines=58> */
[----:B------:R-:W3:-:S15]  /*59b90*/  LDL.LU.64 R8, [R1+0x4690] ;  /* 0x0046900001087983 */ /* 0x000ede0000300a00 */
[----:B------:R-:W-:-:S02]  /*59ba0*/  NOP ;  /* 0x0000000000007918 */ /* 0x000fc40000000000 */
[----:B------:R-:W-:Y:S04]  /*59bb0*/  STL.64 [R1+0x610], R12 ;  /* 0x0006100c01007387 */ /* 0x000fe80000100a00 */
[----:B------:R0:W-:Y:S04]  /*59bc0*/  STL.64 [R1+0x618], R14 ;  /* 0x0006180e01007387 */ /* 0x0001e80000100a00 */
[----:B0-----:R-:W2:Y:S04]  /*59bd0*/  LDL.LU.64 R14, [R1+0x4688] ;  /* 0x00468800010e7983 */ /* 0x001ea80000300a00 */
[----:B------:R-:W4:Y:S02]  /*59be0*/  LDL.LU.64 R12, [R1+0x4680] ;  /* 0x00468000010c7983 */ /* 0x000f240000300a00 */
[C---:B----4-:R-:W-:Y:S02]  /*59bf0*/  HMMA.16816.F32.BF16 R24, R16.reuse, R12, R24 ;  /* 0x0000000c1018723c */ /* 0x050fe40000041818 */
[----:B--2---:R-:W-:Y:S04]  /*59c00*/  STL.64 [R1+0x4510], R14 ;  /* 0x0045100e01007387 */ /* 0x004fe80000100a00 */
[----:B------:R3:W-:Y:S02]  /*59c10*/  STL.64 [R1+0x4508], R12 ;  /* 0x0045080c01007387 */ /* 0x0007e40000100a00 */
[----:B---3--:R-:W-:-:S15]  /*59c20*/  HMMA.16816.F32.BF16 R12, R16, R8, R20 ;  /* 0x00000008100c723c */ /* 0x008fde0000041814 */
[----:B------:R0:W-:Y:S04]  /*59c30*/  STL.64 [R1+0x600], R24 ;  /* 0x0006001801007387 */ /* 0x0001e80000100a00 */
[----:B------:R1:W-:Y:S04]  /*59c40*/  STL.64 [R1+0x608], R26 ;  /* 0x0006081a01007387 */ /* 0x0003e80000100a00 */
[----:B0-----:R-:W2:Y:S04]  /*59c50*/  LDL.LU.64 R24, [R1+0xcb0] ;  /* 0x000cb00001187983 */ /* 0x001ea80000300a00 */
[----:B-1----:R-:W2:Y:S04]  /*59c60*/  LDL.LU.64 R26, [R1+0xcb8] ;  /* 0x000cb800011a7983 */ /* 0x002ea80000300a00 */
[----:B------:R-:W-:Y:S04]  /*59c70*/  STL.64 [R1+0x5f0], R12 ;  /* 0x0005f00c01007387 */ /* 0x000fe80000100a00 */
[----:B------:R-:W-:Y:S04]  /*59c80*/  STL.64 [R1+0x5f8], R14 ;  /* 0x0005f80e01007387 */ /* 0x000fe80000100a00 */
[----:B------:R-:W-:Y:S04]  /*59c90*/  STL.64 [R1+0x4520], R10 ;  /* 0x0045200a01007387 */ /* 0x000fe80000100a00 */
[----:B------:R0:W-:Y:S04]  /*59ca0*/  STL.64 [R1+0x4518], R8 ;  /* 0x0045180801007387 */ /* 0x0001e80000100a00 */
[----:B0-----:R-:W3:Y:S01]  /*59cb0*/  LDL.LU.64 R8, [R1+0x1a0] ;  /* 0x0001a00001087983 */ /* 0x001ee20000300a00 */
[----:B------:R-:W0:Y:S02]  /*59cc0*/  S2R R23, SR_TID.X ;  /* 0x0000000000177919 */ /* 0x000e240000002100 */
[C---:B0-----:R-:W-:Y:S01]  /*59cd0*/  LOP3.LUT R22, R23.reuse, 0x7, RZ, 0xc0, !PT ;  /* 0x0000000717167812 */ /* 0x041fe200078ec0ff */
[----:B------:R-:W-:-:S04]  /*59ce0*/  IMAD.SHL.U32 R21, R23, 0x2, RZ ;  /* 0x0000000217157824 */ /* 0x000fc800078e00ff */
[----:B------:R-:W-:Y:S02]  /*59cf0*/  IMAD R22, R22, 0x90, RZ ;  /* 0x0000009016167824 */ /* 0x000fe400078e02ff */
[----:B------:R-:W-:-:S03]  /*59d00*/  IMAD.SHL.U32 R23, R23, 0x40, RZ ;  /* 0x0000004017177824 */ /* 0x000fc600078e00ff */
[----:B------:R-:W-:Y:S01]  /*59d10*/  LOP3.LUT R20, R22, 0x10, R21, 0x78, !PT ;  /* 0x0000001016147812 */ /* 0x000fe200078e7815 */
[----:B---3--:R0:W-:Y:S04]  /*59d20*/  STL.64 [R1+0x4658], R8 ;  /* 0x0046580801007387 */ /* 0x0081e80000100a00 */
[----:B0-----:R-:W3:Y:S04]  /*59d30*/  LDL.LU.64 R8, [R1+0xb80] ;  /* 0x000b800001087983 */ /* 0x001ee80000300a00 */
[----:B------:R-:W4:Y:S01]  /*59d40*/  LDL.LU.64 R10, [R1+0xb88] ;  /* 0x000b8800010a7983 */ /* 0x000f220000300a00 */
[----:B------:R-:W-:-:S04]  /*59d50*/  LOP3.LUT R20, R20, 0x400, R23, 0xf8, !PT ;  /* 0x0000040014147812 */ /* 0x000fc800078ef817 */
[----:B------:R-:W-:-:S06]  /*59d60*/  LOP3.LUT R20, R20, 0x60, RZ, 0x3c, !PT ;  /* 0x0000006014147812 */ /* 0x000fcc00078e3cff */
[----:B------:R-:W0:Y:S01]  /*59d70*/  LDSM.16.MT88.4 R20, [R20+UR4+0x10000] ;  /* 0x010000041414783b */ /* 0x000e220008004200 */
[C---:B--2---:R-:W-:Y:S03]  /*59d80*/  HMMA.16816.F32.BF16 R24, R16.reuse, R4, R24 ;  /* 0x000000041018723c */ /* 0x044fe60000041818 */
[----:B----4-:R-:W-:Y:S04]  /*59d90*/  STL.64 [R1+0x4670], R10 ;  /* 0x0046700a01007387 */ /* 0x010fe80000100a00 */
[----:B---3--:R1:W-:Y:S04]  /*59da0*/  STL.64 [R1+0x4668], R8 ;  /* 0x0046680801007387 */ /* 0x0083e80000100a00 */
[----:B-1----:R-:W2:Y:S04]  /*59db0*/  LDL.LU.64 R8, [R1+0xca0] ;  /* 0x000ca00001087983 */ /* 0x002ea80000300a00 */
[----:B------:R-:W2:Y:S04]  /*59dc0*/  LDL.LU.64 R10, [R1+0xca8] ;  /* 0x000ca800010a7983 */ /* 0x000ea80000300a00 */
[----:B------:R-:W3:Y:S04]  /*59dd0*/  LDL R12, [R1+0x180] ;  /* 0x00018000010c7983 */ /* 0x000ee80000100800 */
[----:B------:R-:W3:Y:S04]  /*59de0*/  LDL R13, [R1+0x184] ;  /* 0x00018400010d7983 */ /* 0x000ee80000100800 */
[----:B0-----:R-:W-:Y:S04]  /*59df0*/  STL.64 [R1+0x44e0], R22 ;  /* 0x0044e01601007387 */ /* 0x001fe80000100a00 */
[----:B------:R0:W-:Y:S04]  /*59e00*/  STL.64 [R1+0x44d8], R20 ;  /* 0x0044d81401007387 */ /* 0x0001e80000100a00 */
[----:B0-----:R-:W4:Y:S04]  /*59e10*/  LDL.LU.64 R20, [R1+0x1140] ;  /* 0x0011400001147983 */ /* 0x001f280000300a00 */
[----:B------:R-:W4:Y:S04]  /*59e20*/  LDL.LU.64 R22, [R1+0x1148] ;  /* 0x0011480001167983 */ /* 0x000f280000300a00 */
        /* <DEDUP_REMOVED lines=11> */
[----:B------:R-:W4:Y:S04]  /*59ee0*/  LDL.LU.64 R8, [R1+0x4658] ;  /* 0x0046580001087983 */ /* 0x000f280000300a00 */
[----:B-1----:R-:W4:Y:S04]  /*59ef0*/  LDL.LU.64 R26, [R1+0x4650] ;  /* 0x00465000011a7983 */ /* 0x002f280000300a00 */
[----:B------:R-:W4:-:S13]  /*59f00*/  LDL.LU.64 R24, [R1+0x4648] ;  /* 0x0046480001187983 */ /* 0x000f1a0000300a00 */
[----:B------:R0:W-:Y:S04]  /*59f10*/  STL.64 [R1+0x5e0], R16 ;  /* 0x0005e01001007387 */ /* 0x0001e80000100a00 */
[----:B------:R-:W-:Y:S01]  /*59f20*/  STL.64 [R1+0x5e8], R18 ;  /* 0x0005e81201007387 */ /* 0x000fe20000100a00 */
[----:B0-----:R-:W-:Y:S02]  /*59f30*/  IMAD.MOV.U32 R16, RZ, RZ, R6 ;  /* 0x000000ffff107224 */ /* 0x001fe400078e0006 */
[----:B------:R-:W-:-:S05]  /*59f40*/  IMAD.MOV.U32 R17, RZ, RZ, R3 ;  /* 0x000000ffff117224 */ /* 0x000fca00078e0003 */
[----:B------:R4:W-:Y:S02]  /*59f50*/  STL.64 [R1+0x4578], R16 ;  /* 0x0045781001007387 */ /* 0x0009e40000100a00 */
[----:B----4-:R-:W-:Y:S07]  /*59f60*/  HMMA.16816.F32.BF16 R16, R24, R8, R20 ;  /* 0x000000081810723c */ /* 0x010fee0000041814 */
[----:B------:R-:W-:Y:S02]  /*59f70*/  IMAD.MOV.U32 R20, RZ, RZ, R2 ;  /* 0x000000ffff147224 */ /* 0x000fe400078e0002 */
[----:B------:R-:W-:-:S02]  /*59f80*/  IMAD.MOV.U32 R21, RZ, RZ, R7 ;  /* 0x000000ffff157224 */ /* 0x000fc400078e0007 */
[----:B------:R-:W-:Y:S02]  /*59f90*/  IMAD.MOV.U32 R6, RZ, RZ, R8 ;  /* 0x000000ffff067224 */ /* 0x000fe400078e0008 */
[----:B------:R-:W-:-:S10]  /*59fa0*/  IMAD.MOV.U32 R3, RZ, RZ, R9 ;  /* 0x000000ffff037224 */ /* 0x000fd400078e0009 */
[----:B------:R0:W-:Y:S04]  /*59fb0*/  STL.64 [R1+0x5d0], R16 ;  /* 0x0005d01001007387 */ /* 0x0001e80000100a00 */
[----:B------:R1:W-:Y:S04]  /*59fc0*/  STL.64 [R1+0x5d8], R18 ;  /* 0x0005d81201007387 */ /* 0x0003e80000100a00 */
[----:B------:R-:W2:Y:S04]  /*59fd0*/  LDL.LU R2, [R1+0x4644] ;  /* 0x0046440001027983 */ /* 0x000ea80000300800 */
[----:B------:R-:W4:Y:S04]  /*59fe0*/  LDL.LU R7, [R1+0x4640] ;  /* 0x0046400001077983 */ /* 0x000f280000300800 */
[----:B0-----:R-:W3:Y:S04]  /*59ff0*/  LDL.LU.64 R16, [R1+0x10c0] ;  /* 0x0010c00001107983 */ /* 0x001ee80000300a00 */
[----:B-1----:R-:W3:Y:S04]  /*5a000*/  LDL.LU.64 R18, [R1+0x10c8] ;  /* 0x0010c80001127983 */ /* 0x002ee80000300a00 */
[----:B------:R0:W-:Y:S02]  /*5a010*/  STL.64 [R1+0x4598], R20 ;  /* 0x0045981401007387 */ /* 0x0001e40000100a00 */
[----:B0-----:R-:W-:-:S02]  /*5a020*/  IMAD.MOV.U32 R20, RZ, RZ, R29 ;  /* 0x000000ffff147224 */ /* 0x001fc400078e001d */
[----:B------:R-:W-:-:S05]  /*5a030*/  IMAD.MOV.U32 R21, RZ, RZ, R28 ;  /* 0x000000ffff157224 */ /* 0x000fca00078e001c */
[----:B------:R0:W-:Y:S04]  /*5a040*/  STL.64 [R1+0x45a8], R20 ;  /* 0x0045a81401007387 */ /* 0x0001e80000100a00 */
[----:B0-----:R-:W2:Y:S04]  /*5a050*/  LDL.LU.64 R20, [R1+0x190] ;  /* 0x0001900001147983 */ /* 0x001ea80000300a00 */
[----:B------:R-:W4:Y:S04]  /*5a060*/  LDL.LU.64 R8, [R1+0x90] ;  /* 0x0000900001087983 */ /* 0x000f280000300a00 */
[----:B----4-:R0:W-:Y:S04]  /*5a070*/  STL.64 [R1+0x4568], R8 ;  /* 0x0045680801007387 */ /* 0x0101e80000100a00 */
[----:B0-----:R-:W4:Y:S04]  /*5a080*/  LDL.LU.64 R8, [R1+0x1110] ;  /* 0x0011100001087983 */ /* 0x001f280000300a00 */
[----:B------:R-:W4:Y:S04]  /*5a090*/  LDL.LU.64 R10, [R1+0x1118] ;  /* 0x00111800010a7983 */ /* 0x000f280000300a00 */
[----:B------:R-:W-:Y:S04]  /*5a0a0*/  STL [R1+0x4500], R3 ;  /* 0x0045000301007387 */ /* 0x000fe80000100800 */
[----:B------:R-:W-:Y:S04]  /*5a0b0*/  STL.64 [R1+0x44f8], R6 ;  /* 0x0044f80601007387 */ /* 0x000fe80000100a00 */
[----:B------:R4:W-:Y:S01]  /*5a0c0*/  STL.64 [R1+0x44f0], R4 ;  /* 0x0044f00401007387 */ /* 0x0009e20000100a00 */
[----:B--2---:R-:W-:-:S02]  /*5a0d0*/  IMAD.MOV.U32 R29, RZ, RZ, R20 ;  /* 0x000000ffff1d7224 */ /* 0x004fc400078e0014 */
[----:B------:R-:W-:Y:S01]  /*5a0e0*/  IMAD.MOV.U32 R28, RZ, RZ, R21 ;  /* 0x000000ffff1c7224 */ /* 0x000fe200078e0015 */
[----:B----4-:R-:W-:-:S15]  /*5a0f0*/  HMMA.16816.F32.BF16 R4, R24, R20, R8 ;  /* 0x000000141804723c */ /* 0x010fde0000041808 */
[----:B------:R-:W-:-:S08]  /*5a100*/  NOP ;  /* 0x0000000000007918 */ /* 0x000fd00000000000 */
[----:B------:R0:W-:Y:S04]  /*5a110*/  STL.64 [R1+0x5c0], R4 ;  /* 0x0005c00401007387 */ /* 0x0001e80000100a00 */
[----:B------:R-:W-:Y:S04]  /*5a120*/  STL.64 [R1+0x5c8], R6 ;  /* 0x0005c80601007387 */ /* 0x000fe80000100a00 */
[----:B------:R-:W2:Y:S04]  /*5a130*/  LDL R20, [R1+0xf0] ;  /* 0x0000f00001147983 */ /* 0x000ea80000100800 */
[----:B------:R-:W2:Y:S01]  /*5a140*/  LDL R21, [R1+0xf4] ;  /* 0x0000f40001157983 */ /* 0x000ea20000100800 */
[----:B---3--:R-:W-:Y:S03]  /*5a150*/  HMMA.16816.F32.BF16 R8, R24, R12, R16 ;  /* 0x0000000c1808723c */ /* 0x008fe60000041810 */
[----:B0-----:R-:W3:Y:S04]  /*5a160*/  LDL R4, [R1+0x160] ;  /* 0x0001600001047983 */ /* 0x001ee80000100800 */
[----:B------:R-:W3:Y:S04]  /*5a170*/  LDL R5, [R1+0x164] ;  /* 0x0001640001057983 */ /* 0x000ee80000100800 */
[----:B--2---:R0:W-:Y:S04]  /*5a180*/  STL.64 [R1+0x45c0], R20 ;  /* 0x0045c01401007387 */ /* 0x0041e80000100a00 */
[----:B------:R-:W-:Y:S01]  /*5a190*/  STL [R1+0x4504], R29 ;  /* 0x0045041d01007387 */ /* 0x000fe20000100800 */
[----:B0-----:R-:W-:-:S02]  /*5a1a0*/  IMAD.MOV.U32 R20, RZ, RZ, R2 ;  /* 0x000000ffff147224 */ /* 0x001fc400078e0002 */
[----:B------:R-:W-:Y:S01]  /*5a1b0*/  IMAD.MOV.U32 R21, RZ, RZ, R0 ;  /* 0x000000ffff157224 */ /* 0x000fe200078e0000 */
[----:B------:R-:W2:Y:S04]  /*5a1c0*/  LDL.LU R2, [R1+0x463c] ;  /* 0x00463c0001027983 */ /* 0x000ea80000300800 */
[----:B------:R-:W-:Y:S04]  /*5a1d0*/  STL.64 [R1+0x5b0], R8 ;  /* 0x0005b00801007387 */ /* 0x000fe80000100a00 */
[----:B------:R-:W-:Y:S04]  /*5a1e0*/  STL.64 [R1+0x5b8], R10 ;  /* 0x0005b80a01007387 */ /* 0x000fe80000100a00 */
[----:B------:R-:W4:Y:S04]  /*5a1f0*/  LDL.LU R0, [R1+0x4638] ;  /* 0x0046380001007983 */ /* 0x000f280000300800 */
[----:B------:R0:W-:Y:S04]  /*5a200*/  STL.64 [R1+0x45d8], R20 ;  /* 0x0045d81401007387 */ /* 0x0001e80000100a00 */
[----:B0-----:R-:W3:Y:S04]  /*5a210*/  LDL R20, [R1+0x110] ;  /* 0x0001100001147983 */ /* 0x001ee80000100800 */
[----:B------:R-:W3:Y:S04]  /*5a220*/  LDL R21, [R1+0x114] ;  /* 0x0001140001157983 */ /* 0x000ee80000100800 */
[----:B---3--:R0:W-:Y:S04]  /*5a230*/  STL.64 [R1+0x45f0], R20 ;  /* 0x0045f01401007387 */ /* 0x0081e80000100a00 */
[----:B0-----:R-:W3:Y:S04]  /*5a240*/  LDL.LU.64 R20, [R1+0x1050] ;  /* 0x0010500001147983 */ /* 0x001ee80000300a00 */
[----:B------:R-:W3:Y:S04]  /*5a250*/  LDL.LU.64 R22, [R1+0x1058] ;  /* 0x0010580001167983 */ /* 0x000ee80000300a00 */
[----:B------:R-:W2:Y:S04]  /*5a260*/  LDL.LU.64 R12, [R1+0x80] ;  /* 0x00008000010c7983 */ /* 0x000ea80000300a00 */
[----:B--2---:R0:W-:Y:S04]  /*5a270*/  STL.64 [R1+0x4570], R12 ;  /* 0x0045700c01007387 */ /* 0x0041e80000100a00 */
[----:B0-----:R-:W2:Y:S01]  /*5a280*/  LDL.LU.64 R12, [R1+0xb0] ;  /* 0x0000b000010c7983 */ /* 0x001ea20000300a00 */
[----:B----4-:R-:W-:-:S02]  /*5a290*/  IMAD.MOV.U32 R8, RZ, RZ, R0 ;  /* 0x000000ffff087224 */ /* 0x010fc400078e0000 */
[----:B------:R-:W-:Y:S01]  /*5a2a0*/  IMAD.MOV.U32 R9, RZ, RZ, R2 ;  /* 0x000000ffff097224 */ /* 0x000fe200078e0002 */
[----:B--2---:R0:W-:Y:S04]  /*5a2b0*/  STL.64 [R1+0x4580], R12 ;  /* 0x0045800c01007387 */ /* 0x0041e80000100a00 */
[----:B0-----:R-:W2:Y:S04]  /*5a2c0*/  LDL R12, [R1+0xc0] ;  /* 0x0000c000010c7983 */ /* 0x001ea80000100800 */
[----:B------:R-:W2:Y:S04]  /*5a2d0*/  LDL R13, [R1+0xc4] ;  /* 0x0000c400010d7983 */ /* 0x000ea80000100800 */
[----:B------:R-:W4:Y:S04]  /*5a2e0*/  LDL.LU R0, [R1+0x4634] ;  /* 0x0046340001007983 */ /* 0x000f280000300800 */
[----:B------:R-:W4:Y:S04]  /*5a2f0*/  LDL.LU R2, [R1+0x4630] ;  /* 0x0046300001027983 */ /* 0x000f280000300800 */
[----:B------:R0:W-:Y:S04]  /*5a300*/  STL.64 [R1+0x45f8], R8 ;  /* 0x0045f80801007387 */ /* 0x0001e80000100a00 */
[----:B------:R-:W4:Y:S04]  /*5a310*/  LDL R16, [R1+0x150] ;  /* 0x0001500001107983 */ /* 0x000f280000100800 */
[----:B------:R-:W4:Y:S04]  /*5a320*/  LDL R17, [R1+0x154] ;  /* 0x0001540001117983 */ /* 0x000f280000100800 */
[----:B0-----:R-:W3:Y:S04]  /*5a330*/  LDL R8, [R1+0x130] ;  /* 0x0001300001087983 */ /* 0x001ee80000100800 */
[----:B------:R-:W3:Y:S04]  /*5a340*/  LDL R9, [R1+0x134] ;  /* 0x0001340001097983 */ /* 0x000ee80000100800 */
[----:B---3--:R0:W-:Y:S04]  /*5a350*/  STL.64 [R1+0x4610], R8 ;  /* 0x0046100801007387 */ /* 0x0081e80000100a00 */
[----:B0-----:R-:W3:Y:S04]  /*5a360*/  LDL.LU.64 R8, [R1+0x170] ;  /* 0x0001700001087983 */ /* 0x001ee80000300a00 */
[----:B--2---:R0:W-:Y:S04]  /*5a370*/  STL.64 [R1+0x45a0], R12 ;  /* 0x0045a00c01007387 */ /* 0x0041e80000100a00 */
[----:B0-----:R-:W3:Y:S04]  /*5a380*/  LDL.LU.64 R12, [R1+0x1090] ;  /* 0x00109000010c7983 */ /* 0x001ee80000300a00 */
[----:B------:R-:W3:Y:S01]  /*5a390*/  LDL.LU.64 R14, [R1+0x1098] ;  /* 0x00109800010e7983 */ /* 0x000ee20000300a00 */
[C---:B------:R-:W-:Y:S06]  /*5a3a0*/  HMMA.16816.F32.BF16 R4, R24.reuse, R4, R20 ;  /* 0x000000041804723c */ /* 0x040fec0000041814 */
[----:B---3--:R-:W-:Y:S06]  /*5a3b0*/  HMMA.16816.F32.BF16 R12, R24, R8, R12 ;  /* 0x00000008180c723c */ /* 0x008fec000004180c */
[----:B------:R-:W-:-:S02]  /*5a3c0*/  IMAD.MOV.U32 R29, RZ, RZ, R8 ;  /* 0x000000ffff1d7224 */ /* 0x000fc400078e0008 */
[----:B------:R-:W-:Y:S02]  /*5a3d0*/  IMAD.MOV.U32 R3, RZ, RZ, R9 ;  /* 0x000000ffff037224 */ /* 0x000fe400078e0009 */
[----:B----4-:R-:W-:Y:S02]  /*5a3e0*/  IMAD.MOV.U32 R8, RZ, RZ, R2 ;  /* 0x000000ffff087224 */ /* 0x010fe400078e0002 */
[----:B------:R-:W-:-:S11]  /*5a3f0*/  IMAD.MOV.U32 R9, RZ, RZ, R0 ;  /* 0x000000ffff097224 */ /* 0x000fd600078e0000 */
[----:B------:R-:W-:Y:S04]  /*5a400*/  STL.64 [R1+0x5a0], R12 ;  /* 0x0005a00c01007387 */ /* 0x000fe80000100a00 */
[----:B------:R-:W-:Y:S04]  /*5a410*/  STL.64 [R1+0x5a8], R14 ;  /* 0x0005a80e01007387 */ /* 0x000fe80000100a00 */
[----:B------:R0:W-:Y:S04]  /*5a420*/  STL.64 [R1+0x4628], R8 ;  /* 0x0046280801007387 */ /* 0x0001e80000100a00 */
[----:B0-----:R-:W2:Y:S04]  /*5a430*/  LDL.LU.64 R8, [R1+0x1010] ;  /* 0x0010100001087983 */ /* 0x001ea80000300a00 */
[----:B------:R-:W2:Y:S04]  /*5a440*/  LDL.LU.64 R10, [R1+0x1018] ;  /* 0x00101800010a7983 */ /* 0x000ea80000300a00 */
[----:B------:R-:W-:Y:S04]  /*5a450*/  STL.64 [R1+0x590], R4 ;  /* 0x0005900401007387 */ /* 0x000fe80000100a00 */
[----:B------:R-:W-:Y:S04]  /*5a460*/  STL.64 [R1+0x598], R6 ;  /* 0x0005980601007387 */ /* 0x000fe80000100a00 */
        /* <DEDUP_REMOVED lines=9> */
[----:B------:R-:W3:Y:S04]  /*5a500*/  LDL.LU.64 R22, [R1+0xfe8] ;  /* 0x000fe80001167983 */ /* 0x000ee80000300a00 */
[----:B------:R-:W4:Y:S04]  /*5a510*/  LDL.LU.64 R12, [R1+0xe70] ;  /* 0x000e7000010c7983 */ /* 0x000f280000300a00 */
[----:B------:R-:W2:Y:S04]  /*5a520*/  LDL.LU.64 R14, [R1+0xe78] ;  /* 0x000e7800010e7983 */ /* 0x000ea80000300a00 */
[----:B--2---:R-:W-:Y:S04]  /*5a530*/  STL.64 [R1+0x45b8], R14 ;  /* 0x0045b80e01007387 */ /* 0x004fe80000100a00 */
[----:B----4-:R0:W-:Y:S04]  /*5a540*/  STL.64 [R1+0x45b0], R12 ;  /* 0x0045b00c01007387 */ /* 0x0101e80000100a00 */
[----:B0-----:R-:W2:Y:S04]  /*5a550*/  LDL.LU.64 R12, [R1+0xeb0] ;  /* 0x000eb000010c7983 */ /* 0x001ea80000300a00 */
[----:B------:R-:W4:Y:S04]  /*5a560*/  LDL.LU.64 R14, [R1+0xeb8] ;  /* 0x000eb800010e7983 */ /* 0x000f280000300a00 */
[----:B----4-:R-:W-:Y:S04]  /*5a570*/  STL.64 [R1+0x45d0], R14 ;  /* 0x0045d00e01007387 */ /* 0x010fe80000100a00 */
[----:B--2---:R0:W-:Y:S04]  /*5a580*/  STL.64 [R1+0x45c8], R12 ;  /* 0x0045c80c01007387 */ /* 0x0041e80000100a00 */
[----:B0-----:R-:W2:Y:S04]  /*5a590*/  LDL.LU.64 R12, [R1+0xef0] ;  /* 0x000ef000010c7983 */ /* 0x001ea80000300a00 */
[----:B------:R-:W4:Y:S01]  /*5a5a0*/  LDL.LU.64 R14, [R1+0xef8] ;  /* 0x000ef800010e7983 */ /* 0x000f220000300a00 */
[C---:B------:R-:W-:Y:S03]  /*5a5b0*/  HMMA.16816.F32.BF16 R16, R24.reuse, R16, R8 ;  /* 0x000000101810723c */ /* 0x040fe60000041808 */
[----:B----4-:R-:W-:Y:S04]  /*5a5c0*/  STL.64 [R1+0x45e8], R14 ;  /* 0x0045e80e01007387 */ /* 0x010fe80000100a00 */
[----:B--2---:R0:W-:Y:S04]  /*5a5d0*/  STL.64 [R1+0x45e0], R12 ;  /* 0x0045e00c01007387 */ /* 0x0041e80000100a00 */
[----:B0-----:R-:W2:Y:S04]  /*5a5e0*/  LDL.LU.64 R12, [R1+0xf20] ;  /* 0x000f2000010c7983 */ /* 0x001ea80000300a00 */
[----:B------:R-:W2:Y:S04]  /*5a5f0*/  LDL.LU.64 R14, [R1+0xf28] ;  /* 0x000f2800010e7983 */ /* 0x000ea80000300a00 */
[----:B------:R-:W4:Y:S04]  /*5a600*/  LDL.LU.64 R4, [R1+0xe40] ;  /* 0x000e400001047983 */ /* 0x000f280000300a00 */
[----:B------:R-:W4:Y:S04]  /*5a610*/  LDL.LU.64 R6, [R1+0xe48] ;  /* 0x000e480001067983 */ /* 0x000f280000300a00 */
[----:B------:R-:W3:Y:S04]  /*5a620*/  LDL.LU.64 R8, [R1+0x4628] ;  /* 0x0046280001087983 */ /* 0x000ee80000300a00 */
[----:B------:R0:W-:Y:S04]  /*5a630*/  STL.64 [R1+0x580], R16 ;  /* 0x0005801001007387 */ /* 0x0001e80000100a00 */
[----:B------:R1:W-:Y:S04]  /*5a640*/  STL.64 [R1+0x588], R18 ;  /* 0x0005881201007387 */ /* 0x0003e80000100a00 */
[----:B0-----:R-:W2:Y:S04]  /*5a650*/  LDL.LU.64 R16, [R1+0xdc0] ;  /* 0x000dc00001107983 */ /* 0x001ea80000300a00 */
[----:B-1----:R-:W4:Y:S01]  /*5a660*/  LDL.LU.64 R18, [R1+0xdc8] ;  /* 0x000dc80001127983 */ /* 0x002f220000300a00 */
[C---:B---3--:R-:W-:Y:S03]  /*5a670*/  HMMA.16816.F32.BF16 R8, R24.reuse, R8, R20 ;  /* 0x000000081808723c */ /* 0x048fe60000041814 */
[----:B----4-:R-:W-:Y:S04]  /*5a680*/  STL.64 [R1+0x4590], R18 ;  /* 0x0045901201007387 */ /* 0x010fe80000100a00 */
[----:B--2---:R0:W-:Y:S04]  /*5a690*/  STL.64 [R1+0x4588], R16 ;  /* 0x0045881001007387 */ /* 0x0041e80000100a00 */
[----:B0-----:R-:W2:Y:S04]  /*5a6a0*/  LDL.LU.64 R16, [R1+0xe00] ;  /* 0x000e000001107983 */ /* 0x001ea80000300a00 */
[----:B------:R-:W2:Y:S04]  /*5a6b0*/  LDL.LU.64 R18, [R1+0xe08] ;  /* 0x000e080001127983 */ /* 0x000ea80000300a00 */
[----:B------:R-:W3:Y:S04]  /*5a6c0*/  LDL.LU.64 R22, [R1+0x4620] ;  /* 0x0046200001167983 */ /* 0x000ee80000300a00 */
[----:B------:R-:W3:Y:S04]  /*5a6d0*/  LDL.LU.64 R20, [R1+0x4618] ;  /* 0x0046180001147983 */ /* 0x000ee80000300a00 */
[----:B------:R0:W-:Y:S04]  /*5a6e0*/  STL.64 [R1+0x570], R8 ;  /* 0x0005700801007387 */ /* 0x0001e80000100a00 */
[----:B------:R3:W-:Y:S04]  /*5a6f0*/  STL.64 [R1+0x578], R10 ;  /* 0x0005780a01007387 */ /* 0x0007e80000100a00 */
[----:B0-----:R-:W3:Y:S02]  /*5a700*/  LDL.LU.64 R8, [R1+0x4610] ;  /* 0x0046100001087983 */ /* 0x001ee40000300a00 */
[----:B---3--:R-:W-:Y:S02]  /*5a710*/  HMMA.16816.F32.BF16 R8, R24, R8, R20 ;  /* 0x000000081808723c */ /* 0x008fe40000041814 */
[----:B------:R-:W3:Y:S04]  /*5a720*/  LDL.LU.64 R22, [R1+0x4608] ;  /* 0x0046080001167983 */ /* 0x000ee80000300a00 */
[----:B------:R-:W3:-:S15]  /*5a730*/  LDL.LU.64 R20, [R1+0x4600] ;  /* 0x0046000001147983 */ /* 0x000ede0000300a00 */
[----:B------:R-:W-:-:S02]  /*5a740*/  NOP ;  /* 0x0000000000007918 */ /* 0x000fc40000000000 */
[----:B------:R0:W-:Y:S04]  /*5a750*/  STL.64 [R1+0x560], R8 ;  /* 0x0005600801007387 */ /* 0x0001e80000100a00 */
[----:B------:R3:W-:Y:S04]  /*5a760*/  STL.64 [R1+0x568], R10 ;  /* 0x0005680a01007387 */ /* 0x0007e80000100a00 */
[----:B0-----:R-:W3:Y:S02]  /*5a770*/  LDL.LU.64 R8, [R1+0x45f8] ;  /* 0x0045f80001087983 */ /* 0x001ee40000300a00 */
[----:B---3--:R-:W-:Y:S02]  /*5a780*/  HMMA.16816.F32.BF16 R8, R24, R8, R20 ;  /* 0x000000081808723c */ /* 0x008fe40000041814 */
[----:B------:R-:W3:-:S15]  /*5a790*/  LDL.LU.64 R20, [R1+0x45f0] ;  /* 0x0045f00001147983 */ /* 0x000ede0000300a00 */
[----:B------:R-:W-:-:S06]  /*5a7a0*/  NOP ;  /* 0x0000000000007918 */ /* 0x000fcc0000000000 */
[----:B------:R0:W-:Y:S04]  /*5a7b0*/  STL.64 [R1+0x550], R8 ;  /* 0x0005500801007387 */ /* 0x0001e80000100a00 */
[----:B------:R1:W-:Y:S04]  /*5a7c0*/  STL.64 [R1+0x558], R10 ;  /* 0x0005580a01007387 */ /* 0x0003e80000100a00 */
[----:B0-----:R-:W4:Y:S04]  /*5a7d0*/  LDL.LU.64 R8, [R1+0xd90] ;  /* 0x000d900001087983 */ /* 0x001f280000300a00 */
[----:B-1----:R-:W4:Y:S01]  /*5a7e0*/  LDL.LU.64 R10, [R1+0xd98] ;  /* 0x000d9800010a7983 */ /* 0x002f220000300a00 */
        /* <DEDUP_REMOVED lines=22> */
[----:B------:R-:W2:-:S15]  /*5a950*/  LDL.LU.64 R12, [R1+0x45a0] ;  /* 0x0045a000010c7983 */ /* 0x000e9e0000300a00 */
[----:B------:R-:W-:-:S06]  /*5a960*/  NOP ;  /* 0x0000000000007918 */ /* 0x000fcc0000000000 */
[----:B------:R0:W-:Y:S04]  /*5a970*/  STL.64 [R1+0x510], R20 ;  /* 0x0005101401007387 */ /* 0x0001e80000100a00 */
[----:B------:R1:W-:Y:S04]  /*5a980*/  STL.64 [R1+0x518], R22 ;  /* 0x0005181601007387 */ /* 0x0003e80000100a00 */
[----:B0-----:R-:W1:Y:S02]  /*5a990*/  LDL.LU.64 R20, [R1+0x4598] ;  /* 0x0045980001147983 */ /* 0x001e640000300a00 */
[----:B-1----:R-:W-:Y:S02]  /*5a9a0*/  HMMA.16816.F32.BF16 R20, R24, R20, R4 ;  /* 0x000000141814723c */ /* 0x002fe40000041804 */
[----:B------:R-:W3:Y:S04]  /*5a9b0*/  LDL.LU.64 R4, [R1+0xd10] ;  /* 0x000d100001047983 */ /* 0x000ee80000300a00 */
[----:B------:R-:W3:-:S15]  /*5a9c0*/  LDL.LU.64 R6, [R1+0xd18] ;  /* 0x000d180001067983 */ /* 0x000ede0000300a00 */
[----:B------:R-:W-:-:S02]  /*5a9d0*/  NOP ;  /* 0x0000000000007918 */ /* 0x000fc40000000000 */
[----:B------:R0:W-:Y:S04]  /*5a9e0*/  STL.64 [R1+0x500], R20 ;  /* 0x0005001401007387 */ /* 0x0001e80000100a00 */
[----:B------:R-:W-:Y:S04]  /*5a9f0*/  STL.64 [R1+0x508], R22 ;  /* 0x0005081601007387 */ /* 0x000fe80000100a00 */
[----:B0-----:R-:W4:Y:S01]  /*5aa00*/  LDL.LU.64 R20, [R1+0x50] ;  /* 0x0000500001147983 */ /* 0x001f220000300a00 */
[C---:B--2---:R-:W-:Y:S03]  /*5aa10*/  HMMA.16816.F32.BF16 R12, R24.reuse, R12, R16 ;  /* 0x0000000c180c723c */ /* 0x044fe60000041810 */
[----:B----4-:R0:W-:Y:S04]  /*5aa20*/  STL.64 [R1+0x4558], R20 ;  /* 0x0045581401007387 */ /* 0x0101e80000100a00 */
[----:B0-----:R-:W2:Y:S04]  /*5aa30*/  LDL.LU.64 R20, [R1+0x60] ;  /* 0x0000600001147983 */ /* 0x001ea80000300a00 */
[----:B------:R-:W4:Y:S04]  /*5aa40*/  LDL.LU.64 R18, [R1+0x4590] ;  /* 0x0045900001127983 */ /* 0x000f280000300a00 */
[----:B------:R-:W4:Y:S08]  /*5aa50*/  LDL.LU.64 R16, [R1+0x4588] ;  /* 0x0045880001107983 */ /* 0x000f300000300a00 */
[----:B------:R0:W-:Y:S04]  /*5aa60*/  STL.64 [R1+0x4f0], R12 ;  /* 0x0004f00c01007387 */ /* 0x0001e80000100a00 */
[----:B------:R-:W-:Y:S04]  /*5aa70*/  STL.64 [R1+0x4f8], R14 ;  /* 0x0004f80e01007387 */ /* 0x000fe80000100a00 */
[----:B0-----:R-:W4:Y:S02]  /*5aa80*/  LDL.LU.64 R12, [R1+0x4580] ;  /* 0x00458000010c7983 */ /* 0x001f240000300a00 */
[----:B----4-:R-:W-:-:S15]  /*5aa90*/  HMMA.16816.F32.BF16 R16, R24, R12, R16 ;  /* 0x0000000c1810723c */ /* 0x010fde0000041810 */
[----:B------:R-:W-:-:S08]  /*5aaa0*/  NOP ;  /* 0x0000000000007918 */ /* 0x000fd00000000000 */
[----:B------:R0:W-:Y:S04]  /*5aab0*/  STL.64 [R1+0x4e0], R16 ;  /* 0x0004e01001007387 */ /* 0x0001e80000100a00 */
[----:B------:R1:W-:Y:S04]  /*5aac0*/  STL.64 [R1+0x4e8], R18 ;  /* 0x0004e81201007387 */ /* 0x0003e80000100a00 */
[----:B0-----:R-:W4:Y:S01]  /*5aad0*/  LDL.LU.64 R16, [R1+0x4578] ;  /* 0x0045780001107983 */ /* 0x001f220000300a00 */
[----:B-1----:R-:W-:Y:S02]  /*5aae0*/  IMAD.MOV.U32 R18, RZ, RZ, R13 ;  /* 0x000000ffff127224 */ /* 0x002fe400078e000d */
[----:B------:R-:W-:-:S02]  /*5aaf0*/  IMAD.MOV.U32 R19, RZ, RZ, R12 ;  /* 0x000000ffff137224 */ /* 0x000fc400078e000c */
[----:B------:R-:W3:Y:S04]  /*5ab00*/  LDL.LU.64 R12, [R1+0x4570] ;  /* 0x00457000010c7983 */ /* 0x000ee80000300a00 */
[----:B------:R-:W-:Y:S04]  /*5ab10*/  STL [R1+0x43ec], R18 ;  /* 0x0043ec1201007387 */ /* 0x000fe80000100800 */
[----:B------:R-:W-:Y:S01]  /*5ab20*/  STL [R1+0x43e8], R19 ;  /* 0x0043e81301007387 */ /* 0x000fe20000100800 */
[----:B----4-:R-:W-:-:S15]  /*5ab30*/  HMMA.16816.F32.BF16 R8, R24, R16, R8 ;  /* 0x000000101808723c */ /* 0x010fde0000041808 */
[----:B------:R-:W-:-:S08]  /*5ab40*/  NOP ;  /* 0x0000000000007918 */ /* 0x000fd00000000000 */
[----:B------:R0:W-:Y:S04]  /*5ab50*/  STL.64 [R1+0x4d0], R8 ;  /* 0x0004d00801007387 */ /* 0x0001e80000100a00 */
[----:B------:R-:W-:Y:S04]  /*5ab60*/  STL.64 [R1+0x4d8], R10 ;  /* 0x0004d80a01007387 */ /* 0x000fe80000100a00 */
[----:B0-----:R-:W4:Y:S04]  /*5ab70*/  LDL.LU.64 R8, [R1+0x4568] ;  /* 0x0045680001087983 */ /* 0x001f280000300a00 */
[----:B------:R0:W-:Y:S04]  /*5ab80*/  STL.64 [R1+0x43c8], R16 ;  /* 0x0043c81001007387 */ /* 0x0001e80000100a00 */
[----:B0-----:R-:W4:Y:S04]  /*5ab90*/  LDL.LU.64 R16, [R1+0xd50] ;  /* 0x000d500001107983 */ /* 0x001f280000300a00 */
[----:B------:R-:W4:Y:S01]  /*5aba0*/  LDL.LU.64 R18, [R1+0xd58] ;  /* 0x000d580001127983 */ /* 0x000f220000300a00 */
[----:B---3--:R-:W-:Y:S06]  /*5abb0*/  HMMA.16816.F32.BF16 R4, R24, R12, R4 ;  /* 0x0000000c1804723c */ /* 0x008fec0000041804 */
[----:B------:R-:W-:-:S02]  /*5abc0*/  IMAD.MOV.U32 R0, RZ, RZ, R12 ;  /* 0x000000ffff007224 */ /* 0x000fc400078e000c */
[----:B------:R-:W-:Y:S01]  /*5abd0*/  IMAD.MOV.U32 R2, RZ, RZ, R13 ;  /* 0x000000ffff027224 */ /* 0x000fe200078e000d */
[----:B----4-:R-:W-:-:S15]  /*5abe0*/  HMMA.16816.F32.BF16 R16, R24, R8, R16 ;  /* 0x000000081810723c */ /* 0x010fde0000041810 */
[----:B------:R-:W-:-:S08]  /*5abf0*/  NOP ;  /* 0x0000000000007918 */ /* 0x000fd00000000000 */
[----:B------:R0:W-:Y:S04]  /*5ac00*/  STL.64 [R1+0x4c0], R16 ;  /* 0x0004c01001007387 */ /* 0x0001e80000100a00 */
[----:B------:R-:W-:Y:S01]  /*5ac10*/  STL.64 [R1+0x4c8], R18 ;  /* 0x0004c81201007387 */ /* 0x000fe20000100a00 */
[----:B0-----:R-:W-:Y:S02]  /*5ac20*/  IMAD.MOV.U32 R16, RZ, RZ, R9 ;  /* 0x000000ffff107224 */ /* 0x001fe400078e0009 */
[----:B------:R-:W-:-:S03]  /*5ac30*/  IMAD.MOV.U32 R17, RZ, RZ, R8 ;  /* 0x000000ffff117224 */ /* 0x000fc600078e0008 */
[----:B------:R-:W-:Y:S04]  /*5ac40*/  STL [R1+0x43f4], R16 ;  /* 0x0043f41001007387 */ /* 0x000fe80000100800 */
[----:B------:R0:W-:Y:S04]  /*5ac50*/  STL [R1+0x43f0], R17 ;  /* 0x0043f01101007387 */ /* 0x0001e80000100800 */
[----:B0-----:R-:W3:Y:S04]  /*5ac60*/  LDL.64 R16, [R1+0x70] ;  /* 0x0000700001107983 */ /* 0x001ee80000100a00 */
[----:B------:R-:W-:Y:S04]  /*5ac70*/  STL.64 [R1+0x4b0], R4 ;  /* 0x0004b00401007387 */ /* 0x000fe80000100a00 */
[----:B------:R-:W-:Y:S04]  /*5ac80*/  STL.64 [R1+0x4b8], R6 ;  /* 0x0004b80601007387 */ /* 0x000fe80000100a00 */
[----:B------:R-:W4:Y:S04]  /*5ac90*/  LDL.LU.64 R12, [R1+0x40] ;  /* 0x00004000010c7983 */ /* 0x000f280000300a00 */
[----:B----4-:R0:W-:Y:S04]  /*5aca0*/  STL.64 [R1+0x4560], R12 ;  /* 0x0045600c01007387 */ /* 0x0101e80000100a00 */
[----:B0-----:R-:W2:Y:S04]  /*5acb0*/  LDL.LU.64 R12, [R1+0xb70] ;  /* 0x000b7000010c7983 */ /* 0x001ea80000300a00 */
[----:B------:R-:W2:Y:S04]  /*5acc0*/  LDL.LU.64 R14, [R1+0xb78] ;  /* 0x000b7800010e7983 */ /* 0x000ea80000300a00 */
[----:B------:R-:W4:Y:S04]  /*5acd0*/  LDL.LU.64 R4, [R1+0x30] ;  /* 0x0000300001047983 */ /* 0x000f280000300a00 */
[----:B------:R-:W3:Y:S04]  /*5ace0*/  LDL.LU.64 R8, [R1+0x10] ;  /* 0x0000100001087983 */ /* 0x000ee80000300a00 */
[----:B---3--:R0:W-:Y:S04]  /*5acf0*/  STL.64 [R1+0x4538], R8 ;  /* 0x0045380801007387 */ /* 0x0081e80000100a00 */
[----:B0-----:R-:W3:Y:S04]  /*5ad00*/  LDL.LU.64 R8, [R1+0xce0] ;  /* 0x000ce00001087983 */ /* 0x001ee80000300a00 */
[----:B------:R-:W3:Y:S04]  /*5ad10*/  LDL.LU.64 R10, [R1+0xce8] ;  /* 0x000ce800010a7983 */ /* 0x000ee80000300a00 */
[----:B------:R-:W-:Y:S04]  /*5ad20*/  STL [R1+0x4458], R2 ;  /* 0x0044580201007387 */ /* 0x000fe80000100800 */
[----:B------:R-:W-:Y:S01]  /*5ad30*/  STL [R1+0x43f8], R0 ;  /* 0x0043f80001007387 */ /* 0x000fe20000100800 */
[----:B---3--:R-:W-:-:S15]  /*5ad40*/  HMMA.16816.F32.BF16 R8, R24, R16, R8 ;  /* 0x000000101808723c */ /* 0x008fde0000041808 */
[----:B------:R-:W-:-:S08]  /*5ad50*/  NOP ;  /* 0x0000000000007918 */ /* 0x000fd00000000000 */
[----:B------:R0:W-:Y:S04]  /*5ad60*/  STL.64 [R1+0x4a0], R8 ;  /* 0x0004a00801007387 */ /* 0x0001e80000100a00 */
[----:B------:R-:W-:Y:S04]  /*5ad70*/  STL.64 [R1+0x4a8], R10 ;  /* 0x0004a80a01007387 */ /* 0x000fe80000100a00 */
[----:B0-----:R-:W3:Y:S04]  /*5ad80*/  LDL R8, [R1+0x20] ;  /* 0x0000200001087983 */ /* 0x001ee80000100800 */
[----:B------:R-:W3:Y:S01]  /*5ad90*/  LDL R9, [R1+0x24] ;  /* 0x0000240001097983 */ /* 0x000ee20000100800 */
[----:B--2---:R-:W-:Y:S06]  /*5ada0*/  HMMA.16816.F32.BF16 R12, R24, R20, R12 ;  /* 0x00000014180c723c */ /* 0x004fec000004180c */
[----:B------:R-:W-:-:S02]  /*5adb0*/  IMAD.MOV.U32 R17, RZ, RZ, R20 ;  /* 0x000000ffff117224 */ /* 0x000fc400078e0014 */
[----:B------:R-:W-:Y:S01]  /*5adc0*/  IMAD.MOV.U32 R18, RZ, RZ, R21 ;  /* 0x000000ffff127224 */ /* 0x000fe200078e0015 */
[----:B---3--:R0:W-:Y:S04]  /*5add0*/  STL.64 [R1+0x4550], R8 ;  /* 0x0045500801007387 */ /* 0x0081e80000100a00 */
[----:B0-----:R-:W2:Y:S04]  /*5ade0*/  LDL.LU.64 R8, [R1+0xb60] ;  /* 0x000b600001087983 */ /* 0x001ea80000300a00 */
[----:B------:R-:W2:Y:S06]  /*5adf0*/  LDL.LU.64 R10, [R1+0xb68] ;  /* 0x000b6800010a7983 */ /* 0x000eac0000300a00 */
[----:B------:R0:W-:Y:S04]  /*5ae00*/  STL.64 [R1+0x490], R12 ;  /* 0x0004900c01007387 */ /* 0x0001e80000100a00 */
[----:B------:R-:W-:Y:S04]  /*5ae10*/  STL.64 [R1+0x498], R14 ;  /* 0x0004980e01007387 */ /* 0x000fe80000100a00 */
[----:B0-----:R-:W3:Y:S04]  /*5ae20*/  LDL.LU.64 R12, [R1+0x4560] ;  /* 0x00456000010c7983 */ /* 0x001ee80000300a00 */
[----:B------:R-:W2:Y:S01]  /*5ae30*/  LDL.LU.64 R20, [R1+0x4558] ;  /* 0x0045580001147983 */ /* 0x000ea20000300a00 */
[----:B------:R-:W-:Y:S01]  /*5ae40*/  IMAD.MOV.U32 R19, RZ, RZ, R16 ;  /* 0x000000ffff137224 */ /* 0x000fe200078e0010 */
[----:B--2---:R-:W-:Y:S06]  /*5ae50*/  HMMA.16816.F32.BF16 R8, R24, R20, R8 ;  /* 0x000000141808723c */ /* 0x004fec0000041808 */
[----:B------:R-:W-:-:S02]  /*5ae60*/  IMAD.MOV.U32 R0, RZ, RZ, R20 ;  /* 0x000000ffff007224 */ /* 0x000fc400078e0014 */
[----:B------:R-:W-:-:S15]  /*5ae70*/  IMAD.MOV.U32 R16, RZ, RZ, R21 ;  /* 0x000000ffff107224 */ /* 0x000fde00078e0015 */
[----:B------:R0:W-:Y:S04]  /*5ae80*/  STL.64 [R1+0x480], R8 ;  /* 0x0004800801007387 */ /* 0x0001e80000100a00 */
[----:B------:R1:W-:Y:S04]  /*5ae90*/  STL.64 [R1+0x488], R10 ;  /* 0x0004880a01007387 */ /* 0x0003e80000100a00 */
[----:B0-----:R-:W4:Y:S04]  /*5aea0*/  LDL.LU.64 R8, [R1+0xb40] ;  /* 0x000b400001087983 */ /* 0x001f280000300a00 */
[----:B-1----:R-:W4:Y:S04]  /*5aeb0*/  LDL.LU.64 R10, [R1+0xb48] ;  /* 0x000b4800010a7983 */ /* 0x002f280000300a00 */
        /* <DEDUP_REMOVED lines=9> */
[----:B------:R-:W2:Y:S04]  /*5af50*/  LDL.LU.64 R22, [R1+0xb38] ;  /* 0x000b380001167983 */ /* 0x000ea80000300a00 */
[----:B------:R-:W-:Y:S04]  /*5af60*/  STL [R1+0x445c], R0 ;  /* 0x00445c0001007387 */ /* 0x000fe80000100800 */
[----:B------:R-:W-:Y:S04]  /*5af70*/  STL.64 [R1+0x4408], R18 ;  /* 0x0044081201007387 */ /* 0x000fe80000100a00 */
[----:B------:R0:W-:Y:S04]  /*5af80*/  STL.64 [R1+0x4400], R16 ;  /* 0x0044001001007387 */ /* 0x0001e80000100a00 */
[----:B0-----:R-:W3:Y:S04]  /*5af90*/  LDL.LU.64 R16, [R1+0xb50] ;  /* 0x000b500001107983 */ /* 0x001ee80000300a00 */
[----:B------:R-:W3:Y:S01]  /*5afa0*/  LDL.LU.64 R18, [R1+0xb58] ;  /* 0x000b580001127983 */ /* 0x000ee20000300a00 */
[C---:B----4-:R-:W-:Y:S06]  /*5afb0*/  HMMA.16816.F32.BF16 R8, R24.reuse, R4, R8 ;  /* 0x000000041808723c */ /* 0x050fec0000041808 */
[----:B---3--:R-:W-:-:S15]  /*5afc0*/  HMMA.16816.F32.BF16 R16, R24, R12, R16 ;  /* 0x0000000c1810723c */ /* 0x008fde0000041810 */
[----:B------:R-:W-:-:S08]  /*5afd0*/  NOP ;  /* 0x0000000000007918 */ /* 0x000fd00000000000 */
[----:B------:R-:W-:Y:S04]  /*5afe0*/  STL.64 [R1+0x470], R16 ;  /* 0x0004701001007387 */ /* 0x000fe80000100a00 */
[----:B------:R0:W-:Y:S02]  /*5aff0*/  STL.64 [R1+0x478], R18 ;  /* 0x0004781201007387 */ /* 0x0001e40000100a00 */
[----:B0-----:R-:W-:Y:S02]  /*5b000*/  IMAD.MOV.U32 R19, RZ, RZ, R12 ;  /* 0x000000ffff137224 */ /* 0x001fe400078e000c */
[----:B------:R-:W-:Y:S02]  /*5b010*/  IMAD.MOV.U32 R18, RZ, RZ, R13 ;  /* 0x000000ffff127224 */ /* 0x000fe400078e000d */
[----:B------:R-:W3:Y:S04]  /*5b020*/  LDL.LU.64 R12, [R1+0xb10] ;  /* 0x000b1000010c7983 */ /* 0x000ee80000300a00 */
[----:B------:R-:W3:Y:S04]  /*5b030*/  LDL.LU.64 R14, [R1+0xb18] ;  /* 0x000b1800010e7983 */ /* 0x000ee80000300a00 */
[----:B------:R-:W-:Y:S04]  /*5b040*/  STL.64 [R1+0x44e8], R18 ;  /* 0x0044e81201007387 */ /* 0x000fe80000100a00 */
[----:B------:R-:W3:Y:S04]  /*5b050*/  LDL R16, [R1] ;  /* 0x0000000001107983 */ /* 0x000ee80000100800 */
[----:B------:R-:W3:Y:S04]  /*5b060*/  LDL R17, [R1+0x4] ;  /* 0x0000040001117983 */ /* 0x000ee80000100800 */
[----:B------:R0:W-:Y:S04]  /*5b070*/  STL.64 [R1+0x460], R8 ;  /* 0x0004600801007387 */ /* 0x0001e80000100a00 */
[----:B------:R2:W-:Y:S04]  /*5b080*/  STL.64 [R1+0x468], R10 ;  /* 0x0004680a01007387 */ /* 0x0005e80000100a00 */
[----:B0-----:R-:W2:Y:S01]  /*5b090*/  LDL.LU.64 R8, [R1+0x4550] ;  /* 0x0045500001087983 */ /* 0x001ea20000300a00 */
[----:B------:R-:W-:-:S02]  /*5b0a0*/  IMAD.MOV.U32 R2, RZ, RZ, R5 ;  /* 0x000000ffff027224 */ /* 0x000fc400078e0005 */
[----:B------:R-:W-:Y:S02]  /*5b0b0*/  IMAD.MOV.U32 R0, RZ, RZ, R4 ;  /* 0x000000ffff007224 */ /* 0x000fe400078e0004 */
[----:B------:R-:W4:Y:S04]  /*5b0c0*/  LDL.LU.64 R4, [R1+0xaf0] ;  /* 0x000af00001047983 */ /* 0x000f280000300a00 */
[----:B------:R-:W4:Y:S04]  /*5b0d0*/  LDL.LU.64 R6, [R1+0xaf8] ;  /* 0x000af80001067983 */ /* 0x000f280000300a00 */
[----:B------:R-:W-:Y:S04]  /*5b0e0*/  STL [R1+0x44a4], R2 ;  /* 0x0044a40201007387 */ /* 0x000fe80000100800 */
[----:B------:R-:W-:Y:S01]  /*5b0f0*/  STL [R1+0x44a0], R0 ;  /* 0x0044a00001007387 */ /* 0x000fe20000100800 */
[----:B--2---:R-:W-:Y:S03]  /*5b100*/  HMMA.16816.F32.BF16 R8, R24, R8, R20 ;  /* 0x000000081808723c */ /* 0x004fe60000041814 */
[----:B------:R-:W2:Y:S04]  /*5b110*/  LDL.LU.64 R22, [R1+0x4548] ;  /* 0x0045480001167983 */ /* 0x000ea80000300a00 */
[----:B------:R-:W2:-:S15]  /*5b120*/  LDL.LU.64 R20, [R1+0x4540] ;  /* 0x0045400001147983 */ /* 0x000e9e0000300a00 */
[----:B------:R-:W-:-:S01]  /*5b130*/  NOP ;  /* 0x0000000000007918 */ /* 0x000fc20000000000 */
[----:B------:R0:W-:Y:S04]  /*5b140*/  STL.64 [R1+0x450], R8 ;  /* 0x0004500801007387 */ /* 0x0001e80000100a00 */
[----:B------:R-:W-:Y:S04]  /*5b150*/  STL.64 [R1+0x458], R10 ;  /* 0x0004580a01007387 */ /* 0x000fe80000100a00 */
[----:B0-----:R-:W2:Y:S01]  /*5b160*/  LDL.LU.64 R8, [R1+0x4538] ;  /* 0x0045380001087983 */ /* 0x001ea20000300a00 */
[C---:B---3--:R-:W-:Y:S06]  /*5b170*/  HMMA.16816.F32.BF16 R16, R24.reuse, R16, R12 ;  /* 0x000000101810723c */ /* 0x048fec000004180c */
[----:B--2---:R-:W-:Y:S06]  /*5b180*/  HMMA.16816.F32.BF16 R20, R24, R8, R20 ;  /* 0x000000081814723c */ /* 0x004fec0000041814 */
[----:B------:R-:W-:-:S02]  /*5b190*/  IMAD.MOV.U32 R2, RZ, RZ, R8 ;  /* 0x000000ffff027224 */ /* 0x000fc400078e0008 */
[----:B------:R-:W-:-:S15]  /*5b1a0*/  IMAD.MOV.U32 R0, RZ, RZ, R9 ;  /* 0x000000ffff007224 */ /* 0x000fde00078e0009 */
[----:B------:R-:W-:Y:S04]  /*5b1b0*/  STL.64 [R1+0x440], R20 ;  /* 0x0004401401007387 */ /* 0x000fe80000100a00 */
[----:B------:R0:W-:Y:S04]  /*5b1c0*/  STL.64 [R1+0x448], R22 ;  /* 0x0004481601007387 */ /* 0x0001e80000100a00 */
[----:B0-----:R-:W2:Y:S04]  /*5b1d0*/  LDL.LU.64 R22, [R1+0x4530] ;  /* 0x0045300001167983 */ /* 0x001ea80000300a00 */
[----:B------:R-:W2:Y:S04]  /*5b1e0*/  LDL.LU.64 R20, [R1+0x4528] ;  /* 0x0045280001147983 */ /* 0x000ea80000300a00 */
[----:B------:R-:W3:Y:S04]  /*5b1f0*/  LDL.LU.64 R10, [R1+0x4520] ;  /* 0x00452000010a7983 */ /* 0x000ee80000300a00 */
[----:B------:R-:W4:Y:S04]  /*5b200*/  LDL.LU.64 R8, [R1+0x4518] ;  /* 0x0045180001087983 */ /* 0x000f280000300a00 */
[----:B------:R-:W3:Y:S04]  /*5b210*/  LDL.LU.64 R14, [R1+0x4510] ;  /* 0x00451000010e7983 */ /* 0x000ee80000300a00 */
[----:B------:R-:W2:Y:S04]  /*5b220*/  LDL.LU.64 R12, [R1+0x4508] ;  /* 0x00450800010c7983 */ /* 0x000ea80000300a00 */
[----:B------:R-:W-:Y:S04]  /*5b230*/  STL.64 [R1+0x430], R16 ;  /* 0x0004301001007387 */ /* 0x000fe80000100a00 */
[----:B------:R2:W-:Y:S02]  /*5b240*/  STL.64 [R1+0x438], R18 ;  /* 0x0004381201007387 */ /* 0x0005e40000100a00 */
[C---:B--2---:R-:W-:Y:S06]  /*5b250*/  HMMA.16816.F32.BF16 R16, R24.reuse, R12, R20 ;  /* 0x0000000c1810723c */ /* 0x044fec0000041814 */
[----:B----4-:R-:W-:Y:S01]  /*5b260*/  HMMA.16816.F32.BF16 R4, R24, R8, R4 ;  /* 0x000000081804723c */ /* 0x010fe20000041804 */
[----:B------:R-:W2:Y:S04]  /*5b270*/  LDL.LU.64 R20, [R1+0xae0] ;  /* 0x000ae00001147983 */ /* 0x000ea80000300a00 */
[----:B------:R-:W2:-:S12]  /*5b280*/  LDL.LU.64 R22, [R1+0xae8] ;  /* 0x000ae80001167983 */ /* 0x000e980000300a00 */
[----:B------:R0:W-:Y:S04]  /*5b290*/  STL.64 [R1+0x420], R16 ;  /* 0x0004201001007387 */ /* 0x0001e80000100a00 */
[----:B------:R1:W-:Y:S04]  /*5b2a0*/  STL.64 [R1+0x428], R18 ;  /* 0x0004281201007387 */ /* 0x0003e80000100a00 */
[----:B0-----:R-:W4:Y:S04]  /*5b2b0*/  LDL.LU.64 R16, [R1+0x3f0] ;  /* 0x0003f00001107983 */ /* 0x001f280000300a00 */
[----:B-1----:R-:W4:Y:S04]  /*5b2c0*/  LDL.LU.64 R18, [R1+0x3f8] ;  /* 0x0003f80001127983 */ /* 0x002f280000300a00 */
[----:B---3--:R-:W-:Y:S04]  /*5b2d0*/  STL.64 [R1+0x42d0], R14 ;  /* 0x0042d00e01007387 */ /* 0x008fe80000100a00 */
[----:B------:R0:W-:Y:S02]  /*5b2e0*/  STL.64 [R1+0x42c8], R12 ;  /* 0x0042c80c01007387 */ /* 0x0001e40000100a00 */
[----:B0-----:R-:W-:-:S02]  /*5b2f0*/  IMAD.MOV.U32 R12, RZ, RZ, R29 ;  /* 0x000000ffff0c7224 */ /* 0x001fc400078e001d */
[----:B------:R-:W-:Y:S01]  /*5b300*/  IMAD.MOV.U32 R13, RZ, RZ, R3 ;  /* 0x000000ffff0d7224 */ /* 0x000fe200078e0003 */
[----:B------:R-:W3:Y:S04]  /*5b310*/  LDL.LU R29, [R1+0x4504] ;  /* 0x00450400011d7983 */ /* 0x000ee80000300800 */
[----:B------:R-:W2:Y:S04]  /*5b320*/  LDL.LU R3, [R1+0x4500] ;  /* 0x0045000001037983 */ /* 0x000ea80000300800 */
[----:B------:R0:W-:Y:S04]  /*5b330*/  STL.64 [R1+0x44a8], R12 ;  /* 0x0044a80c01007387 */ /* 0x0001e80000100a00 */
[----:B0-----:R-:W4:Y:S04]  /*5b340*/  LDL.LU.64 R12, [R1+0x1e0] ;  /* 0x0001e000010c7983 */ /* 0x001f280000300a00 */
[----:B------:R-:W-:Y:S04]  /*5b350*/  STL.64 [R1+0x410], R4 ;  /* 0x0004100401007387 */ /* 0x000fe80000100a00 */
[----:B------:R0:W-:Y:S04]  /*5b360*/  STL.64 [R1+0x418], R6 ;  /* 0x0004180601007387 */ /* 0x0001e80000100a00 */
[----:B0-----:R-:W2:Y:S04]  /*5b370*/  LDL.LU.64 R6, [R1+0x44f8] ;  /* 0x0044f80001067983 */ /* 0x001ea80000300a00 */
[----:B------:R-:W2:Y:S04]  /*5b380*/  LDL.LU.64 R4, [R1+0x44f0] ;  /* 0x0044f00001047983 */ /* 0x000ea80000300a00 */
[----:B------:R-:W-:Y:S04]  /*5b390*/  STL.64 [R1+0x42c0], R10 ;  /* 0x0042c00a01007387 */ /* 0x000fe80000100a00 */
[----:B------:R0:W-:Y:S02]  /*5b3a0*/  STL.64 [R1+0x42b8], R8 ;  /* 0x0042b80801007387 */ /* 0x0001e40000100a00 */
[----:B0-----:R-:W-:-:S02]  /*5b3b0*/  IMAD.MOV.U32 R9, RZ, RZ, R28 ;  /* 0x000000ffff097224 */ /* 0x001fc400078e001c */
[----:B---3--:R-:W-:Y:S01]  /*5b3c0*/  IMAD.MOV.U32 R8, RZ, RZ, R29 ;  /* 0x000000ffff087224 */ /* 0x008fe200078e001d */
[C---:B----4-:R-:W-:Y:S06]  /*5b3d0*/  HMMA.16816.F32.BF16 R16, R24.reuse, R12, R16 ;  /* 0x0000000c1810723c */ /* 0x050fec0000041810 */
[----:B--2---:R-:W-:Y:S01]  /*5b3e0*/  HMMA.16816.F32.BF16 R20, R24, R4, R20 ;  /* 0x000000041814723c */ /* 0x004fe20000041814 */
[----:B------:R0:W-:Y:S01]  /*5b3f0*/  STL.64 [R1+0x44c0], R8 ;  /* 0x0044c00801007387 */ /* 0x0001e20000100a00 */
[----:B------:R-:W-:Y:S02]  /*5b400*/  IMAD.MOV.U32 R29, RZ, RZ, R12 ;  /* 0x000000ffff1d7224 */ /* 0x000fe400078e000c */
[----:B0-----:R-:W-:-:S02]  /*5b410*/  IMAD.MOV.U32 R8, RZ, RZ, R6 ;  /* 0x000000ffff087224 */ /* 0x001fc400078e0006 */
[----:B------:R-:W-:-:S15]  /*5b420*/  IMAD.MOV.U32 R6, RZ, RZ, R13 ;  /* 0x000000ffff067224 */ /* 0x000fde00078e000d */
[----:B------:R-:W-:-:S02]  /*5b430*/  NOP ;  /* 0x0000000000007918 */ /* 0x000fc40000000000 */
[----:B------:R0:W-:Y:S04]  /*5b440*/  STL.64 [R1+0x400], R20 ;  /* 0x0004001401007387 */ /* 0x0001e80000100a00 */
[----:B------:R1:W-:Y:S04]  /*5b450*/  STL.64 [R1+0x408], R22 ;  /* 0x0004081601007387 */ /* 0x0003e80000100a00 */
[----:B0-----:R-:W2:Y:S04]  /*5b460*/  LDL.LU.64 R20, [R1+0xad0] ;  /* 0x000ad00001147983 */ /* 0x001ea80000300a00 */
[----:B-1----:R-:W2:Y:S04]  /*5b470*/  LDL.LU.64 R22, [R1+0xad8] ;  /* 0x000ad80001167983 */ /* 0x002ea80000300a00 */
[----:B------:R-:W-:Y:S04]  /*5b480*/  STL.64 [R1+0x3f0], R16 ;  /* 0x0003f01001007387 */ /* 0x000fe80000100a00 */
[----:B------:R0:W-:Y:S04]  /*5b490*/  STL.64 [R1+0x3f8], R18 ;  /* 0x0003f81201007387 */ /* 0x0001e80000100a00 */
[----:B0-----:R-:W3:Y:S04]  /*5b4a0*/  LDL.LU.64 R18, [R1+0x44e8] ;  /* 0x0044e80001127983 */ /* 0x001ee80000300a00 */
        /* <DEDUP_REMOVED lines=9> */
[----:B------:R-:W2:Y:S04]  /*5b540*/  LDL.LU.64 R14, [R1+0x10e8] ;  /* 0x0010e800010e7983 */ /* 0x000ea80000300a00 */
[----:B------:R-:W-:Y:S04]  /*5b550*/  STL.64 [R1+0x42e0], R6 ;  /* 0x0042e00601007387 */ /* 0x000fe80000100a00 */
[----:B------:R0:W-:Y:S04]  /*5b560*/  STL.64 [R1+0x42d8], R4 ;  /* 0x0042d80401007387 */ /* 0x0001e80000100a00 */
[----:B0-----:R-:W4:Y:S01]  /*5b570*/  LDL.LU.64 R4, [R1+0x1d0] ;  /* 0x0001d00001047983 */ /* 0x001f220000300a00 */
[----:B------:R-:W-:Y:S01]  /*5b580*/  IMAD.MOV.U32 R9, RZ, RZ, R3 ;  /* 0x000000ffff097224 */ /* 0x000fe200078e0003 */
[----:B----4-:R-:W-:Y:S02]  /*5b590*/  HMMA.16816.F32.BF16 R24, R24, R4, R20 ;  /* 0x000000041818723c */ /* 0x010fe40000041814 */
[----:B------:R-:W2:Y:S04]  /*5b5a0*/  LDL.LU.64 R22, [R1+0x44e0] ;  /* 0x0044e00001167983 */ /* 0x000ea80000300a00 */
[----:B------:R-:W2:Y:S01]  /*5b5b0*/  LDL.LU.64 R20, [R1+0x44d8] ;  /* 0x0044d80001147983 */ /* 0x000ea20000300a00 */
[----:B------:R-:W-:-:S02]  /*5b5c0*/  IMAD.MOV.U32 R3, RZ, RZ, R4 ;  /* 0x000000ffff037224 */ /* 0x000fc400078e0004 */
[----:B------:R-:W-:-:S14]  /*5b5d0*/  IMAD.MOV.U32 R28, RZ, RZ, R5 ;  /* 0x000000ffff1c7224 */ /* 0x000fdc00078e0005 */
[----:B------:R0:W-:Y:S04]  /*5b5e0*/  STL.64 [R1+0x3b0], R24 ;  /* 0x0003b01801007387 */ /* 0x0001e80000100a00 */
[----:B------:R1:W-:Y:S04]  /*5b5f0*/  STL.64 [R1+0x3b8], R26 ;  /* 0x0003b81a01007387 */ /* 0x0003e80000100a00 */
[----:B0-----:R-:W4:Y:S04]  /*5b600*/  LDL.LU.64 R24, [R1+0xfd0] ;  /* 0x000fd00001187983 */ /* 0x001f280000300a00 */
[----:B-1----:R-:W4:Y:S04]  /*5b610*/  LDL.LU.64 R26, [R1+0xfd8] ;  /* 0x000fd800011a7983 */ /* 0x002f280000300a00 */
[----:B------:R-:W3:Y:S04]  /*5b620*/  LDL.LU R4, [R1+0x150] ;  /* 0x0001500001047983 */ /* 0x000ee80000300800 */
[----:B------:R-:W3:Y:S01]  /*5b630*/  LDL.LU R5, [R1+0x154] ;  /* 0x0001540001057983 */ /* 0x000ee20000300800 */
        /* <DEDUP_REMOVED lines=12> */
[----:B------:R-:W-:Y:S04]  /*5b700*/  STL.64 [R1+0x398], R10 ;  /* 0x0003980a01007387 */ /* 0x000fe80000100a00 */
[----:B0-----:R-:W4:Y:S04]  /*5b710*/  LDL.LU R8, [R1+0xc0] ;  /* 0x0000c00001087983 */ /* 0x001f280000300800 */
[----:B------:R-:W4:Y:S01]  /*5b720*/  LDL.LU R9, [R1+0xc4] ;  /* 0x0000c40001097983 */ /* 0x000f220000300800 */
[----:B------:R-:W0:Y:S01]  /*5b730*/  S2R R17, SR_TID.X ;  /* 0x0000000000117919 */ /* 0x000e220000002100 */
[----:B------:R-:W1:Y:S02]  /*5b740*/  S2R R16, SR_TID.X ;  /* 0x0000000000107919 */ /* 0x000e640000002100 */
[----:B----4-:R4:W-:Y:S04]  /*5b750*/  STL.64 [R1+0x4410], R8 ;  /* 0x0044100801007387 */ /* 0x0109e80000100a00 */
[----:B----4-:R-:W2:Y:S04]  /*5b760*/  LDL.LU R8, [R1+0x180] ;  /* 0x0001800001087983 */ /* 0x010ea80000300800 */
[----:B------:R-:W2:Y:S01]  /*5b770*/  LDL.LU R9, [R1+0x184] ;  /* 0x0001840001097983 */ /* 0x000ea20000300800 */
[----:B0-----:R-:W-:Y:S01]  /*5b780*/  LOP3.LUT R17, R17, 0x7, RZ, 0xc0, !PT ;  /* 0x0000000711117812 */ /* 0x001fe200078ec0ff */
[----:B-1----:R-:W-:-:S04]  /*5b790*/  IMAD.SHL.U32 R11, R16, 0x2, RZ ;  /* 0x00000002100b7824 */ /* 0x002fc800078e00ff */
[----:B------:R-:W-:-:S05]  /*5b7a0*/  IMAD R17, R17, 0x90, RZ ;  /* 0x0000009011117824 */ /* 0x000fca00078e02ff */
[----:B------:R-:W-:Y:S02]  /*5b7b0*/  LOP3.LUT R17, R17, 0x10, R11, 0x78, !PT ;  /* 0x0000001011117812 */ /* 0x000fe400078e780b */
[----:B--2---:R-:W-:Y:S01]  /*5b7c0*/  HMMA.16816.F32.BF16 R8, R20, R8, R12 ;  /* 0x000000081408723c */ /* 0x004fe2000004180c */
[----:B------:R-:W2:Y:S01]  /*5b7d0*/  LDL.LU.64 R12, [R1+0x44a8] ;  /* 0x0044a800010c7983 */ /* 0x000ea20000300a00 */
[----:B------:R-:W-:-:S15]  /*5b7e0*/  IMAD.SHL.U32 R16, R16, 0x40, RZ ;  /* 0x0000004010107824 */ /* 0x000fde00078e00ff */
[----:B------:R-:W-:-:S06]  /*5b7f0*/  NOP ;  /* 0x0000000000007918 */ /* 0x000fcc0000000000 */
[----:B------:R-:W-:Y:S04]  /*5b800*/  STL.64 [R1+0x380], R8 ;  /* 0x0003800801007387 */ /* 0x000fe80000100a00 */
[----:B------:R2:W-:Y:S01]  /*5b810*/  STL.64 [R1+0x388], R10 ;  /* 0x0003880a01007387 */ /* 0x0005e20000100a00 */
[----:B------:R-:W-:-:S03]  /*5b820*/  LOP3.LUT R17, R17, 0x400, R16, 0xf8, !PT ;  /* 0x0000040011117812 */ /* 0x000fc600078ef810 */
[----:B------:R-:W4:Y:S01]  /*5b830*/  LDL.LU R16, [R1+0xe0] ;  /* 0x0000e00001107983 */ /* 0x000f220000300800 */
[----:B--2---:R-:W-:Y:S03]  /*5b840*/  HMMA.16816.F32.BF16 R8, R20, R12, R24 ;  /* 0x0000000c1408723c */ /* 0x004fe60000041818 */
[----:B------:R0:W1:-:S15]  /*5b850*/  LDSM.16.MT88.4 R24, [R17+UR4+0x10800] ;  /* 0x010800041118783b */ /* 0x00005e0008004200 */
[----:B------:R-:W-:-:S05]  /*5b860*/  NOP ;  /* 0x0000000000007918 */ /* 0x000fca0000000000 */
[----:B------:R-:W-:Y:S04]  /*5b870*/  STL.64 [R1+0x370], R8 ;  /* 0x0003700801007387 */ /* 0x000fe80000100a00 */
[----:B------:R-:W-:Y:S04]  /*5b880*/  STL.64 [R1+0x378], R10 ;  /* 0x0003780a01007387 */ /* 0x000fe80000100a00 */
[----:B0-----:R-:W4:Y:S04]  /*5b890*/  LDL.LU R17, [R1+0xe4] ;  /* 0x0000e40001117983 */ /* 0x001f280000300800 */
[----:B---3--:R-:W-:Y:S04]  /*5b8a0*/  STL.64 [R1+0x4420], R18 ;  /* 0x0044201201007387 */ /* 0x008fe80000100a00 */
[----:B----4-:R0:W-:Y:S04]  /*5b8b0*/  STL.64 [R1+0x4418], R16 ;  /* 0x0044181001007387 */ /* 0x0101e80000100a00 */
[----:B0-----:R-:W2:Y:S04]  /*5b8c0*/  LDL.LU R16, [R1+0x160] ;  /* 0x0001600001107983 */ /* 0x001ea80000300800 */
[----:B------:R-:W2:Y:S04]  /*5b8d0*/  LDL.LU R17, [R1+0x164] ;  /* 0x0001640001117983 */ /* 0x000ea80000300800 */
[----:B------:R-:W3:Y:S04]  /*5b8e0*/  LDL.LU R12, [R1] ;  /* 0x00000000010c7983 */ /* 0x000ee80000300800 */
[----:B------:R-:W3:Y:S04]  /*5b8f0*/  LDL.LU R13, [R1+0x4] ;  /* 0x00000400010d7983 */ /* 0x000ee80000300800 */
[----:B------:R-:W4:Y:S04]  /*5b900*/  LDL.LU.64 R8, [R1+0xf40] ;  /* 0x000f400001087983 */ /* 0x000f280000300a00 */
[----:B------:R-:W4:Y:S04]  /*5b910*/  LDL.LU.64 R10, [R1+0xf48] ;  /* 0x000f4800010a7983 */ /* 0x000f280000300a00 */
[----:B---3--:R0:W-:Y:S02]  /*5b920*/  STL.64 [R1+0x42e8], R12 ;  /* 0x0042e80c01007387 */ /* 0x0081e40000100a00 */
[----:B0-----:R-:W-:-:S02]  /*5b930*/  IMAD.MOV.U32 R12, RZ, RZ, R2 ;  /* 0x000000ffff0c7224 */ /* 0x001fc400078e0002 */
[----:B------:R-:W-:Y:S01]  /*5b940*/  IMAD.MOV.U32 R13, RZ, RZ, R0 ;  /* 0x000000ffff0d7224 */ /* 0x000fe200078e0000 */
[----:B------:R-:W3:Y:S04]  /*5b950*/  LDL.LU R2, [R1+0x44a4] ;  /* 0x0044a40001027983 */ /* 0x000ee80000300800 */
[----:B------:R-:W3:Y:S04]  /*5b960*/  LDL.LU R0, [R1+0x44a0] ;  /* 0x0044a00001007983 */ /* 0x000ee80000300800 */
[----:B------:R0:W-:Y:S04]  /*5b970*/  STL.64 [R1+0x4300], R12 ;  /* 0x0043000c01007387 */ /* 0x0001e80000100a00 */
[----:B0-----:R-:W2:Y:S04]  /*5b980*/  LDL.LU.64 R12, [R1+0xf90] ;  /* 0x000f9000010c7983 */ /* 0x001ea80000300a00 */
[----:B------:R-:W2:Y:S04]  /*5b990*/  LDL.LU.64 R14, [R1+0xf98] ;  /* 0x000f9800010e7983 */ /* 0x000ea80000300a00 */
[----:B-1----:R-:W-:Y:S04]  /*5b9a0*/  STL.64 [R1+0x4290], R26 ;  /* 0x0042901a01007387 */ /* 0x002fe80000100a00 */
[----:B------:R0:W-:Y:S04]  /*5b9b0*/  STL.64 [R1+0x4288], R24 ;  /* 0x0042881801007387 */ /* 0x0001e80000100a00 */
[----:B0-----:R-:W4:Y:S04]  /*5b9c0*/  LDL.LU R24, [R1+0xd0] ;  /* 0x0000d00001187983 */ /* 0x001f280000300800 */
[----:B------:R-:W4:Y:S04]  /*5b9d0*/  LDL.LU R25, [R1+0xd4] ;  /* 0x0000d40001197983 */ /* 0x000f280000300800 */
[----:B----4-:R0:W-:Y:S04]  /*5b9e0*/  STL.64 [R1+0x4428], R24 ;  /* 0x0044281801007387 */ /* 0x0101e80000100a00 */
[----:B0-----:R-:W4:Y:S04]  /*5b9f0*/  LDL.LU R24, [R1+0x100] ;  /* 0x0001000001187983 */ /* 0x001f280000300800 */
[----:B------:R-:W4:Y:S01]  /*5ba00*/  LDL.LU R25, [R1+0x104] ;  /* 0x0001040001197983 */ /* 0x000f220000300800 */
[C---:B--2---:R-:W-:Y:S03]  /*5ba10*/  HMMA.16816.F32.BF16 R12, R20.reuse, R16, R12 ;  /* 0x00000010140c723c */ /* 0x044fe6000004180c */
[----:B----4-:R0:W-:Y:S04]  /*5ba20*/  STL.64 [R1+0x4440], R24 ;  /* 0x0044401801007387 */ /* 0x0101e80000100a00 */
[----:B0-----:R-:W2:Y:S04]  /*5ba30*/  LDL.LU R24, [R1+0x110] ;  /* 0x0001100001187983 */ /* 0x001ea80000300800 */
[----:B------:R-:W2:Y:S01]  /*5ba40*/  LDL.LU R25, [R1+0x114] ;  /* 0x0001140001197983 */ /* 0x000ea20000300800 */
[C---:B------:R-:W-:Y:S03]  /*5ba50*/  HMMA.16816.F32.BF16 R4, R20.reuse, R4, R8 ;  /* 0x000000041404723c */ /* 0x040fe60000041808 */
[----:B--2---:R0:W-:Y:S04]  /*5ba60*/  STL.64 [R1+0x4460], R24 ;  /* 0x0044601801007387 */ /* 0x0041e80000100a00 */
[----:B0-----:R-:W2:Y:S04]  /*5ba70*/  LDL.LU.64 R24, [R1+0xe30] ;  /* 0x000e300001187983 */ /* 0x001ea80000300a00 */
[----:B------:R-:W-:Y:S04]  /*5ba80*/  STL.64 [R1+0x360], R12 ;  /* 0x0003600c01007387 */ /* 0x000fe80000100a00 */
[----:B------:R-:W-:Y:S04]  /*5ba90*/  STL.64 [R1+0x368], R14 ;  /* 0x0003680e01007387 */ /* 0x000fe80000100a00 */
[----:B------:R-:W4:Y:S04]  /*5baa0*/  LDL.LU.64 R26, [R1+0xe38] ;  /* 0x000e3800011a7983 */ /* 0x000f280000300a00 */
[----:B------:R-:W-:Y:S04]  /*5bab0*/  STL.64 [R1+0x350], R4 ;  /* 0x0003500401007387 */ /* 0x000fe80000100a00 */
[----:B------:R-:W-:Y:S04]  /*5bac0*/  STL.64 [R1+0x358], R6 ;  /* 0x0003580601007387 */ /* 0x000fe80000100a00 */
[----:B----4-:R-:W-:Y:S04]  /*5bad0*/  STL.64 [R1+0x4470], R26 ;  /* 0x0044701a01007387 */ /* 0x010fe80000100a00 */
[----:B--2---:R0:W-:Y:S04]  /*5bae0*/  STL.64 [R1+0x4468], R24 ;  /* 0x0044681801007387 */ /* 0x0041e80000100a00 */
[----:B0-----:R-:W2:Y:S04]  /*5baf0*/  LDL.LU R24, [R1+0x130] ;  /* 0x0001300001187983 */ /* 0x001ea80000300800 */
[----:B------:R-:W2:Y:S04]  /*5bb00*/  LDL.LU R25, [R1+0x134] ;  /* 0x0001340001197983 */ /* 0x000ea80000300800 */
[----:B--2---:R0:W-:Y:S04]  /*5bb10*/  STL.64 [R1+0x4488], R24 ;  /* 0x0044881801007387 */ /* 0x0041e80000100a00 */
[----:B0-----:R-:W2:Y:S04]  /*5bb20*/  LDL.LU R24, [R1+0x140] ;  /* 0x0001400001187983 */ /* 0x001ea80000300800 */
[----:B------:R-:W2:Y:S04]  /*5bb30*/  LDL.LU R25, [R1+0x144] ;  /* 0x0001440001197983 */ /* 0x000ea80000300800 */
[----:B------:R-:W4:Y:S04]  /*5bb40*/  LDL.LU.64 R16, [R1+0xd30] ;  /* 0x000d300001107983 */ /* 0x000f280000300a00 */
[----:B------:R-:W3:Y:S04]  /*5bb50*/  LDL.LU.64 R18, [R1+0xd38] ;  /* 0x000d380001127983 */ /* 0x000ee80000300a00 */
[----:B---3--:R-:W-:Y:S04]  /*5bb60*/  STL.64 [R1+0x4438], R18 ;  /* 0x0044381201007387 */ /* 0x008fe80000100a00 */
[----:B----4-:R0:W-:Y:S04]  /*5bb70*/  STL.64 [R1+0x4430], R16 ;  /* 0x0044301001007387 */ /* 0x0101e80000100a00 */
        /* <DEDUP_REMOVED lines=16> */
[----:B------:R-:W4:Y:S04]  /*5bc80*/  LDL.LU.64 R4, [R1+0xab0] ;  /* 0x000ab00001047983 */ /* 0x000f280000300a00 */
[----:B------:R-:W4:Y:S04]  /*5bc90*/  LDL.LU.64 R6, [R1+0xab8] ;  /* 0x000ab80001067983 */ /* 0x000f280000300a00 */
[----:B------:R-:W3:Y:S04]  /*5bca0*/  LDL.LU R12, [R1+0x20] ;  /* 0x00002000010c7983 */ /* 0x000ee80000300800 */
[----:B------:R-:W3:Y:S01]  /*5bcb0*/  LDL.LU R13, [R1+0x24] ;  /* 0x00002400010d7983 */ /* 0x000ee20000300800 */
[C---:B--2---:R-:W-:Y:S03]  /*5bcc0*/  HMMA.16816.F32.BF16 R24, R20.reuse, R24, R16 ;  /* 0x000000181418723c */ /* 0x044fe60000041810 */
[----:B---3--:R0:W-:Y:S04]  /*5bcd0*/  STL.64 [R1+0x4318], R12 ;  /* 0x0043180c01007387 */ /* 0x0081e80000100a00 */
[----:B0-----:R-:W2:Y:S04]  /*5bce0*/  LDL.LU R12, [R1+0x120] ;  /* 0x00012000010c7983 */ /* 0x001ea80000300800 */
[----:B------:R-:W2:Y:S04]  /*5bcf0*/  LDL.LU R13, [R1+0x124] ;  /* 0x00012400010d7983 */ /* 0x000ea80000300800 */
        /* <DEDUP_REMOVED lines=9> */
[----:B------:R-:W-:Y:S04]  /*5bd90*/  STL.64 [R1+0x330], R24 ;  /* 0x0003301801007387 */ /* 0x000fe80000100a00 */
[----:B------:R0:W-:Y:S04]  /*5bda0*/  STL.64 [R1+0x338], R26 ;  /* 0x0003381a01007387 */ /* 0x0001e80000100a00 */
[----:B0-----:R-:W2:Y:S04]  /*5bdb0*/  LDL.LU.64 R26, [R1+0x4470] ;  /* 0x00447000011a7983 */ /* 0x001ea80000300a00 */
[----:B------:R-:W2:Y:S02]  /*5bdc0*/  LDL.LU.64 R24, [R1+0x4468] ;  /* 0x0044680001187983 */ /* 0x000ea40000300a00 */
[----:B--2---:R-:W-:Y:S02]  /*5bdd0*/  HMMA.16816.F32.BF16 R12, R20, R12, R24 ;  /* 0x0000000c140c723c */ /* 0x004fe40000041818 */
[----:B------:R-:W3:-:S15]  /*5bde0*/  LDL.LU.64 R24, [R1+0x4460] ;  /* 0x0044600001187983 */ /* 0x000ede0000300a00 */
[----:B------:R-:W-:-:S06]  /*5bdf0*/  NOP ;  /* 0x0000000000007918 */ /* 0x000fcc0000000000 */
[----:B------:R0:W-:Y:S04]  /*5be00*/  STL.64 [R1+0x320], R12 ;  /* 0x0003200c01007387 */ /* 0x0001e80000100a00 */
[----:B------:R-:W-:Y:S01]  /*5be10*/  STL.64 [R1+0x328], R14 ;  /* 0x0003280e01007387 */ /* 0x000fe20000100a00 */
[----:B0-----:R-:W-:Y:S02]  /*5be20*/  IMAD.MOV.U32 R12, RZ, RZ, R0 ;  /* 0x000000ffff0c7224 */ /* 0x001fe400078e0000 */
[----:B------:R-:W-:Y:S01]  /*5be30*/  IMAD.MOV.U32 R13, RZ, RZ, R2 ;  /* 0x000000ffff0d7224 */ /* 0x000fe200078e0002 */
[----:B------:R-:W2:Y:S04]  /*5be40*/  LDL.LU R0, [R1+0x445c] ;  /* 0x00445c0001007983 */ /* 0x000ea80000300800 */
[----:B------:R-:W2:Y:S04]  /*5be50*/  LDL.LU R2, [R1+0x4458] ;  /* 0x0044580001027983 */ /* 0x000ea80000300800 */
[----:B------:R0:W-:Y:S04]  /*5be60*/  STL.64 [R1+0x4330], R12 ;  /* 0x0043300c01007387 */ /* 0x0001e80000100a00 */
[----:B0-----:R-:W4:Y:S04]  /*5be70*/  LDL.LU R12, [R1+0xf0] ;  /* 0x0000f000010c7983 */ /* 0x001f280000300800 */
[----:B------:R-:W4:Y:S01]  /*5be80*/  LDL.LU R13, [R1+0xf4] ;  /* 0x0000f400010d7983 */ /* 0x000f220000300800 */
        /* <DEDUP_REMOVED lines=11> */
[----:B------:R0:W-:Y:S04]  /*5bf40*/  STL.64 [R1+0x300], R24 ;  /* 0x0003001801007387 */ /* 0x0001e80000100a00 */
[----:B------:R-:W-:Y:S04]  /*5bf50*/  STL.64 [R1+0x308], R26 ;  /* 0x0003081a01007387 */ /* 0x000fe80000100a00 */
[----:B0-----:R-:W3:Y:S01]  /*5bf60*/  LDL.LU.64 R24, [R1+0x4428] ;  /* 0x0044280001187983 */ /* 0x001ee20000300a00 */
[----:B----4-:R-:W-:Y:S03]  /*5bf70*/  HMMA.16816.F32.BF16 R12, R20, R12, R16 ;  /* 0x0000000c140c723c */ /* 0x010fe60000041810 */
[----:B------:R-:W4:Y:S04]  /*5bf80*/  LDL.LU.64 R18, [R1+0x4420] ;  /* 0x0044200001127983 */ /* 0x000f280000300a00 */
[----:B------:R-:W2:-:S15]  /*5bf90*/  LDL.LU.64 R16, [R1+0x4418] ;  /* 0x0044180001107983 */ /* 0x000e9e0000300a00 */
[----:B------:R-:W-:-:S01]  /*5bfa0*/  NOP ;  /* 0x0000000000007918 */ /* 0x000fc20000000000 */
[----:B------:R4:W-:Y:S04]  /*5bfb0*/  STL.64 [R1+0x2f0], R12 ;  /* 0x0002f00c01007387 */ /* 0x0009e80000100a00 */
[----:B------:R-:W-:Y:S01]  /*5bfc0*/  STL.64 [R1+0x2f8], R14 ;  /* 0x0002f80e01007387 */ /* 0x000fe20000100a00 */
[----:B----4-:R-:W-:Y:S02]  /*5bfd0*/  IMAD.MOV.U32 R12, RZ, RZ, R19 ;  /* 0x000000ffff0c7224 */ /* 0x010fe400078e0013 */
[----:B------:R-:W-:Y:S02]  /*5bfe0*/  IMAD.MOV.U32 R13, RZ, RZ, R18 ;  /* 0x000000ffff0d7224 */ /* 0x000fe400078e0012 */
[C---:B--2---:R-:W-:Y:S03]  /*5bff0*/  HMMA.16816.F32.BF16 R16, R20.reuse, R16, R8 ;  /* 0x000000101410723c */ /* 0x044fe60000041808 */
[----:B------:R0:W-:Y:S04]  /*5c000*/  STL.64 [R1+0x4348], R12 ;  /* 0x0043480c01007387 */ /* 0x0001e80000100a00 */
[----:B0-----:R-:W3:Y:S04]  /*5c010*/  LDL.LU.64 R12, [R1+0xac0] ;  /* 0x000ac000010c7983 */ /* 0x001ee80000300a00 */
[----:B------:R-:W3:Y:S04]  /*5c020*/  LDL.LU.64 R14, [R1+0xac8] ;  /* 0x000ac800010e7983 */ /* 0x000ee80000300a00 */
[----:B------:R-:W2:Y:S08]  /*5c030*/  LDL.LU.64 R8, [R1+0x4410] ;  /* 0x0044100001087983 */ /* 0x000eb00000300a00 */
[----:B------:R-:W-:Y:S04]  /*5c040*/  STL.64 [R1+0x2e0], R16 ;  /* 0x0002e01001007387 */ /* 0x000fe80000100a00 */
[----:B------:R0:W-:Y:S04]  /*5c050*/  STL.64 [R1+0x2e8], R18 ;  /* 0x0002e81201007387 */ /* 0x0001e80000100a00 */
[----:B0-----:R-:W4:Y:S04]  /*5c060*/  LDL.LU.64 R18, [R1+0x4408] ;  /* 0x0044080001127983 */ /* 0x001f280000300a00 */
[----:B------:R-:W4:Y:S01]  /*5c070*/  LDL.LU.64 R16, [R1+0x4400] ;  /* 0x0044000001107983 */ /* 0x000f220000300a00 */
[C---:B---3--:R-:W-:Y:S06]  /*5c080*/  HMMA.16816.F32.BF16 R24, R20.reuse, R24, R12 ;  /* 0x000000181418723c */ /* 0x048fec000004180c */
[----:B--2---:R-:W-:Y:S01]  /*5c090*/  HMMA.16816.F32.BF16 R4, R20, R8, R4 ;  /* 0x000000081404723c */ /* 0x004fe20000041804 */
[----:B------:R-:W-:-:S02]  /*5c0a0*/  IMAD.MOV.U32 R12, RZ, RZ, R0 ;  /* 0x000000ffff0c7224 */ /* 0x000fc400078e0000 */
[----:B----4-:R-:W-:-:S14]  /*5c0b0*/  IMAD.MOV.U32 R13, RZ, RZ, R16 ;  /* 0x000000ffff0d7224 */ /* 0x010fdc00078e0010 */
[----:B------:R-:W-:Y:S04]  /*5c0c0*/  STL.64 [R1+0x2d0], R24 ;  /* 0x0002d01801007387 */ /* 0x000fe80000100a00 */
[----:B------:R-:W-:Y:S04]  /*5c0d0*/  STL.64 [R1+0x2d8], R26 ;  /* 0x0002d81a01007387 */ /* 0x000fe80000100a00 */
[----:B------:R-:W2:Y:S04]  /*5c0e0*/  LDL.LU R0, [R1+0x43f8] ;  /* 0x0043f80001007983 */ /* 0x000ea80000300800 */
[----:B------:R-:W-:Y:S04]  /*5c0f0*/  STL.64 [R1+0x2c0], R4 ;  /* 0x0002c00401007387 */ /* 0x000fe80000100a00 */
[----:B------:R-:W-:Y:S04]  /*5c100*/  STL.64 [R1+0x2c8], R6 ;  /* 0x0002c80601007387 */ /* 0x000fe80000100a00 */
[----:B------:R-:W3:Y:S04]  /*5c110*/  LDL.LU R16, [R1+0x43f4] ;  /* 0x0043f40001107983 */ /* 0x000ee80000300800 */
[----:B------:R0:W-:Y:S02]  /*5c120*/  STL.64 [R1+0x4360], R12 ;  /* 0x0043600c01007387 */ /* 0x0001e40000100a00 */
[----:B0-----:R-:W-:-:S02]  /*5c130*/  IMAD.MOV.U32 R12, RZ, RZ, R17 ;  /* 0x000000ffff0c7224 */ /* 0x001fc400078e0011 */
[----:B------:R-:W-:Y:S01]  /*5c140*/  IMAD.MOV.U32 R13, RZ, RZ, R18 ;  /* 0x000000ffff0d7224 */ /* 0x000fe200078e0012 */
[----:B------:R-:W4:Y:S04]  /*5c150*/  LDL.LU R17, [R1+0x43f0] ;  /* 0x0043f00001117983 */ /* 0x000f280000300800 */
[----:B------:R-:W3:Y:S04]  /*5c160*/  LDL.LU R18, [R1+0x43ec] ;  /* 0x0043ec0001127983 */ /* 0x000ee80000300800 */
[----:B------:R0:W-:Y:S02]  /*5c170*/  STL.64 [R1+0x4378], R12 ;  /* 0x0043780c01007387 */ /* 0x0001e40000100a00 */
[----:B0-----:R-:W-:-:S02]  /*5c180*/  IMAD.MOV.U32 R12, RZ, RZ, R19 ;  /* 0x000000ffff0c7224 */ /* 0x001fc400078e0013 */
[----:B------:R-:W3:Y:S04]  /*5c190*/  LDL.LU R19, [R1+0x43e8] ;  /* 0x0043e80001137983 */ /* 0x000ee80000300800 */
[----:B------:R-:W2:Y:S04]  /*5c1a0*/  LDL.LU R13, [R1+0x74] ;  /* 0x00007400010d7983 */ /* 0x000ea80000300800 */
[----:B--2---:R0:W-:Y:S02]  /*5c1b0*/  STL.64 [R1+0x4390], R12 ;  /* 0x0043900c01007387 */ /* 0x0041e40000100a00 */
[----:B0-----:R-:W-:-:S02]  /*5c1c0*/  IMAD.MOV.U32 R12, RZ, RZ, R0 ;  /* 0x000000ffff0c7224 */ /* 0x001fc400078e0000 */
[----:B------:R-:W-:Y:S01]  /*5c1d0*/  IMAD.MOV.U32 R13, RZ, RZ, R2 ;  /* 0x000000ffff0d7224 */ /* 0x000fe200078e0002 */
[----:B------:R-:W2:Y:S04]  /*5c1e0*/  LDL.LU R0, [R1+0x43e4] ;  /* 0x0043e40001007983 */ /* 0x000ea80000300800 */
[----:B------:R-:W2:Y:S04]  /*5c1f0*/  LDL.LU R2, [R1+0x43e0] ;  /* 0x0043e00001027983 */ /* 0x000ea80000300800 */
[----:B------:R4:W-:Y:S02]  /*5c200*/  STL.64 [R1+0x43a8], R12 ;  /* 0x0043a80c01007387 */ /* 0x0009e40000100a00 */
[----:B----4-:R-:W-:-:S02]  /*5c210*/  IMAD.MOV.U32 R12, RZ, RZ, R17 ;  /* 0x000000ffff0c7224 */ /* 0x010fc400078e0011 */
[----:B---3--:R-:W-:-:S05]  /*5c220*/  IMAD.MOV.U32 R13, RZ, RZ, R16 ;  /* 0x000000ffff0d7224 */ /* 0x008fca00078e0010 */
[----:B------:R0:W-:Y:S04]  /*5c230*/  STL.64 [R1+0x43c0], R12 ;  /* 0x0043c00c01007387 */ /* 0x0001e80000100a00 */
        /* <DEDUP_REMOVED lines=35> */
[----:B------:R-:W4:Y:S01]  /*5c470*/  LDL.LU.64 R6, [R1+0xa68] ;  /* 0x000a680001067983 */ /* 0x000f220000300a00 */
[----:B------:R-:W-:-:S02]  /*5c480*/  IMAD.MOV.U32 R16, RZ, RZ, R19 ;  /* 0x000000ffff107224 */ /* 0x000fc400078e0013 */
[----:B------:R-:W-:-:S07]  /*5c490*/  IMAD.MOV.U32 R17, RZ, RZ, R18 ;  /* 0x000000ffff117224 */ /* 0x000fce00078e0012 */
[C---:B---3--:R-:W-:Y:S01]  /*5c4a0*/  HMMA.16816.F32.BF16 R16, R20.reuse, R16, R12 ;  /* 0x000000101410723c */ /* 0x048fe2000004180c */
[----:B----4-:R-:W-:Y:S04]  /*5c4b0*/  STL.64 [R1+0x43a0], R6 ;  /* 0x0043a00601007387 */ /* 0x010fe80000100a00 */
[----:B--2---:R0:W-:Y:S04]  /*5c4c0*/  STL.64 [R1+0x4398], R4 ;  /* 0x0043980401007387 */ /* 0x0041e80000100a00 */
[----:B0-----:R-:W2:Y:S04]  /*5c4d0*/  LDL.LU.64 R4, [R1+0xa70] ;  /* 0x000a700001047983 */ /* 0x001ea80000300a00 */
[----:B------:R-:W3:Y:S04]  /*5c4e0*/  LDL.LU.64 R6, [R1+0xa78] ;  /* 0x000a780001067983 */ /* 0x000ee80000300a00 */
[----:B---3--:R-:W-:Y:S04]  /*5c4f0*/  STL.64 [R1+0x43b8], R6 ;  /* 0x0043b80601007387 */ /* 0x008fe80000100a00 */
[----:B--2---:R0:W-:Y:S04]  /*5c500*/  STL.64 [R1+0x43b0], R4 ;  /* 0x0043b00401007387 */ /* 0x0041e80000100a00 */
[----:B0-----:R-:W2:Y:S04]  /*5c510*/  LDL.LU.64 R4, [R1+0xa80] ;  /* 0x000a800001047983 */ /* 0x001ea80000300a00 */
[----:B------:R-:W2:Y:S04]  /*5c520*/  LDL.LU.64 R6, [R1+0xa88] ;  /* 0x000a880001067983 */ /* 0x000ea80000300a00 */
[----:B------:R-:W3:Y:S04]  /*5c530*/  LDL.LU.64 R8, [R1+0x9e0] ;  /* 0x0009e00001087983 */ /* 0x000ee80000300a00 */
[----:B------:R-:W3:Y:S04]  /*5c540*/  LDL.LU.64 R10, [R1+0x9e8] ;  /* 0x0009e800010a7983 */ /* 0x000ee80000300a00 */
[----:B------:R-:W4:Y:S04]  /*5c550*/  LDL.LU.64 R24, [R1+0x1c0] ;  /* 0x0001c00001187983 */ /* 0x000f280000300a00 */
[----:B------:R-:W4:Y:S04]  /*5c560*/  LDL.LU.64 R26, [R1+0x1c8] ;  /* 0x0001c800011a7983 */ /* 0x000f280000300a00 */
[----:B------:R-:W2:Y:S04]  /*5c570*/  LDL.LU.64 R14, [R1+0x43d8] ;  /* 0x0043d800010e7983 */ /* 0x000ea80000300a00 */
[----:B------:R-:W2:Y:S04]  /*5c580*/  LDL.LU.64 R12, [R1+0x43d0] ;  /* 0x0043d000010c7983 */ /* 0x000ea80000300a00 */
[----:B------:R0:W-:Y:S04]  /*5c590*/  STL.64 [R1+0x2b0], R16 ;  /* 0x0002b01001007387 */ /* 0x0001e80000100a00 */
[----:B------:R2:W-:Y:S04]  /*5c5a0*/  STL.64 [R1+0x2b8], R18 ;  /* 0x0002b81201007387 */ /* 0x0005e80000100a00 */
[----:B0-----:R-:W2:Y:S02]  /*5c5b0*/  LDL.LU.64 R16, [R1+0x43c8] ;  /* 0x0043c80001107983 */ /* 0x001ea40000300a00 */
[----:B--2---:R-:W-:Y:S02]  /*5c5c0*/  HMMA.16816.F32.BF16 R16, R20, R16, R12 ;  /* 0x000000101410723c */ /* 0x004fe4000004180c */
[----:B------:R-:W2:-:S15]  /*5c5d0*/  LDL.LU.64 R12, [R1+0x43c0] ;  /* 0x0043c000010c7983 */ /* 0x000e9e0000300a00 */
[----:B------:R-:W-:-:S06]  /*5c5e0*/  NOP ;  /* 0x0000000000007918 */ /* 0x000fcc0000000000 */
        /* <DEDUP_REMOVED lines=71> */
[----:B------:R-:W-:Y:S04]  /*5ca60*/  STL.64 [R1+0x200], R12 ;  /* 0x0002000c01007387 */ /* 0x000fe80000100a00 */
[----:B------:R0:W-:Y:S04]  /*5ca70*/  STL.64 [R1+0x208], R14 ;  /* 0x0002080e01007387 */ /* 0x0001e80000100a00 */
[----:B0-----:R-:W4:Y:S04]  /*5ca80*/  LDL.LU.64 R14, [R1+0x42d0] ;  /* 0x0042d000010e7983 */ /* 0x001f280000300a00 */
[----:B------:R-:W3:Y:S02]  /*5ca90*/  LDL.LU.64 R12, [R1+0x42c8] ;  /* 0x0042c800010c7983 */ /* 0x000ee40000300a00 */
[----:B---3--:R-:W-:-:S15]  /*5caa0*/  HMMA.16816.F32.BF16 R8, R20, R12, R8 ;  /* 0x0000000c1408723c */ /* 0x008fde0000041808 */
[----:B------:R-:W-:-:S08]  /*5cab0*/  NOP ;  /* 0x0000000000007918 */ /* 0x000fd00000000000 */
[----:B------:R-:W-:Y:S04]  /*5cac0*/  STL.64 [R1+0x1f0], R8 ;  /* 0x0001f00801007387 */ /* 0x000fe80000100a00 */
[----:B------:R0:W-:Y:S04]  /*5cad0*/  STL.64 [R1+0x1f8], R10 ;  /* 0x0001f80a01007387 */ /* 0x0001e80000100a00 */
[----:B0-----:R-:W3:Y:S04]  /*5cae0*/  LDL.LU.64 R10, [R1+0x42c0] ;  /* 0x0042c000010a7983 */ /* 0x001ee80000300a00 */
[----:B------:R-:W2:Y:S04]  /*5caf0*/  LDL.LU.64 R8, [R1+0x42b8] ;  /* 0x0042b80001087983 */ /* 0x000ea80000300a00 */
[----:B----4-:R2:W-:Y:S02]  /*5cb00*/  STL.64 [R1+0x4270], R14 ;  /* 0x0042700e01007387 */ /* 0x0105e40000100a00 */
[----:B--2---:R-:W-:Y:S02]  /*5cb10*/  HMMA.16816.F32.BF16 R12, R20, R8, R24 ;  /* 0x00000008140c723c */ /* 0x004fe40000041818 */
[----:B---3--:R-:W-:Y:S05]  /*5cb20*/  STL.64 [R1+0x4298], R10 ;  /* 0x0042980a01007387 */ /* 0x008fea0000100a00 */
[----:B------:R-:W-:-:S02]  /*5cb30*/  IMAD.MOV.U32 R8, RZ, RZ, R29 ;  /* 0x000000ffff087224 */ /* 0x000fc400078e001d */
[----:B------:R-:W-:-:S14]  /*5cb40*/  IMAD.MOV.U32 R9, RZ, RZ, R6 ;  /* 0x000000ffff097224 */ /* 0x000fdc00078e0006 */
[----:B------:R-:W-:Y:S04]  /*5cb50*/  STL.64 [R1+0x1c0], R12 ;  /* 0x0001c00c01007387 */ /* 0x000fe80000100a00 */
[----:B------:R0:W-:Y:S04]  /*5cb60*/  STL.64 [R1+0x1c8], R14 ;  /* 0x0001c80e01007387 */ /* 0x0001e80000100a00 */
[----:B------:R-:W2:Y:S04]  /*5cb70*/  LDL.LU R29, [R1+0x42b4] ;  /* 0x0042b400011d7983 */ /* 0x000ea80000300800 */
[----:B------:R-:W3:Y:S04]  /*5cb80*/  LDL.LU R6, [R1+0x42b0] ;  /* 0x0042b00001067983 */ /* 0x000ee80000300800 */
[----:B0-----:R-:W4:Y:S01]  /*5cb90*/  LDL.64 R14, [R1+0x198] ;  /* 0x00019800010e7983 */ /* 0x001f220000100a00 */
[----:B------:R-:W-:Y:S03]  /*5cba0*/  HMMA.16816.F32.BF16 R16, R20, R4, R16 ;  /* 0x000000041410723c */ /* 0x000fe60000041810 */
[----:B----4-:R0:W-:-:S15]  /*5cbb0*/  STL.64 [R1+0x4278], R14 ;  /* 0x0042780e01007387 */ /* 0x0101de0000100a00 */
[----:B------:R-:W-:-:S05]  /*5cbc0*/  NOP ;  /* 0x0000000000007918 */ /* 0x000fca0000000000 */
[----:B------:R-:W-:Y:S04]  /*5cbd0*/  STL.64 [R1+0x1b0], R16 ;  /* 0x0001b01001007387 */ /* 0x000fe80000100a00 */
[----:B------:R-:W-:Y:S04]  /*5cbe0*/  STL.64 [R1+0x1b8], R18 ;  /* 0x0001b81201007387 */ /* 0x000fe80000100a00 */
[----:B--2---:R-:W1:Y:S04]  /*5cbf0*/  LDSM.16.MT88.4 R16, [R29+UR4+0x10800] ;  /* 0x010800041d10783b */ /* 0x004e680008004200 */
[----:B0-----:R-:W2:Y:S04]  /*5cc00*/  LDL R14, [R1+0x1a8] ;  /* 0x0001a800010e7983 */ /* 0x001ea80000100800 */
[----:B------:R-:W2:Y:S04]  /*5cc10*/  LDL R15, [R1+0x1ac] ;  /* 0x0001ac00010f7983 */ /* 0x000ea80000100800 */
[----:B--2---:R0:W-:Y:S04]  /*5cc20*/  STL.64 [R1+0x42a0], R14 ;  /* 0x0042a00e01007387 */ /* 0x0041e80000100a00 */
[----:B------:R-:W2:Y:S04]  /*5cc30*/  LDL.LU.64 R12, [R1+0x9c0] ;  /* 0x0009c000010c7983 */ /* 0x000ea80000300a00 */
[----:B0-----:R-:W2:Y:S04]  /*5cc40*/  LDL.LU.64 R14, [R1+0x9c8] ;  /* 0x0009c800010e7983 */ /* 0x001ea80000300a00 */
[----:B------:R-:W4:Y:S04]  /*5cc50*/  LDL.LU.64 R24, [R1+0x9b0] ;  /* 0x0009b00001187983 */ /* 0x000f280000300a00 */
[----:B------:R-:W4:Y:S04]  /*5cc60*/  LDL.LU.64 R26, [R1+0x9b8] ;  /* 0x0009b800011a7983 */ /* 0x000f280000300a00 */
[----:B---3--:R-:W-:Y:S04]  /*5cc70*/  STL [R1+0x41f8], R6 ;  /* 0x0041f80601007387 */ /* 0x008fe80000100800 */
[----:B------:R0:W-:Y:S04]  /*5cc80*/  STL [R1+0x4208], R7 ;  /* 0x0042080701007387 */ /* 0x0001e80000100800 */
[----:B0-----:R-:W3:Y:S04]  /*5cc90*/  LDL.64 R6, [R1+0x168] ;  /* 0x0001680001067983 */ /* 0x001ee80000100a00 */
[----:B---3--:R0:W-:Y:S04]  /*5cca0*/  STL.64 [R1+0x4268], R6 ;  /* 0x0042680601007387 */ /* 0x0081e80000100a00 */
[----:B0-----:R-:W3:Y:S01]  /*5ccb0*/  LDL.64 R6, [R1+0x188] ;  /* 0x0001880001067983 */ /* 0x001ee20000100a00 */
[----:B--2---:R-:W-:Y:S03]  /*5ccc0*/  HMMA.16816.F32.BF16 R8, R20, R8, R12 ;  /* 0x000000081408723c */ /* 0x004fe6000004180c */
[----:B---3--:R0:W-:Y:S04]  /*5ccd0*/  STL.64 [R1+0x4280], R6 ;  /* 0x0042800601007387 */ /* 0x0081e80000100a00 */
[----:B------:R-:W2:Y:S04]  /*5cce0*/  LDL.LU R4, [R1+0x980] ;  /* 0x0009800001047983 */ /* 0x000ea80000300800 */
[----:B------:R-:W2:Y:S04]  /*5ccf0*/  LDL.LU R5, [R1+0x984] ;  /* 0x0009840001057983 */ /* 0x000ea80000300800 */
[----:B0-----:R-:W2:Y:S04]  /*5cd00*/  LDL.LU R6, [R1+0x988] ;  /* 0x0009880001067983 */ /* 0x001ea80000300800 */
[----:B------:R-:W2:Y:S04]  /*5cd10*/  LDL.LU R7, [R1+0x98c] ;  /* 0x00098c0001077983 */ /* 0x000ea80000300800 */
[----:B-1----:R-:W-:Y:S04]  /*5cd20*/  STL.64 [R1+0x4030], R18 ;  /* 0x0040301201007387 */ /* 0x002fe80000100a00 */
[----:B------:R0:W-:Y:S02]  /*5cd30*/  STL.64 [R1+0x4028], R16 ;  /* 0x0040281001007387 */ /* 0x0001e40000100a00 */
[----:B0-----:R-:W-:-:S02]  /*5cd40*/  IMAD.MOV.U32 R16, RZ, RZ, R3 ;  /* 0x000000ffff107224 */ /* 0x001fc400078e0003 */
[----:B------:R-:W-:Y:S01]  /*5cd50*/  IMAD.MOV.U32 R17, RZ, RZ, R28 ;  /* 0x000000ffff117224 */ /* 0x000fe200078e001c */
[----:B------:R-:W3:Y:S04]  /*5cd60*/  LDL.LU R3, [R1+0x42ac] ;  /* 0x0042ac0001037983 */ /* 0x000ee80000300800 */
[----:B------:R-:W3:Y:S04]  /*5cd70*/  LDL.LU R28, [R1+0x42a8] ;  /* 0x0042a800011c7983 */ /* 0x000ee80000300800 */
[----:B------:R-:W3:Y:S04]  /*5cd80*/  LDL R18, [R1+0x1d8] ;  /* 0x0001d80001127983 */ /* 0x000ee80000100800 */
[----:B------:R-:W3:Y:S04]  /*5cd90*/  LDL R19, [R1+0x1dc] ;  /* 0x0001dc0001137983 */ /* 0x000ee80000100800 */
[----:B------:R-:W-:Y:S04]  /*5cda0*/  STL [R1+0x3830], R29 ;  /* 0x0038301d01007387 */ /* 0x000fe80000100800 */
[----:B------:R-:W2:Y:S04]  /*5cdb0*/  LDL.LU.64 R14, [R1+0x42a0] ;  /* 0x0042a000010e7983 */ /* 0x000ea80000300a00 */
[----:B------:R-:W-:Y:S04]  /*5cdc0*/  STL.64 [R1+0xa10], R8 ;  /* 0x000a100801007387 */ /* 0x000fe80000100a00 */
[----:B------:R0:W-:Y:S01]  /*5cdd0*/  STL.64 [R1+0xa18], R10 ;  /* 0x000a180a01007387 */ /* 0x0001e20000100a00 */
[----:B----4-:R-:W-:Y:S03]  /*5cde0*/  HMMA.16816.F32.BF16 R20, R20, R16, R24 ;  /* 0x000000101414723c */ /* 0x010fe60000041818 */
[----:B0-----:R-:W4:Y:S04]  /*5cdf0*/  LDL.LU.64 R10, [R1+0x4298] ;  /* 0x00429800010a7983 */ /* 0x001f280000300a00 */
[----:B------:R-:W2:Y:S04]  /*5ce00*/  LDL.LU.64 R26, [R1+0x4290] ;  /* 0x00429000011a7983 */ /* 0x000ea80000300a00 */
[----:B------:R-:W2:-:S12]  /*5ce10*/  LDL.LU.64 R24, [R1+0x4288] ;  /* 0x0042880001187983 */ /* 0x000e980000300a00 */
[----:B------:R0:W-:Y:S01]  /*5ce20*/  STL [R1+0xa04], R21 ;  /* 0x000a041501007387 */ /* 0x0001e20000100800 */
[----:B------:R-:W-:-:S03]  /*5ce30*/  IMAD.MOV.U32 R29, RZ, RZ, R20 ;  /* 0x000000ffff1d7224 */ /* 0x000fc600078e0014 */
[----:B------:R1:W-:Y:S01]  /*5ce40*/  STL [R1+0xa08], R22 ;  /* 0x000a081601007387 */ /* 0x0003e20000100800 */
[----:B------:R-:W-:-:S03]  /*5ce50*/  IMAD.MOV.U32 R9, RZ, RZ, R23 ;  /* 0x000000ffff097224 */ /* 0x000fc600078e0017 */
[----:B------:R-:W3:Y:S04]  /*5ce60*/  LDL.LU R20, [R1+0x950] ;  /* 0x0009500001147983 */ /* 0x000ee80000300800 */
[----:B0-----:R-:W3:Y:S04]  /*5ce70*/  LDL.LU R21, [R1+0x954] ;  /* 0x0009540001157983 */ /* 0x001ee80000300800 */
[----:B-1----:R-:W3:Y:S04]  /*5ce80*/  LDL.LU R22, [R1+0x958] ;  /* 0x0009580001167983 */ /* 0x002ee80000300800 */
[----:B------:R-:W3:Y:S01]  /*5ce90*/  LDL.LU R23, [R1+0x95c] ;  /* 0x00095c0001177983 */ /* 0x000ee20000300800 */
[C---:B--2---:R-:W-:Y:S03]  /*5cea0*/  HMMA.16816.F32.BF16 R12, R24.reuse, R14, R4 ;  /* 0x0000000e180c723c */ /* 0x044fe60000041804 */
[----:B----4-:R-:W-:Y:S04]  /*5ceb0*/  STL.64 [R1+0x4188], R10 ;  /* 0x0041880a01007387 */ /* 0x010fe80000100a00 */
[----:B------:R0:W-:Y:S04]  /*5cec0*/  STL [R1+0x4180], R9 ;  /* 0x0041800901007387 */ /* 0x0001e80000100800 */
[----:B------:R-:W2:Y:S04]  /*5ced0*/  LDL.LU R8, [R1+0x940] ;  /* 0x0009400001087983 */ /* 0x000ea80000300800 */
[----:B0-----:R-:W2:Y:S04]  /*5cee0*/  LDL.LU R9, [R1+0x944] ;  /* 0x0009440001097983 */ /* 0x001ea80000300800 */
[----:B------:R-:W2:Y:S04]  /*5cef0*/  LDL.LU R10, [R1+0x948] ;  /* 0x00094800010a7983 */ /* 0x000ea80000300800 */
[----:B------:R-:W2:Y:S04]  /*5cf00*/  LDL.LU R11, [R1+0x94c] ;  /* 0x00094c00010b7983 */ /* 0x000ea80000300800 */
[----:B---3--:R0:W-:Y:S04]  /*5cf10*/  STL.64 [R1+0x4040], R18 ;  /* 0x0040401201007387 */ /* 0x0081e80000100a00 */
[----:B------:R-:W3:Y:S04]  /*5cf20*/  LDL.LU R16, [R1+0x970] ;  /* 0x0009700001107983 */ /* 0x000ee80000300800 */
[----:B------:R-:W3:Y:S04]  /*5cf30*/  LDL.LU R17, [R1+0x974] ;  /* 0x0009740001117983 */ /* 0x000ee80000300800 */
[----:B0-----:R-:W3:Y:S04]  /*5cf40*/  LDL.LU R18, [R1+0x978] ;  /* 0x0009780001127983 */ /* 0x001ee80000300800 */
[----:B------:R-:W3:Y:S04]  /*5cf50*/  LDL.LU R19, [R1+0x97c] ;  /* 0x00097c0001137983 */ /* 0x000ee80000300800 */
[----:B------:R-:W-:Y:S04]  /*5cf60*/  STL [R1+0x3aa8], R29 ;  /* 0x003aa81d01007387 */ /* 0x000fe80000100800 */
[----:B------:R-:W4:Y:S04]  /*5cf70*/  LDL.LU.64 R6, [R1+0x4280] ;  /* 0x0042800001067983 */ /* 0x000f280000300a00 */
[----:B------:R-:W-:Y:S04]  /*5cf80*/  STL.64 [R1+0x9f0], R12 ;  /* 0x0009f00c01007387 */ /* 0x000fe80000100a00 */
[----:B------:R0:W-:Y:S04]  /*5cf90*/  STL.64 [R1+0x9f8], R14 ;  /* 0x0009f80e01007387 */ /* 0x0001e80000100a00 */
[----:B0-----:R-:W3:Y:S02]  /*5cfa0*/  LDL.LU.64 R14, [R1+0x4278] ;  /* 0x00427800010e7983 */ /* 0x001ee40000300a00 */
[----:B---3--:R-:W-:Y:S06]  /*5cfb0*/  HMMA.16816.F32.BF16 R16, R24, R14, R16 ;  /* 0x0000000e1810723c */ /* 0x008fec0000041810 */
[----:B------:R-:W-:-:S15]  /*5cfc0*/  IMAD.MOV.U32 R12, RZ, RZ, R15 ;  /* 0x000000ffff0c7224 */ /* 0x000fde00078e000f */
[----:B------:R-:W-:-:S02]  /*5cfd0*/  NOP ;  /* 0x0000000000007918 */ /* 0x000fc40000000000 */
[----:B------:R0:W-:Y:S04]  /*5cfe0*/  STL.64 [R1+0x9e0], R16 ;  /* 0x0009e01001007387 */ /* 0x0001e80000100a00 */
[----:B------:R-:W-:Y:S01]  /*5cff0*/  STL.64 [R1+0x9e8], R18 ;  /* 0x0009e81201007387 */ /* 0x000fe20000100a00 */
[----:B0-----:R-:W-:-:S03]  /*5d000*/  IMAD.MOV.U32 R16, RZ, RZ, R14 ;  /* 0x000000ffff107224 */ /* 0x001fc600078e000e */
[----:B------:R-:W3:Y:S04]  /*5d010*/  LDL.LU.64 R14, [R1+0x4270] ;  /* 0x00427000010e7983 */ /* 0x000ee80000300a00 */
[----:B------:R-:W-:Y:S04]  /*5d020*/  STL [R1+0x4050], R12 ;  /* 0x0040500c01007387 */ /* 0x000fe80000100800 */
[----:B---3--:R0:W-:Y:S04]  /*5d030*/  STL.64 [R1+0x4250], R14 ;  /* 0x0042500e01007387 */ /* 0x0081e80000100a00 */
[----:B0-----:R-:W3:Y:S04]  /*5d040*/  LDL.64 R14, [R1+0x178] ;  /* 0x00017800010e7983 */ /* 0x001ee80000100a00 */
[----:B------:R0:W-:Y:S04]  /*5d050*/  STL [R1+0x404c], R16 ;  /* 0x00404c1001007387 */ /* 0x0001e80000100800 */
[----:B0-----:R-:W4:Y:S04]  /*5d060*/  LDL.LU R16, [R1+0x960] ;  /* 0x0009600001107983 */ /* 0x001f280000300800 */
[----:B------:R-:W4:Y:S04]  /*5d070*/  LDL.LU R17, [R1+0x964] ;  /* 0x0009640001117983 */ /* 0x000f280000300800 */
[----:B------:R-:W4:Y:S04]  /*5d080*/  LDL.LU R18, [R1+0x968] ;  /* 0x0009680001127983 */ /* 0x000f280000300800 */
[----:B------:R-:W4:Y:S02]  /*5d090*/  LDL.LU R19, [R1+0x96c] ;  /* 0x00096c0001137983 */ /* 0x000f240000300800 */
[----:B----4-:R-:W-:-:S15]  /*5d0a0*/  HMMA.16816.F32.BF16 R16, R24, R6, R16 ;  /* 0x000000061810723c */ /* 0x010fde0000041810 */
[----:B------:R-:W-:-:S08]  /*5d0b0*/  NOP ;  /* 0x0000000000007918 */ /* 0x000fd00000000000 */
[----:B------:R0:W-:Y:S04]  /*5d0c0*/  STL.64 [R1+0x980], R16 ;  /* 0x0009801001007387 */ /* 0x0001e80000100a00 */
[----:B------:R1:W-:Y:S01]  /*5d0d0*/  STL.64 [R1+0x988], R18 ;  /* 0x0009881201007387 */ /* 0x0003e20000100a00 */
[----:B0-----:R-:W-:Y:S02]  /*5d0e0*/  IMAD.MOV.U32 R17, RZ, RZ, R7 ;  /* 0x000000ffff117224 */ /* 0x001fe400078e0007 */
[----:B-1----:R-:W-:Y:S02]  /*5d0f0*/  IMAD.MOV.U32 R18, RZ, RZ, R6 ;  /* 0x000000ffff127224 */ /* 0x002fe400078e0006 */
[----:B------:R-:W2:Y:S04]  /*5d100*/  LDL.LU.64 R6, [R1+0x4268] ;  /* 0x0042680001067983 */ /* 0x000ea80000300a00 */
[----:B------:R-:W-:Y:S04]  /*5d110*/  STL [R1+0x4058], R17 ;  /* 0x0040581101007387 */ /* 0x000fe80000100800 */
[----:B------:R3:W-:Y:S02]  /*5d120*/  STL [R1+0x4054], R18 ;  /* 0x0040541201007387 */ /* 0x0007e40000100800 */
[----:B---3--:R-:W-:Y:S07]  /*5d130*/  HMMA.16816.F32.BF16 R16, R24, R14, R20 ;  /* 0x0000000e1810723c */ /* 0x008fee0000041814 */
[----:B------:R-:W-:-:S15]  /*5d140*/  IMAD.MOV.U32 R20, RZ, RZ, R14 ;  /* 0x000000ffff147224 */ /* 0x000fde00078e000e */
[----:B------:R-:W-:-:S01]  /*5d150*/  NOP ;  /* 0x0000000000007918 */ /* 0x000fc20000000000 */
[----:B------:R-:W-:Y:S04]  /*5d160*/  STL.64 [R1+0x970], R16 ;  /* 0x0009701001007387 */ /* 0x000fe80000100a00 */
[----:B------:R0:W-:Y:S02]  /*5d170*/  STL.64 [R1+0x978], R18 ;  /* 0x0009781201007387 */ /* 0x0001e40000100a00 */
[----:B0-----:R-:W-:-:S05]  /*5d180*/  IMAD.MOV.U32 R19, RZ, RZ, R15 ;  /* 0x000000ffff137224 */ /* 0x001fca00078e000f */
[----:B------:R0:W-:Y:S04]  /*5d190*/  STL [R1+0x4060], R19 ;  /* 0x0040601301007387 */ /* 0x0001e80000100800 */
[----:B------:R-:W-:Y:S01]  /*5d1a0*/  STL [R1+0x405c], R20 ;  /* 0x00405c1401007387 */ /* 0x000fe20000100800 */
[----:B--2---:R-:W-:Y:S06]  /*5d1b0*/  HMMA.16816.F32.BF16 R8, R24, R6, R8 ;  /* 0x000000061808723c */ /* 0x004fec0000041808 */
[----:B------:R-:W-:-:S02]  /*5d1c0*/  IMAD.MOV.U32 R22, RZ, RZ, R6 ;  /* 0x000000ffff167224 */ /* 0x000fc400078e0006 */
[----:B------:R-:W-:-:S15]  /*5d1d0*/  IMAD.MOV.U32 R21, RZ, RZ, R7 ;  /* 0x000000ffff157224 */ /* 0x000fde00078e0007 */
[----:B------:R-:W-:Y:S04]  /*5d1e0*/  STL.64 [R1+0x960], R8 ;  /* 0x0009600801007387 */ /* 0x000fe80000100a00 */
[----:B------:R-:W-:Y:S04]  /*5d1f0*/  STL.64 [R1+0x968], R10 ;  /* 0x0009680a01007387 */ /* 0x000fe80000100a00 */
[----:B------:R-:W2:Y:S04]  /*5d200*/  LDL.LU R16, [R1+0x930] ;  /* 0x0009300001107983 */ /* 0x000ea80000300800 */
[----:B------:R-:W2:Y:S04]  /*5d210*/  LDL.LU R17, [R1+0x934] ;  /* 0x0009340001117983 */ /* 0x000ea80000300800 */
[----:B------:R-:W2:Y:S04]  /*5d220*/  LDL.LU R18, [R1+0x938] ;  /* 0x0009380001127983 */ /* 0x000ea80000300800 */
[----:B0-----:R-:W2:Y:S04]  /*5d230*/  LDL.LU R19, [R1+0x93c] ;  /* 0x00093c0001137983 */ /* 0x001ea80000300800 */
[----:B------:R-:W3:Y:S04]  /*5d240*/  LDL.64 R6, [R1+0x108] ;  /* 0x0001080001067983 */ /* 0x000ee80000100a00 */
[----:B---3--:R0:W-:Y:S04]  /*5d250*/  STL.64 [R1+0x4218], R6 ;  /* 0x0042180601007387 */ /* 0x0081e80000100a00 */
[----:B0-----:R-:W3:Y:S04]  /*5d260*/  LDL.64 R6, [R1+0x118] ;  /* 0x0001180001067983 */ /* 0x001ee80000100a00 */
[----:B---3--:R-:W-:Y:S04]  /*5d270*/  STL.64 [R1+0x4230], R6 ;  /* 0x0042300601007387 */ /* 0x008fe80000100a00 */
[----:B------:R-:W3:Y:S04]  /*5d280*/  LDL.64 R10, [R1+0xf8] ;  /* 0x0000f800010a7983 */ /* 0x000ee80000100a00 */
[----:B---3--:R0:W-:Y:S04]  /*5d290*/  STL.64 [R1+0x4210], R10 ;  /* 0x0042100a01007387 */ /* 0x0081e80000100a00 */
[----:B------:R-:W3:Y:S04]  /*5d2a0*/  LDL.LU R8, [R1+0x8e0] ;  /* 0x0008e00001087983 */ /* 0x000ee80000300800 */
[----:B------:R-:W3:Y:S04]  /*5d2b0*/  LDL.LU R9, [R1+0x8e4] ;  /* 0x0008e40001097983 */ /* 0x000ee80000300800 */
[----:B0-----:R-:W4:Y:S04]  /*5d2c0*/  LDL.LU R10, [R1+0x8e8] ;  /* 0x0008e800010a7983 */ /* 0x001f280000300800 */
[----:B------:R-:W4:Y:S04]  /*5d2d0*/  LDL.LU R11, [R1+0x8ec] ;  /* 0x0008ec00010b7983 */ /* 0x000f280000300800 */
[----:B------:R-:W2:Y:S04]  /*5d2e0*/  LDL.LU R4, [R1+0x900] ;  /* 0x0009000001047983 */ /* 0x000ea80000300800 */
[----:B------:R-:W2:Y:S04]  /*5d2f0*/  LDL.LU R5, [R1+0x904] ;  /* 0x0009040001057983 */ /* 0x000ea80000300800 */
[----:B------:R-:W3:Y:S04]  /*5d300*/  LDL.LU R6, [R1+0x908] ;  /* 0x0009080001067983 */ /* 0x000ee80000300800 */
[----:B------:R-:W3:Y:S04]  /*5d310*/  LDL.LU R7, [R1+0x90c] ;  /* 0x00090c0001077983 */ /* 0x000ee80000300800 */
[----:B------:R-:W4:Y:S04]  /*5d320*/  LDL.LU R12, [R1+0x920] ;  /* 0x00092000010c7983 */ /* 0x000f280000300800 */
[----:B------:R-:W4:Y:S04]  /*5d330*/  LDL.LU R13, [R1+0x924] ;  /* 0x00092400010d7983 */ /* 0x000f280000300800 */
[----:B------:R-:W2:Y:S04]  /*5d340*/  LDL.LU R14, [R1+0x928] ;  /* 0x00092800010e7983 */ /* 0x000ea80000300800 */
[----:B------:R-:W2:Y:S04]  /*5d350*/  LDL.LU R15, [R1+0x92c] ;  /* 0x00092c00010f7983 */ /* 0x000ea80000300800 */
[----:B--2---:R-:W-:Y:S04]  /*5d360*/  STL.64 [R1+0x4260], R14 ;  /* 0x0042600e01007387 */ /* 0x004fe80000100a00 */
[----:B----4-:R-:W-:Y:S04]  /*5d370*/  STL.64 [R1+0x4258], R12 ;  /* 0x0042580c01007387 */ /* 0x010fe80000100a00 */
[----:B---3--:R0:W-:Y:S04]  /*5d380*/  STL.64 [R1+0x4240], R6 ;  /* 0x0042400601007387 */ /* 0x0081e80000100a00 */
[----:B------:R-:W-:Y:S04]  /*5d390*/  STL.64 [R1+0x4238], R4 ;  /* 0x0042380401007387 */ /* 0x000fe80000100a00 */
[----:B0-----:R-:W2:Y:S04]  /*5d3a0*/  LDL.64 R6, [R1+0x138] ;  /* 0x0001380001067983 */ /* 0x001ea80000100a00 */
[----:B--2---:R0:W-:Y:S04]  /*5d3b0*/  STL.64 [R1+0x4248], R6 ;  /* 0x0042480601007387 */ /* 0x0041e80000100a00 */
[----:B0-----:R-:W2:Y:S04]  /*5d3c0*/  LDL.64 R6, [R1+0x148] ;  /* 0x0001480001067983 */ /* 0x001ea80000100a00 */
[----:B------:R-:W-:Y:S04]  /*5d3d0*/  STL.64 [R1+0x4228], R10 ;  /* 0x0042280a01007387 */ /* 0x000fe80000100a00 */
[----:B------:R-:W-:Y:S04]  /*5d3e0*/  STL.64 [R1+0x4220], R8 ;  /* 0x0042200801007387 */ /* 0x000fe80000100a00 */
[----:B------:R-:W-:Y:S04]  /*5d3f0*/  STL [R1+0x4068], R21 ;  /* 0x0040681501007387 */ /* 0x000fe80000100800 */
[----:B------:R0:W-:Y:S04]  /*5d400*/  STL [R1+0x4064], R22 ;  /* 0x0040641601007387 */ /* 0x0001e80000100800 */
[----:B0-----:R-:W3:Y:S01]  /*5d410*/  LDL.64 R22, [R1+0x158] ;  /* 0x0001580001167983 */ /* 0x001ee20000100a00 */
[----:B------:R-:W-:-:S02]  /*5d420*/  IMAD.MOV.U32 R10, RZ, RZ, R2 ;  /* 0x000000ffff0a7224 */ /* 0x000fc400078e0002 */
[----:B------:R-:W-:Y:S02]  /*5d430*/  IMAD.MOV.U32 R11, RZ, RZ, R0 ;  /* 0x000000ffff0b7224 */ /* 0x000fe400078e0000 */
[----:B------:R-:W-:Y:S02]  /*5d440*/  IMAD.MOV.U32 R8, RZ, RZ, R28 ;  /* 0x000000ffff087224 */ /* 0x000fe400078e001c */
[----:B------:R-:W-:Y:S01]  /*5d450*/  IMAD.MOV.U32 R9, RZ, RZ, R3 ;  /* 0x000000ffff097224 */ /* 0x000fe200078e0003 */
[----:B---3--:R-:W-:-:S15]  /*5d460*/  HMMA.16816.F32.BF16 R12, R24, R22, R16 ;  /* 0x00000016180c723c */ /* 0x008fde0000041810 */
[----:B------:R-:W-:-:S09]  /*5d470*/  NOP ;  /* 0x0000000000007918 */ /* 0x000fd20000000000 */
[----:B------:R-:W-:Y:S02]  /*5d480*/  IMAD.MOV.U32 R2, RZ, RZ, R14 ;  /* 0x000000ffff027224 */ /* 0x000fe400078e000e */
[----:B------:R-:W-:Y:S02]  /*5d490*/  IMAD.MOV.U32 R0, RZ, RZ, R15 ;  /* 0x000000ffff007224 */ /* 0x000fe400078e000f */
[----:B------:R-:W-:Y:S02]  /*5d4a0*/  IMAD.MOV.U32 R28, RZ, RZ, R12 ;  /* 0x000000ffff1c7224 */ /* 0x000fe400078e000c */
[----:B------:R-:W-:Y:S01]  /*5d4b0*/  IMAD.MOV.U32 R3, RZ, RZ, R13 ;  /* 0x000000ffff037224 */ /* 0x000fe200078e000d */
[----:B------:R-:W3:Y:S04]  /*5d4c0*/  LDL.LU.64 R14, [R1+0x4260] ;  /* 0x00426000010e7983 */ /* 0x000ee80000300a00 */
[----:B------:R-:W3:Y:S01]  /*5d4d0*/  LDL.LU.64 R12, [R1+0x4258] ;  /* 0x00425800010c7983 */ /* 0x000ee20000300a00 */
[----:B------:R-:W-:-:S03]  /*5d4e0*/  IMAD.MOV.U32 R16, RZ, RZ, R22 ;  /* 0x000000ffff107224 */ /* 0x000fc600078e0016 */
[----:B------:R0:W-:Y:S04]  /*5d4f0*/  STL [R1+0x4070], R23 ;  /* 0x0040701701007387 */ /* 0x0001e80000100800 */
[----:B0-----:R-:W4:Y:S04]  /*5d500*/  LDL.64 R22, [R1+0x128] ;  /* 0x0001280001167983 */ /* 0x001f280000100a00 */
[----:B------:R0:W-:Y:S04]  /*5d510*/  STL [R1+0x406c], R16 ;  /* 0x00406c1001007387 */ /* 0x0001e80000100800 */
[----:B0-----:R-:W4:Y:S04]  /*5d520*/  LDL.LU R16, [R1+0x910] ;  /* 0x0009100001107983 */ /* 0x001f280000300800 */
[----:B------:R-:W4:Y:S04]  /*5d530*/  LDL.LU R17, [R1+0x914] ;  /* 0x0009140001117983 */ /* 0x000f280000300800 */
[----:B------:R-:W4:Y:S04]  /*5d540*/  LDL.LU R18, [R1+0x918] ;  /* 0x0009180001127983 */ /* 0x000f280000300800 */
[----:B------:R-:W4:Y:S04]  /*5d550*/  LDL.LU R19, [R1+0x91c] ;  /* 0x00091c0001137983 */ /* 0x000f280000300800 */
[----:B------:R-:W-:Y:S04]  /*5d560*/  STL [R1+0x381c], R0 ;  /* 0x00381c0001007387 */ /* 0x000fe80000100800 */
[----:B------:R-:W-:Y:S04]  /*5d570*/  STL [R1+0x3818], R2 ;  /* 0x0038180201007387 */ /* 0x000fe80000100800 */
[----:B------:R2:W-:Y:S04]  /*5d580*/  STL [R1+0x3814], R3 ;  /* 0x0038140301007387 */ /* 0x0005e80000100800 */
[----:B------:R-:W-:Y:S01]  /*5d590*/  STL [R1+0x3810], R28 ;  /* 0x0038101c01007387 */ /* 0x000fe20000100800 */
[----:B--2---:R-:W-:Y:S01]  /*5d5a0*/  IMAD.MOV.U32 R3, RZ, RZ, R7 ;  /* 0x000000ffff037224 */ /* 0x004fe200078e0007 */
[----:B---3--:R-:W-:-:S15]  /*5d5b0*/  HMMA.16816.F32.BF16 R12, R24, R6, R12 ;  /* 0x00000006180c723c */ /* 0x008fde000004180c */
[----:B------:R-:W-:-:S08]  /*5d5c0*/  NOP ;  /* 0x0000000000007918 */ /* 0x000fd00000000000 */
[----:B------:R0:W-:Y:S04]  /*5d5d0*/  STL.64 [R1+0x940], R12 ;  /* 0x0009400c01007387 */ /* 0x0001e80000100a00 */
[----:B------:R1:W-:Y:S01]  /*5d5e0*/  STL.64 [R1+0x948], R14 ;  /* 0x0009480e01007387 */ /* 0x0003e20000100a00 */
[----:B0-----:R-:W-:-:S03]  /*5d5f0*/  IMAD.MOV.U32 R12, RZ, RZ, R6 ;  /* 0x000000ffff0c7224 */ /* 0x001fc600078e0006 */
[----:B-1----:R-:W2:Y:S04]  /*5d600*/  LDL.LU.64 R14, [R1+0x4250] ;  /* 0x00425000010e7983 */ /* 0x002ea80000300a00 */
[----:B------:R-:W4:Y:S04]  /*5d610*/  LDL.LU.64 R6, [R1+0x4248] ;  /* 0x0042480001067983 */ /* 0x000f280000300a00 */
[----:B------:R-:W-:Y:S04]  /*5d620*/  STL [R1+0x4078], R3 ;  /* 0x0040780301007387 */ /* 0x000fe80000100800 */
[----:B------:R-:W-:Y:S01]  /*5d630*/  STL [R1+0x4074], R12 ;  /* 0x0040740c01007387 */ /* 0x000fe20000100800 */
[----:B----4-:R-:W-:-:S15]  /*5d640*/  HMMA.16816.F32.BF16 R16, R24, R6, R16 ;  /* 0x000000061810723c */ /* 0x010fde0000041810 */
[----:B------:R-:W-:-:S08]  /*5d650*/  NOP ;  /* 0x0000000000007918 */ /* 0x000fd00000000000 */
[----:B------:R0:W-:Y:S04]  /*5d660*/  STL.64 [R1+0x930], R16 ;  /* 0x0009301001007387 */ /* 0x0001e80000100a00 */
[----:B------:R1:W-:Y:S01]  /*5d670*/  STL.64 [R1+0x938], R18 ;  /* 0x0009381201007387 */ /* 0x0003e20000100a00 */
[----:B0-----:R-:W-:Y:S02]  /*5d680*/  IMAD.MOV.U32 R17, RZ, RZ, R6 ;  /* 0x000000ffff117224 */ /* 0x001fe400078e0006 */
[----:B-1----:R-:W-:Y:S02]  /*5d690*/  IMAD.MOV.U32 R18, RZ, RZ, R7 ;  /* 0x000000ffff127224 */ /* 0x002fe400078e0007 */
[----:B------:R-:W3:Y:S04]  /*5d6a0*/  LDL.LU.64 R6, [R1+0x4240] ;  /* 0x0042400001067983 */ /* 0x000ee80000300a00 */
[----:B------:R-:W3:Y:S04]  /*5d6b0*/  LDL.LU.64 R4, [R1+0x4238] ;  /* 0x0042380001047983 */ /* 0x000ee80000300a00 */
[----:B------:R-:W-:Y:S01]  /*5d6c0*/  STL [R1+0x407c], R17 ;  /* 0x00407c1101007387 */ /* 0x000fe20000100800 */
[----:B---3--:R-:W-:-:S15]  /*5d6d0*/  HMMA.16816.F32.BF16 R4, R24, R22, R4 ;  /* 0x000000161804723c */ /* 0x008fde0000041804 */
[----:B------:R-:W-:-:S08]  /*5d6e0*/  NOP ;  /* 0x0000000000007918 */ /* 0x000fd00000000000 */
[----:B------:R-:W-:Y:S04]  /*5d6f0*/  STL.64 [R1+0x920], R4 ;  /* 0x0009200401007387 */ /* 0x000fe80000100a00 */
[----:B------:R0:W-:Y:S04]  /*5d700*/  STL.64 [R1+0x928], R6 ;  /* 0x0009280601007387 */ /* 0x0001e80000100a00 */
[----:B0-----:R-:W3:Y:S01]  /*5d710*/  LDL.LU.64 R6, [R1+0x4230] ;  /* 0x0042300001067983 */ /* 0x001ee20000300a00 */
[----:B------:R-:W-:Y:S01]  /*5d720*/  IMAD.MOV.U32 R19, RZ, RZ, R22 ;  /* 0x000000ffff137224 */ /* 0x000fe200078e0016 */
[----:B---3--:R-:W-:Y:S06]  /*5d730*/  HMMA.16816.F32.BF16 R8, R24, R6, R8 ;  /* 0x000000061808723c */ /* 0x008fec0000041808 */
[----:B------:R-:W-:-:S02]  /*5d740*/  IMAD.MOV.U32 R21, RZ, RZ, R6 ;  /* 0x000000ffff157224 */ /* 0x000fc400078e0006 */
[----:B------:R-:W-:-:S15]  /*5d750*/  IMAD.MOV.U32 R22, RZ, RZ, R7 ;  /* 0x000000ffff167224 */ /* 0x000fde00078e0007 */
[----:B------:R-:W-:Y:S04]  /*5d760*/  STL.64 [R1+0x910], R8 ;  /* 0x0009100801007387 */ /* 0x000fe80000100a00 */
[----:B------:R0:W-:Y:S04]  /*5d770*/  STL.64 [R1+0x918], R10 ;  /* 0x0009180a01007387 */ /* 0x0001e80000100a00 */
[----:B0-----:R-:W3:Y:S04]  /*5d780*/  LDL.LU.64 R10, [R1+0x4228] ;  /* 0x00422800010a7983 */ /* 0x001ee80000300a00 */
[----:B------:R-:W3:Y:S04]  /*5d790*/  LDL.LU.64 R8, [R1+0x4220] ;  /* 0x0042200001087983 */ /* 0x000ee80000300a00 */
[----:B------:R-:W3:Y:S01]  /*5d7a0*/  LDL.LU.64 R6, [R1+0x4218] ;  /* 0x0042180001067983 */ /* 0x000ee20000300a00 */
[----:B--2---:R-:W-:Y:S01]  /*5d7b0*/  IMAD.MOV.U32 R17, RZ, RZ, R15 ;  /* 0x000000ffff117224 */ /* 0x004fe200078e000f */
[----:B---3--:R-:W-:Y:S06]  /*5d7c0*/  HMMA.16816.F32.BF16 R8, R24, R6, R8 ;  /* 0x000000061808723c */ /* 0x008fec0000041808 */
[----:B------:R-:W-:-:S15]  /*5d7d0*/  IMAD.MOV.U32 R16, RZ, RZ, R7 ;  /* 0x000000ffff107224 */ /* 0x000fde00078e0007 */
[----:B------:R-:W-:-:S02]  /*5d7e0*/  NOP ;  /* 0x0000000000007918 */ /* 0x000fc40000000000 */
[----:B------:R-:W-:Y:S04]  /*5d7f0*/  STL.64 [R1+0x900], R8 ;  /* 0x0009000801007387 */ /* 0x000fe80000100a00 */
[----:B------:R0:W-:Y:S04]  /*5d800*/  STL.64 [R1+0x908], R10 ;  /* 0x0009080a01007387 */ /* 0x0001e80000100a00 */
[----:B0-----:R-:W2:Y:S04]  /*5d810*/  LDL.LU.64 R10, [R1+0x4210] ;  /* 0x00421000010a7983 */ /* 0x001ea80000300a00 */
[----:B------:R-:W3:Y:S04]  /*5d820*/  LDL.LU R7, [R1+0x4208] ;  /* 0x0042080001077983 */ /* 0x000ee80000300800 */
[----:B------:R-:W-:Y:S04]  /*5d830*/  STL.64 [R1+0x41f0], R18 ;  /* 0x0041f01201007387 */ /* 0x000fe80000100a00 */
[----:B------:R0:W-:Y:S02]  /*5d840*/  STL [R1+0x41e8], R16 ;  /* 0x0041e81001007387 */ /* 0x0001e40000100800 */
[----:B0-----:R-:W-:-:S02]  /*5d850*/  IMAD.MOV.U32 R16, RZ, RZ, R14 ;  /* 0x000000ffff107224 */ /* 0x001fc400078e000e */
[----:B------:R-:W4:Y:S04]  /*5d860*/  LDL.LU R14, [R1+0x4204] ;  /* 0x00420400010e7983 */ /* 0x000f280000300800 */
[----:B------:R-:W4:Y:S04]  /*5d870*/  LDL.LU R15, [R1+0x4200] ;  /* 0x00420000010f7983 */ /* 0x000f280000300800 */
[----:B------:R-:W2:Y:S04]  /*5d880*/  LDL.LU R18, [R1+0x8d8] ;  /* 0x0008d80001127983 */ /* 0x000ea80000300800 */
[----:B------:R-:W2:Y:S01]  /*5d890*/  LDL.LU R19, [R1+0x8dc] ;  /* 0x0008dc0001137983 */ /* 0x000ea20000300800 */
[----:B------:R-:W-:-:S02]  /*5d8a0*/  IMAD.MOV.U32 R20, RZ, RZ, R23 ;  /* 0x000000ffff147224 */ /* 0x000fc400078e0017 */
[----:B------:R-:W-:-:S05]  /*5d8b0*/  IMAD.MOV.U32 R23, RZ, RZ, R6 ;  /* 0x000000ffff177224 */ /* 0x000fca00078e0006 */
[----:B------:R-:W-:Y:S04]  /*5d8c0*/  STL.64 [R1+0x4090], R22 ;  /* 0x0040901601007387 */ /* 0x000fe80000100a00 */
[----:B------:R-:W-:Y:S01]  /*5d8d0*/  STL.64 [R1+0x4088], R20 ;  /* 0x0040881401007387 */ /* 0x000fe20000100a00 */
[----:B--2---:R-:W-:Y:S06]  /*5d8e0*/  HMMA.16816.F32.BF16 R16, R24, R10, R16 ;  /* 0x0000000a1810723c */ /* 0x004fec0000041810 */
[----:B------:R-:W-:-:S15]  /*5d8f0*/  IMAD.MOV.U32 R12, RZ, RZ, R11 ;  /* 0x000000ffff0c7224 */ /* 0x000fde00078e000b */
[----:B------:R-:W-:-:S02]  /*5d900*/  NOP ;  /* 0x0000000000007918 */ /* 0x000fc40000000000 */
[----:B------:R-:W-:Y:S04]  /*5d910*/  STL.64 [R1+0x8f0], R16 ;  /* 0x0008f01001007387 */ /* 0x000fe80000100a00 */
[----:B------:R-:W-:Y:S04]  /*5d920*/  STL.64 [R1+0x8f8], R18 ;  /* 0x0008f81201007387 */ /* 0x000fe80000100a00 */
[----:B----4-:R-:W-:Y:S04]  /*5d930*/  STL.64 [R1+0x4198], R14 ;  /* 0x0041980e01007387 */ /* 0x010fe80000100a00 */
[----:B------:R0:W-:Y:S04]  /*5d940*/  STL [R1+0x4190], R12 ;  /* 0x0041900c01007387 */ /* 0x0001e80000100800 */
[----:B0-----:R-:W2:Y:S04]  /*5d950*/  LDL.LU R12, [R1+0x880] ;  /* 0x00088000010c7983 */ /* 0x001ea80000300800 */
[----:B------:R-:W2:Y:S04]  /*5d960*/  LDL.LU R13, [R1+0x884] ;  /* 0x00088400010d7983 */ /* 0x000ea80000300800 */
[----:B------:R-:W4:Y:S01]  /*5d970*/  LDL.LU R14, [R1+0x888] ;  /* 0x00088800010e7983 */ /* 0x000f220000300800 */
[----:B---3--:R-:W-:-:S03]  /*5d980*/  IMAD.MOV.U32 R15, RZ, RZ, R7 ;  /* 0x000000ffff0f7224 */ /* 0x008fc600078e0007 */
[----:B------:R-:W3:Y:S04]  /*5d990*/  LDL.LU R7, [R1+0x41fc] ;  /* 0x0041fc0001077983 */ /* 0x000ee80000300800 */
[----:B----4-:R0:W-:Y:S04]  /*5d9a0*/  STL.64 [R1+0x41a8], R14 ;  /* 0x0041a80e01007387 */ /* 0x0101e80000100a00 */
[----:B--2---:R-:W-:Y:S04]  /*5d9b0*/  STL.64 [R1+0x41a0], R12 ;  /* 0x0041a00c01007387 */ /* 0x004fe80000100a00 */
[----:B0-----:R-:W2:Y:S04]  /*5d9c0*/  LDL R14, [R1+0xb8] ;  /* 0x0000b800010e7983 */ /* 0x001ea80000100800 */
[----:B------:R-:W2:Y:S04]  /*5d9d0*/  LDL R15, [R1+0xbc] ;  /* 0x0000bc00010f7983 */ /* 0x000ea80000100800 */
[----:B------:R-:W3:Y:S04]  /*5d9e0*/  LDL.LU R4, [R1+0x8c0] ;  /* 0x0008c00001047983 */ /* 0x000ee80000300800 */
[----:B------:R-:W3:Y:S04]  /*5d9f0*/  LDL.LU R5, [R1+0x8c4] ;  /* 0x0008c40001057983 */ /* 0x000ee80000300800 */
[----:B------:R-:W3:Y:S04]  /*5da00*/  LDL.LU R6, [R1+0x8c8] ;  /* 0x0008c80001067983 */ /* 0x000ee80000300800 */
[----:B------:R-:W3:Y:S04]  /*5da10*/  LDL.64 R18, [R1+0xe8] ;  /* 0x0000e80001127983 */ /* 0x000ee80000100a00 */
[----:B--2---:R0:W-:Y:S04]  /*5da20*/  STL.64 [R1+0x41b8], R14 ;  /* 0x0041b80e01007387 */ /* 0x0041e80000100a00 */
[----:B0-----:R-:W2:Y:S04]  /*5da30*/  LDL R14, [R1+0xc8] ;  /* 0x0000c800010e7983 */ /* 0x001ea80000100800 */
[----:B------:R-:W2:Y:S01]  /*5da40*/  LDL R15, [R1+0xcc] ;  /* 0x0000cc00010f7983 */ /* 0x000ea20000100800 */
[----:B------:R-:W-:-:S03]  /*5da50*/  IMAD.MOV.U32 R3, RZ, RZ, R10 ;  /* 0x000000ffff037224 */ /* 0x000fc600078e000a */
[----:B--2---:R-:W-:Y:S04]  /*5da60*/  STL.64 [R1+0x41d0], R14 ;  /* 0x0041d00e01007387 */ /* 0x004fe80000100a00 */
[----:B------:R-:W2:Y:S04]  /*5da70*/  LDL.64 R10, [R1+0xa8] ;  /* 0x0000a800010a7983 */ /* 0x000ea80000100a00 */
[----:B--2---:R0:W-:Y:S04]  /*5da80*/  STL.64 [R1+0x41b0], R10 ;  /* 0x0041b00a01007387 */ /* 0x0041e80000100a00 */
[----:B------:R-:W2:Y:S04]  /*5da90*/  LDL.LU R8, [R1+0x890] ;  /* 0x0008900001087983 */ /* 0x000ea80000300800 */
[----:B------:R-:W2:Y:S04]  /*5daa0*/  LDL.LU R9, [R1+0x894] ;  /* 0x0008940001097983 */ /* 0x000ea80000300800 */
[----:B0-----:R-:W4:Y:S04]  /*5dab0*/  LDL.LU R10, [R1+0x898] ;  /* 0x00089800010a7983 */ /* 0x001f280000300800 */
[----:B------:R-:W4:Y:S04]  /*5dac0*/  LDL.LU R11, [R1+0x89c] ;  /* 0x00089c00010b7983 */ /* 0x000f280000300800 */
[----:B------:R-:W3:Y:S04]  /*5dad0*/  LDL.64 R14, [R1+0xd8] ;  /* 0x0000d800010e7983 */ /* 0x000ee80000100a00 */
[----:B----4-:R-:W-:Y:S04]  /*5dae0*/  STL.64 [R1+0x41c8], R10 ;  /* 0x0041c80a01007387 */ /* 0x010fe80000100a00 */
[----:B--2---:R0:W-:Y:S04]  /*5daf0*/  STL.64 [R1+0x41c0], R8 ;  /* 0x0041c00801007387 */ /* 0x0041e80000100a00 */
[----:B0-----:R-:W2:Y:S04]  /*5db00*/  LDL.LU R8, [R1+0x8a0] ;  /* 0x0008a00001087983 */ /* 0x001ea80000300800 */
[----:B------:R-:W2:Y:S04]  /*5db10*/  LDL.LU R9, [R1+0x8a4] ;  /* 0x0008a40001097983 */ /* 0x000ea80000300800 */
[----:B------:R-:W4:Y:S04]  /*5db20*/  LDL.LU R10, [R1+0x8a8] ;  /* 0x0008a800010a7983 */ /* 0x000f280000300800 */
[----:B------:R-:W4:Y:S04]  /*5db30*/  LDL.LU R11, [R1+0x8ac] ;  /* 0x0008ac00010b7983 */ /* 0x000f280000300800 */
[----:B----4-:R-:W-:Y:S04]  /*5db40*/  STL.64 [R1+0x41e0], R10 ;  /* 0x0041e00a01007387 */ /* 0x010fe80000100a00 */
[----:B--2---:R0:W-:Y:S04]  /*5db50*/  STL.64 [R1+0x41d8], R8 ;  /* 0x0041d80801007387 */ /* 0x0041e80000100a00 */
[----:B0-----:R-:W2:Y:S04]  /*5db60*/  LDL.LU R8, [R1+0x8b0] ;  /* 0x0008b00001087983 */ /* 0x001ea80000300800 */
[----:B------:R-:W2:Y:S04]  /*5db70*/  LDL.LU R9, [R1+0x8b4] ;  /* 0x0008b40001097983 */ /* 0x000ea80000300800 */
[----:B------:R-:W2:Y:S04]  /*5db80*/  LDL.LU R10, [R1+0x8b8] ;  /* 0x0008b800010a7983 */ /* 0x000ea80000300800 */
[----:B------:R-:W2:Y:S04]  /*5db90*/  LDL.LU R11, [R1+0x8bc] ;  /* 0x0008bc00010b7983 */ /* 0x000ea80000300800 */
[----:B------:R-:W4:Y:S01]  /*5dba0*/  LDL.64 R22, [R1+0x78] ;  /* 0x0000780001167983 */ /* 0x000f220000100a00 */
[----:B---3--:R-:W-:Y:S03]  /*5dbb0*/  HMMA.16816.F32.BF16 R4, R24, R18, R4 ;  /* 0x000000121804723c */ /* 0x008fe60000041804 */
[----:B----4-:R0:W-:Y:S04]  /*5dbc0*/  STL.64 [R1+0x4158], R22 ;  /* 0x0041581601007387 */ /* 0x0101e80000100a00 */
[----:B------:R-:W3:Y:S04]  /*5dbd0*/  LDL.LU R20, [R1+0x860] ;  /* 0x0008600001147983 */ /* 0x000ee80000300800 */
[----:B------:R-:W3:Y:S04]  /*5dbe0*/  LDL.LU R21, [R1+0x864] ;  /* 0x0008640001157983 */ /* 0x000ee80000300800 */
[----:B0-----:R-:W4:Y:S04]  /*5dbf0*/  LDL.LU R22, [R1+0x868] ;  /* 0x0008680001167983 */ /* 0x001f280000300800 */
[----:B------:R-:W4:Y:S04]  /*5dc00*/  LDL.LU R23, [R1+0x86c] ;  /* 0x00086c0001177983 */ /* 0x000f280000300800 */
[----:B----4-:R0:W-:Y:S04]  /*5dc10*/  STL.64 [R1+0x4168], R22 ;  /* 0x0041681601007387 */ /* 0x0101e80000100a00 */
[----:B---3--:R-:W-:Y:S04]  /*5dc20*/  STL.64 [R1+0x4160], R20 ;  /* 0x0041601401007387 */ /* 0x008fe80000100a00 */
[----:B0-----:R-:W3:Y:S04]  /*5dc30*/  LDL.64 R22, [R1+0x98] ;  /* 0x0000980001167983 */ /* 0x001ee80000100a00 */
[----:B------:R-:W-:Y:S04]  /*5dc40*/  STL.64 [R1+0x8e0], R4 ;  /* 0x0008e00401007387 */ /* 0x000fe80000100a00 */
[----:B------:R0:W-:Y:S04]  /*5dc50*/  STL.64 [R1+0x8e8], R6 ;  /* 0x0008e80601007387 */ /* 0x0001e80000100a00 */
[----:B0-----:R-:W4:Y:S01]  /*5dc60*/  LDL.LU R6, [R1+0x41f8] ;  /* 0x0041f80001067983 */ /* 0x001f220000300800 */
[----:B------:R-:W-:-:S02]  /*5dc70*/  IMAD.MOV.U32 R7, RZ, RZ, R18 ;  /* 0x000000ffff077224 */ /* 0x000fc400078e0012 */
[----:B------:R-:W-:Y:S02]  /*5dc80*/  IMAD.MOV.U32 R17, RZ, RZ, R19 ;  /* 0x000000ffff117224 */ /* 0x000fe400078e0013 */
[----:B------:R-:W3:Y:S04]  /*5dc90*/  LDL.LU.64 R18, [R1+0x41f0] ;  /* 0x0041f00001127983 */ /* 0x000ee80000300a00 */
[----:B------:R-:W3:Y:S01]  /*5dca0*/  LDL.LU R16, [R1+0x41e8] ;  /* 0x0041e80001107983 */ /* 0x000ee20000300800 */
[----:B--2---:R-:W-:Y:S03]  /*5dcb0*/  HMMA.16816.F32.BF16 R8, R24, R14, R8 ;  /* 0x0000000e1808723c */ /* 0x004fe60000041808 */
[----:B----4-:R0:W-:Y:S04]  /*5dcc0*/  STL.64 [R1+0x40b8], R6 ;  /* 0x0040b80601007387 */ /* 0x0101e80000100a00 */
[----:B------:R-:W2:Y:S04]  /*5dcd0*/  LDL.LU R4, [R1+0x850] ;  /* 0x0008500001047983 */ /* 0x000ea80000300800 */
[----:B------:R-:W2:Y:S04]  /*5dce0*/  LDL.LU R5, [R1+0x854] ;  /* 0x0008540001057983 */ /* 0x000ea80000300800 */
[----:B0-----:R-:W4:Y:S04]  /*5dcf0*/  LDL.LU R6, [R1+0x858] ;  /* 0x0008580001067983 */ /* 0x001f280000300800 */
[----:B------:R-:W4:Y:S01]  /*5dd00*/  LDL.LU R7, [R1+0x85c] ;  /* 0x00085c0001077983 */ /* 0x000f220000300800 */
[----:B------:R-:W-:-:S02]  /*5dd10*/  IMAD.MOV.U32 R2, RZ, RZ, R14 ;  /* 0x000000ffff027224 */ /* 0x000fc400078e000e */
[----:B------:R-:W-:Y:S01]  /*5dd20*/  IMAD.MOV.U32 R0, RZ, RZ, R15 ;  /* 0x000000ffff007224 */ /* 0x000fe200078e000f */
[----:B----4-:R-:W-:Y:S04]  /*5dd30*/  STL.64 [R1+0x4178], R6 ;  /* 0x0041780601007387 */ /* 0x010fe80000100a00 */
[----:B--2---:R0:W-:Y:S04]  /*5dd40*/  STL.64 [R1+0x4170], R4 ;  /* 0x0041700401007387 */ /* 0x0041e80000100a00 */
[----:B0-----:R-:W2:Y:S04]  /*5dd50*/  LDL.LU R4, [R1+0x870] ;  /* 0x0008700001047983 */ /* 0x001ea80000300800 */
[----:B------:R-:W2:Y:S04]  /*5dd60*/  LDL.LU R5, [R1+0x874] ;  /* 0x0008740001057983 */ /* 0x000ea80000300800 */
[----:B------:R-:W2:Y:S04]  /*5dd70*/  LDL.LU R6, [R1+0x878] ;  /* 0x0008780001067983 */ /* 0x000ea80000300800 */
[----:B------:R-:W2:Y:S04]  /*5dd80*/  LDL.LU R7, [R1+0x87c] ;  /* 0x00087c0001077983 */ /* 0x000ea80000300800 */
[----:B---3--:R0:W-:Y:S04]  /*5dd90*/  STL.64 [R1+0x40a0], R18 ;  /* 0x0040a01201007387 */ /* 0x0081e80000100a00 */
[----:B------:R-:W-:Y:S04]  /*5dda0*/  STL.64 [R1+0x4098], R16 ;  /* 0x0040981001007387 */ /* 0x000fe80000100a00 */
[----:B0-----:R-:W3:Y:S04]  /*5ddb0*/  LDL.64 R18, [R1+0x88] ;  /* 0x0000880001127983 */ /* 0x001ee80000100a00 */
[----:B------:R-:W-:Y:S04]  /*5ddc0*/  STL.64 [R1+0x8d0], R8 ;  /* 0x0008d00801007387 */ /* 0x000fe80000100a00 */
[----:B------:R0:W-:Y:S04]  /*5ddd0*/  STL.64 [R1+0x8d8], R10 ;  /* 0x0008d80a01007387 */ /* 0x0001e80000100a00 */
[----:B0-----:R-:W4:Y:S04]  /*5dde0*/  LDL.LU.64 R10, [R1+0x41e0] ;  /* 0x0041e000010a7983 */ /* 0x001f280000300a00 */
[----:B------:R-:W4:Y:S04]  /*5ddf0*/  LDL.LU.64 R8, [R1+0x41d8] ;  /* 0x0041d80001087983 */ /* 0x000f280000300a00 */
[----:B------:R-:W4:Y:S02]  /*5de00*/  LDL.LU.64 R14, [R1+0x41d0] ;  /* 0x0041d000010e7983 */ /* 0x000f240000300a00 */
[----:B----4-:R-:W-:Y:S02]  /*5de10*/  HMMA.16816.F32.BF16 R12, R24, R14, R8 ;  /* 0x0000000e180c723c */ /* 0x010fe40000041808 */
[----:B------:R-:W4:Y:S04]  /*5de20*/  LDL.LU.64 R10, [R1+0x41c8] ;  /* 0x0041c800010a7983 */ /* 0x000f280000300a00 */
[----:B------:R-:W4:-:S15]  /*5de30*/  LDL.LU.64 R8, [R1+0x41c0] ;  /* 0x0041c00001087983 */ /* 0x000f1e0000300a00 */
[----:B------:R-:W-:-:S02]  /*5de40*/  NOP ;  /* 0x0000000000007918 */ /* 0x000fc40000000000 */
[----:B------:R-:W-:Y:S04]  /*5de50*/  STL.64 [R1+0x8c0], R12 ;  /* 0x0008c00c01007387 */ /* 0x000fe80000100a00 */
[----:B------:R0:W-:Y:S04]  /*5de60*/  STL.64 [R1+0x8c8], R14 ;  /* 0x0008c80e01007387 */ /* 0x0001e80000100a00 */
[----:B0-----:R-:W4:Y:S02]  /*5de70*/  LDL.LU.64 R14, [R1+0x41b8] ;  /* 0x0041b800010e7983 */ /* 0x001f240000300a00 */
[----:B----4-:R-:W-:Y:S02]  /*5de80*/  HMMA.16816.F32.BF16 R12, R24, R14, R8 ;  /* 0x0000000e180c723c */ /* 0x010fe40000041808 */
[----:B------:R-:W4:-:S15]  /*5de90*/  LDL.LU.64 R10, [R1+0x41b0] ;  /* 0x0041b000010a7983 */ /* 0x000f1e0000300a00 */
[----:B------:R-:W-:-:S06]  /*5dea0*/  NOP ;  /* 0x0000000000007918 */ /* 0x000fcc0000000000 */
[----:B------:R-:W-:Y:S04]  /*5deb0*/  STL.64 [R1+0x8b0], R12 ;  /* 0x0008b00c01007387 */ /* 0x000fe80000100a00 */
[----:B------:R0:W-:Y:S04]  /*5dec0*/  STL.64 [R1+0x8b8], R14 ;  /* 0x0008b80e01007387 */ /* 0x0001e80000100a00 */
[----:B0-----:R-:W3:Y:S04]  /*5ded0*/  LDL.LU.64 R14, [R1+0x41a8] ;  /* 0x0041a800010e7983 */ /* 0x001ee80000300a00 */
[----:B------:R-:W3:Y:S01]  /*5dee0*/  LDL.LU.64 R12, [R1+0x41a0] ;  /* 0x0041a000010c7983 */ /* 0x000ee20000300a00 */
[----:B--2---:R-:W-:Y:S06]  /*5def0*/  HMMA.16816.F32.BF16 R4, R24, R22, R4 ;  /* 0x000000161804723c */ /* 0x004fec0000041804 */
[----:B------:R-:W-:-:S02]  /*5df00*/  IMAD.MOV.U32 R29, RZ, RZ, R22 ;  /* 0x000000ffff1d7224 */ /* 0x000fc400078e0016 */
[----:B------:R-:W-:Y:S02]  /*5df10*/  IMAD.MOV.U32 R28, RZ, RZ, R23 ;  /* 0x000000ffff1c7224 */ /* 0x000fe400078e0017 */
[----:B----4-:R-:W-:Y:S01]  /*5df20*/  IMAD.MOV.U32 R8, RZ, RZ, R11 ;  /* 0x000000ffff087224 */ /* 0x010fe200078e000b */
[----:B---3--:R-:W-:-:S15]  /*5df30*/  HMMA.16816.F32.BF16 R12, R24, R10, R12 ;  /* 0x0000000a180c723c */ /* 0x008fde000004180c */
[----:B------:R-:W-:-:S08]  /*5df40*/  NOP ;  /* 0x0000000000007918 */ /* 0x000fd00000000000 */
[----:B------:R0:W-:Y:S04]  /*5df50*/  STL.64 [R1+0x8a0], R12 ;  /* 0x0008a00c01007387 */ /* 0x0001e80000100a00 */
[----:B------:R1:W-:Y:S01]  /*5df60*/  STL.64 [R1+0x8a8], R14 ;  /* 0x0008a80e01007387 */ /* 0x0003e20000100a00 */
[----:B0-----:R-:W-:-:S03]  /*5df70*/  IMAD.MOV.U32 R13, RZ, RZ, R10 ;  /* 0x000000ffff0d7224 */ /* 0x001fc600078e000a */
[----:B-1----:R-:W2:Y:S04]  /*5df80*/  LDL.LU.64 R14, [R1+0x4198] ;  /* 0x00419800010e7983 */ /* 0x002ea80000300a00 */
[----:B------:R-:W3:Y:S04]  /*5df90*/  LDL.LU R12, [R1+0x4190] ;  /* 0x00419000010c7983 */ /* 0x000ee80000300800 */
[----:B------:R-:W4:Y:S04]  /*5dfa0*/  LDL.LU.64 R10, [R1+0x4188] ;  /* 0x00418800010a7983 */ /* 0x000f280000300a00 */
[----:B------:R-:W4:Y:S04]  /*5dfb0*/  LDL.LU R9, [R1+0x4180] ;  /* 0x0041800001097983 */ /* 0x000f280000300800 */
[----:B------:R-:W-:Y:S04]  /*5dfc0*/  STL [R1+0x3ebc], R8 ;  /* 0x003ebc0801007387 */ /* 0x000fe80000100800 */
[----:B------:R-:W-:Y:S04]  /*5dfd0*/  STL [R1+0x3eb8], R13 ;  /* 0x003eb80d01007387 */ /* 0x000fe80000100800 */
[----:B------:R-:W-:Y:S04]  /*5dfe0*/  STL.64 [R1+0x890], R4 ;  /* 0x0008900401007387 */ /* 0x000fe80000100a00 */
[----:B------:R0:W-:Y:S04]  /*5dff0*/  STL.64 [R1+0x898], R6 ;  /* 0x0008980601007387 */ /* 0x0001e80000100a00 */
[----:B0-----:R-:W4:Y:S04]  /*5e000*/  LDL.LU.64 R6, [R1+0x4178] ;  /* 0x0041780001067983 */ /* 0x001f280000300a00 */
[----:B------:R-:W4:Y:S04]  /*5e010*/  LDL.LU.64 R4, [R1+0x4170] ;  /* 0x0041700001047983 */ /* 0x000f280000300a00 */
[----:B------:R-:W2:Y:S04]  /*5e020*/  LDL.LU.64 R22, [R1+0x4168] ;  /* 0x0041680001167983 */ /* 0x000ea80000300a00 */
[----:B------:R-:W2:Y:S04]  /*5e030*/  LDL.LU.64 R20, [R1+0x4160] ;  /* 0x0041600001147983 */ /* 0x000ea80000300a00 */
[----:B------:R-:W-:Y:S04]  /*5e040*/  STL [R1+0x3ec4], R28 ;  /* 0x003ec41c01007387 */ /* 0x000fe80000100800 */
[----:B------:R-:W-:Y:S01]  /*5e050*/  STL [R1+0x3ec0], R29 ;  /* 0x003ec01d01007387 */ /* 0x000fe20000100800 */
[----:B--2---:R-:W-:-:S15]  /*5e060*/  HMMA.16816.F32.BF16 R20, R24, R18, R20 ;  /* 0x000000121814723c */ /* 0x004fde0000041814 */
[----:B------:R-:W-:-:S08]  /*5e070*/  NOP ;  /* 0x0000000000007918 */ /* 0x000fd00000000000 */
[----:B------:R-:W-:Y:S04]  /*5e080*/  STL.64 [R1+0x880], R20 ;  /* 0x0008801401007387 */ /* 0x000fe80000100a00 */
[----:B------:R0:W-:Y:S04]  /*5e090*/  STL.64 [R1+0x888], R22 ;  /* 0x0008881601007387 */ /* 0x0001e80000100a00 */
[----:B0-----:R-:W2:Y:S01]  /*5e0a0*/  LDL.LU.64 R22, [R1+0x4158] ;  /* 0x0041580001167983 */ /* 0x001ea20000300a00 */
[----:B------:R-:W-:Y:S02]  /*5e0b0*/  IMAD.MOV.U32 R13, RZ, RZ, R19 ;  /* 0x000000ffff0d7224 */ /* 0x000fe400078e0013 */
[----:B------:R-:W-:-:S03]  /*5e0c0*/  IMAD.MOV.U32 R8, RZ, RZ, R18 ;  /* 0x000000ffff087224 */ /* 0x000fc600078e0012 */
[----:B------:R-:W-:Y:S04]  /*5e0d0*/  STL [R1+0x3ecc], R13 ;  /* 0x003ecc0d01007387 */ /* 0x000fe80000100800 */
[----:B------:R-:W-:Y:S04]  /*5e0e0*/  STL.64 [R1+0x4150], R14 ;  /* 0x0041500e01007387 */ /* 0x000fe80000100a00 */
[----:B---3--:R-:W-:Y:S04]  /*5e0f0*/  STL [R1+0x4148], R12 ;  /* 0x0041480c01007387 */ /* 0x008fe80000100800 */
[----:B------:R-:W-:Y:S04]  /*5e100*/  STL [R1+0x3ec8], R8 ;  /* 0x003ec80801007387 */ /* 0x000fe80000100800 */
[----:B----4-:R-:W-:Y:S04]  /*5e110*/  STL.64 [R1+0x4140], R10 ;  /* 0x0041400a01007387 */ /* 0x010fe80000100a00 */
[----:B------:R-:W-:Y:S01]  /*5e120*/  STL [R1+0x4138], R9 ;  /* 0x0041380901007387 */ /* 0x000fe20000100800 */
[----:B--2---:R-:W-:Y:S06]  /*5e130*/  HMMA.16816.F32.BF16 R4, R24, R22, R4 ;  /* 0x000000161804723c */ /* 0x004fec0000041804 */
[----:B------:R-:W-:-:S02]  /*5e140*/  IMAD.MOV.U32 R28, RZ, RZ, R22 ;  /* 0x000000ffff1c7224 */ /* 0x000fc400078e0016 */
[----:B------:R-:W-:-:S15]  /*5e150*/  IMAD.MOV.U32 R29, RZ, RZ, R23 ;  /* 0x000000ffff1d7224 */ /* 0x000fde00078e0017 */
[----:B------:R0:W-:Y:S04]  /*5e160*/  STL.64 [R1+0x870], R4 ;  /* 0x0008700401007387 */ /* 0x0001e80000100a00 */
[----:B------:R1:W-:Y:S04]  /*5e170*/  STL.64 [R1+0x878], R6 ;  /* 0x0008780601007387 */ /* 0x0003e80000100a00 */
[----:B------:R-:W2:Y:S04]  /*5e180*/  LDL.LU R20, [R1+0x7c0] ;  /* 0x0007c00001147983 */ /* 0x000ea80000300800 */
[----:B------:R-:W2:Y:S04]  /*5e190*/  LDL.LU R21, [R1+0x7c4] ;  /* 0x0007c40001157983 */ /* 0x000ea80000300800 */
[----:B------:R-:W3:Y:S04]  /*5e1a0*/  LDL.LU R22, [R1+0x7c8] ;  /* 0x0007c80001167983 */ /* 0x000ee80000300800 */
[----:B------:R-:W3:Y:S04]  /*5e1b0*/  LDL.LU R23, [R1+0x7cc] ;  /* 0x0007cc0001177983 */ /* 0x000ee80000300800 */
[----:B0-----:R-:W4:Y:S04]  /*5e1c0*/  LDL.LU R4, [R1+0x7e0] ;  /* 0x0007e00001047983 */ /* 0x001f280000300800 */
[----:B------:R-:W4:Y:S04]  /*5e1d0*/  LDL.LU R5, [R1+0x7e4] ;  /* 0x0007e40001057983 */ /* 0x000f280000300800 */
[----:B-1----:R-:W2:Y:S04]  /*5e1e0*/  LDL.LU R6, [R1+0x7e8] ;  /* 0x0007e80001067983 */ /* 0x002ea80000300800 */
[----:B------:R-:W2:Y:S04]  /*5e1f0*/  LDL.LU R7, [R1+0x7ec] ;  /* 0x0007ec0001077983 */ /* 0x000ea80000300800 */
[----:B--2---:R0:W-:Y:S04]  /*5e200*/  STL.64 [R1+0x40c8], R6 ;  /* 0x0040c80601007387 */ /* 0x0041e80000100a00 */
[----:B----4-:R-:W-:Y:S04]  /*5e210*/  STL.64 [R1+0x40c0], R4 ;  /* 0x0040c00401007387 */ /* 0x010fe80000100a00 */
[----:B0-----:R-:W2:Y:S04]  /*5e220*/  LDL.64 R6, [R1+0x18] ;  /* 0x0000180001067983 */ /* 0x001ea80000100a00 */
[----:B--2---:R0:W-:Y:S04]  /*5e230*/  STL.64 [R1+0x40d8], R6 ;  /* 0x0040d80601007387 */ /* 0x0041e80000100a00 */
[----:B0-----:R-:W2:Y:S04]  /*5e240*/  LDL.64 R6, [R1+0x28] ;  /* 0x0000280001067983 */ /* 0x001ea80000100a00 */
[----:B--2---:R0:W-:Y:S04]  /*5e250*/  STL.64 [R1+0x40f0], R6 ;  /* 0x0040f00601007387 */ /* 0x0041e80000100a00 */
[----:B0-----:R-:W2:Y:S04]  /*5e260*/  LDL.64 R6, [R1+0x38] ;  /* 0x0000380001067983 */ /* 0x001ea80000100a00 */
[----:B--2---:R0:W-:Y:S04]  /*5e270*/  STL.64 [R1+0x4108], R6 ;  /* 0x0041080601007387 */ /* 0x0041e80000100a00 */
[----:B0-----:R-:W2:Y:S04]  /*5e280*/  LDL.64 R6, [R1+0x48] ;  /* 0x0000480001067983 */ /* 0x001ea80000100a00 */
[----:B--2---:R0:W-:Y:S04]  /*5e290*/  STL.64 [R1+0x4120], R6 ;  /* 0x0041200601007387 */ /* 0x0041e80000100a00 */
[----:B0-----:R-:W2:Y:S04]  /*5e2a0*/  LDL.64 R6, [R1+0x58] ;  /* 0x0000580001067983 */ /* 0x001ea80000100a00 */
[----:B---3--:R0:W-:Y:S04]  /*5e2b0*/  STL.64 [R1+0x40b0], R22 ;  /* 0x0040b01601007387 */ /* 0x0081e80000100a00 */
[----:B------:R1:W-:Y:S04]  /*5e2c0*/  STL.64 [R1+0x40a8], R20 ;  /* 0x0040a81401007387 */ /* 0x0003e80000100a00 */
[----:B0-----:R-:W3:Y:S04]  /*5e2d0*/  LDL.64 R22, [R1+0x8] ;  /* 0x0000080001167983 */ /* 0x001ee80000100a00 */
[----:B---3--:R0:W-:Y:S04]  /*5e2e0*/  STL.64 [R1+0x40d0], R22 ;  /* 0x0040d01601007387 */ /* 0x0081e80000100a00 */
[----:B-1----:R-:W3:Y:S04]  /*5e2f0*/  LDL.LU R20, [R1+0x7f0] ;  /* 0x0007f00001147983 */ /* 0x002ee80000300800 */
[----:B------:R-:W3:Y:S04]  /*5e300*/  LDL.LU R21, [R1+0x7f4] ;  /* 0x0007f40001157983 */ /* 0x000ee80000300800 */
[----:B0-----:R-:W4:Y:S04]  /*5e310*/  LDL.LU R22, [R1+0x7f8] ;  /* 0x0007f80001167983 */ /* 0x001f280000300800 */
[----:B------:R-:W4:Y:S04]  /*5e320*/  LDL.LU R23, [R1+0x7fc] ;  /* 0x0007fc0001177983 */ /* 0x000f280000300800 */
[----:B------:R-:W2:Y:S04]  /*5e330*/  LDL.LU R12, [R1+0x840] ;  /* 0x00084000010c7983 */ /* 0x000ea80000300800 */
[----:B------:R-:W2:Y:S04]  /*5e340*/  LDL.LU R13, [R1+0x844] ;  /* 0x00084400010d7983 */ /* 0x000ea80000300800 */
[----:B------:R-:W2:Y:S04]  /*5e350*/  LDL.LU R14, [R1+0x848] ;  /* 0x00084800010e7983 */ /* 0x000ea80000300800 */
[----:B------:R-:W2:Y:S04]  /*5e360*/  LDL.LU R15, [R1+0x84c] ;  /* 0x00084c00010f7983 */ /* 0x000ea80000300800 */
[----:B------:R-:W2:Y:S04]  /*5e370*/  LDL.64 R10, [R1+0x68] ;  /* 0x00006800010a7983 */ /* 0x000ea80000100a00 */
[----:B----4-:R-:W-:Y:S04]  /*5e380*/  STL.64 [R1+0x40e8], R22 ;  /* 0x0040e81601007387 */ /* 0x010fe80000100a00 */
[----:B---3--:R0:W-:Y:S04]  /*5e390*/  STL.64 [R1+0x40e0], R20 ;  /* 0x0040e01401007387 */ /* 0x0081e80000100a00 */
[----:B0-----:R-:W3:Y:S04]  /*5e3a0*/  LDL.LU R20, [R1+0x800] ;  /* 0x0008000001147983 */ /* 0x001ee80000300800 */
[----:B------:R-:W3:Y:S04]  /*5e3b0*/  LDL.LU R21, [R1+0x804] ;  /* 0x0008040001157983 */ /* 0x000ee80000300800 */
[----:B------:R-:W4:Y:S04]  /*5e3c0*/  LDL.LU R22, [R1+0x808] ;  /* 0x0008080001167983 */ /* 0x000f280000300800 */
[----:B------:R-:W4:Y:S04]  /*5e3d0*/  LDL.LU R23, [R1+0x80c] ;  /* 0x00080c0001177983 */ /* 0x000f280000300800 */
        /* <DEDUP_REMOVED lines=11> */
[----:B------:R-:W4:Y:S01]  /*5e490*/  LDL.LU R23, [R1+0x82c] ;  /* 0x00082c0001177983 */ /* 0x000f220000300800 */
[----:B--2---:R-:W-:Y:S03]  /*5e4a0*/  HMMA.16816.F32.BF16 R12, R24, R10, R12 ;  /* 0x0000000a180c723c */ /* 0x004fe6000004180c */
[----:B----4-:R-:W-:Y:S04]  /*5e4b0*/  STL.64 [R1+0x4130], R22 ;  /* 0x0041301601007387 */ /* 0x010fe80000100a00 */
[----:B---3--:R0:W-:Y:S04]  /*5e4c0*/  STL.64 [R1+0x4128], R20 ;  /* 0x0041281401007387 */ /* 0x0081e80000100a00 */
[----:B0-----:R-:W2:Y:S04]  /*5e4d0*/  LDL.LU R20, [R1+0x830] ;  /* 0x0008300001147983 */ /* 0x001ea80000300800 */
[----:B------:R-:W2:Y:S04]  /*5e4e0*/  LDL.LU R21, [R1+0x834] ;  /* 0x0008340001157983 */ /* 0x000ea80000300800 */
[----:B------:R-:W2:Y:S04]  /*5e4f0*/  LDL.LU R22, [R1+0x838] ;  /* 0x0008380001167983 */ /* 0x000ea80000300800 */
[----:B------:R-:W2:Y:S04]  /*5e500*/  LDL.LU R23, [R1+0x83c] ;  /* 0x00083c0001177983 */ /* 0x000ea80000300800 */
[----:B------:R-:W3:Y:S04]  /*5e510*/  LDL.LU R16, [R1+0x7d0] ;  /* 0x0007d00001107983 */ /* 0x000ee80000300800 */
[----:B------:R-:W3:Y:S04]  /*5e520*/  LDL.LU R17, [R1+0x7d4] ;  /* 0x0007d40001117983 */ /* 0x000ee80000300800 */
[----:B------:R-:W3:Y:S04]  /*5e530*/  LDL.LU R18, [R1+0x7d8] ;  /* 0x0007d80001127983 */ /* 0x000ee80000300800 */
[----:B------:R-:W3:Y:S04]  /*5e540*/  LDL.LU R19, [R1+0x7dc] ;  /* 0x0007dc0001137983 */ /* 0x000ee80000300800 */
[----:B------:R-:W-:Y:S04]  /*5e550*/  STL [R1+0x3ed4], R29 ;  /* 0x003ed41d01007387 */ /* 0x000fe80000100800 */
[----:B------:R-:W-:Y:S04]  /*5e560*/  STL [R1+0x3ed0], R28 ;  /* 0x003ed01c01007387 */ /* 0x000fe80000100800 */
[----:B------:R0:W-:Y:S04]  /*5e570*/  STL.64 [R1+0x860], R12 ;  /* 0x0008600c01007387 */ /* 0x0001e80000100a00 */
[----:B------:R1:W-:Y:S01]  /*5e580*/  STL.64 [R1+0x868], R14 ;  /* 0x0008680e01007387 */ /* 0x0003e20000100a00 */
[----:B------:R-:W-:-:S02]  /*5e590*/  IMAD.MOV.U32 R8, RZ, RZ, R11 ;  /* 0x000000ffff087224 */ /* 0x000fc400078e000b */
[----:B0-----:R-:W-:Y:S01]  /*5e5a0*/  IMAD.MOV.U32 R13, RZ, RZ, R10 ;  /* 0x000000ffff0d7224 */ /* 0x001fe200078e000a */
[----:B-1----:R-:W3:Y:S04]  /*5e5b0*/  LDL.LU.64 R14, [R1+0x4150] ;  /* 0x00415000010e7983 */ /* 0x002ee80000300a00 */
[----:B------:R-:W4:Y:S04]  /*5e5c0*/  LDL.LU R12, [R1+0x4148] ;  /* 0x00414800010c7983 */ /* 0x000f280000300800 */
[----:B------:R-:W4:Y:S04]  /*5e5d0*/  LDL.LU.64 R10, [R1+0x4140] ;  /* 0x00414000010a7983 */ /* 0x000f280000300a00 */
[----:B------:R-:W4:Y:S04]  /*5e5e0*/  LDL.LU R9, [R1+0x4138] ;  /* 0x0041380001097983 */ /* 0x000f280000300800 */
[----:B------:R-:W-:Y:S04]  /*5e5f0*/  STL [R1+0x3edc], R8 ;  /* 0x003edc0801007387 */ /* 0x000fe80000100800 */
[----:B------:R-:W-:Y:S01]  /*5e600*/  STL [R1+0x3ed8], R13 ;  /* 0x003ed80d01007387 */ /* 0x000fe20000100800 */
[----:B------:R-:W-:-:S02]  /*5e610*/  IMAD.MOV.U32 R29, RZ, RZ, R6 ;  /* 0x000000ffff1d7224 */ /* 0x000fc400078e0006 */
[----:B------:R-:W-:Y:S01]  /*5e620*/  IMAD.MOV.U32 R28, RZ, RZ, R7 ;  /* 0x000000ffff1c7224 */ /* 0x000fe200078e0007 */
[----:B--2---:R-:W-:-:S15]  /*5e630*/  HMMA.16816.F32.BF16 R20, R24, R6, R20 ;  /* 0x000000061814723c */ /* 0x004fde0000041814 */
[----:B------:R-:W-:-:S08]  /*5e640*/  NOP ;  /* 0x0000000000007918 */ /* 0x000fd00000000000 */
[----:B------:R-:W-:Y:S04]  /*5e650*/  STL.64 [R1+0x850], R20 ;  /* 0x0008501401007387 */ /* 0x000fe80000100a00 */
[----:B------:R0:W-:Y:S04]  /*5e660*/  STL.64 [R1+0x858], R22 ;  /* 0x0008581601007387 */ /* 0x0001e80000100a00 */
[----:B0-----:R-:W2:Y:S04]  /*5e670*/  LDL.LU.64 R22, [R1+0x4130] ;  /* 0x0041300001167983 */ /* 0x001ea80000300a00 */
[----:B------:R-:W2:Y:S04]  /*5e680*/  LDL.LU.64 R20, [R1+0x4128] ;  /* 0x0041280001147983 */ /* 0x000ea80000300a00 */
[----:B------:R-:W2:Y:S04]  /*5e690*/  LDL.LU.64 R6, [R1+0x4120] ;  /* 0x0041200001067983 */ /* 0x000ea80000300a00 */
[----:B------:R-:W-:Y:S04]  /*5e6a0*/  STL [R1+0x3ee4], R28 ;  /* 0x003ee41c01007387 */ /* 0x000fe80000100800 */
[----:B------:R-:W-:Y:S01]  /*5e6b0*/  STL [R1+0x3ee0], R29 ;  /* 0x003ee01d01007387 */ /* 0x000fe20000100800 */
[----:B--2---:R-:W-:Y:S06]  /*5e6c0*/  HMMA.16816.F32.BF16 R20, R24, R6, R20 ;  /* 0x000000061814723c */ /* 0x004fec0000041814 */
[----:B------:R-:W-:-:S02]  /*5e6d0*/  IMAD.MOV.U32 R8, RZ, RZ, R6 ;  /* 0x000000ffff087224 */ /* 0x000fc400078e0006 */
[----:B------:R-:W-:-:S15]  /*5e6e0*/  IMAD.MOV.U32 R13, RZ, RZ, R7 ;  /* 0x000000ffff0d7224 */ /* 0x000fde00078e0007 */
        /* <DEDUP_REMOVED lines=24> */
[----:B------:R-:W2:Y:S02]  /*5e870*/  LDL.LU.64 R6, [R1+0x40d8] ;  /* 0x0040d80001067983 */ /* 0x000ea40000300a00 */
[----:B--2---:R-:W-:Y:S06]  /*5e880*/  HMMA.16816.F32.BF16 R20, R24, R6, R20 ;  /* 0x000000061814723c */ /* 0x004fec0000041814 */
[----:B------:R-:W-:-:S02]  /*5e890*/  IMAD.MOV.U32 R29, RZ, RZ, R6 ;  /* 0x000000ffff1d7224 */ /* 0x000fc400078e0006 */
[----:B------:R-:W-:-:S15]  /*5e8a0*/  IMAD.MOV.U32 R28, RZ, RZ, R7 ;  /* 0x000000ffff1c7224 */ /* 0x000fde00078e0007 */
[----:B------:R-:W-:Y:S04]  /*5e8b0*/  STL.64 [R1+0x810], R20 ;  /* 0x0008101401007387 */ /* 0x000fe80000100a00 */
[----:B------:R0:W-:Y:S04]  /*5e8c0*/  STL.64 [R1+0x818], R22 ;  /* 0x0008181601007387 */ /* 0x0001e80000100a00 */
[----:B0-----:R-:W2:Y:S04]  /*5e8d0*/  LDL.LU.64 R22, [R1+0x40d0] ;  /* 0x0040d00001167983 */ /* 0x001ea80000300a00 */
[----:B------:R-:W2:Y:S04]  /*5e8e0*/  LDL.LU.64 R6, [R1+0x40c8] ;  /* 0x0040c80001067983 */ /* 0x000ea80000300a00 */
[----:B------:R-:W2:Y:S01]  /*5e8f0*/  LDL.LU.64 R4, [R1+0x40c0] ;  /* 0x0040c00001047983 */ /* 0x000ea20000300a00 */
[C---:B---3--:R-:W-:Y:S06]  /*5e900*/  HMMA.16816.F32.BF16 R16, R24.reuse, R14, R16 ;  /* 0x0000000e1810723c */ /* 0x048fec0000041810 */
[----:B--2---:R-:W-:-:S15]  /*5e910*/  HMMA.16816.F32.BF16 R4, R24, R22, R4 ;  /* 0x000000161804723c */ /* 0x004fde0000041804 */
[----:B------:R-:W-:-:S08]  /*5e920*/  NOP ;  /* 0x0000000000007918 */ /* 0x000fd00000000000 */
[----:B------:R0:W-:Y:S04]  /*5e930*/  STL.64 [R1+0x800], R4 ;  /* 0x0008000401007387 */ /* 0x0001e80000100a00 */
[----:B------:R1:W-:Y:S01]  /*5e940*/  STL.64 [R1+0x808], R6 ;  /* 0x0008080601007387 */ /* 0x0003e20000100a00 */
[----:B0-----:R-:W-:-:S03]  /*5e950*/  IMAD.MOV.U32 R5, RZ, RZ, R22 ;  /* 0x000000ffff057224 */ /* 0x001fc600078e0016 */
[----:B-1----:R-:W2:Y:S01]  /*5e960*/  LDL.LU.64 R6, [R1+0x40b8] ;  /* 0x0040b80001067983 */ /* 0x002ea20000300a00 */
[----:B------:R-:W-:-:S03]  /*5e970*/  IMAD.MOV.U32 R4, RZ, RZ, R23 ;  /* 0x000000ffff047224 */ /* 0x000fc600078e0017 */
[----:B------:R-:W4:Y:S04]  /*5e980*/  LDL.LU.64 R22, [R1+0x40b0] ;  /* 0x0040b00001167983 */ /* 0x000f280000300a00 */
[----:B------:R-:W4:Y:S04]  /*5e990*/  LDL.LU.64 R20, [R1+0x40a8] ;  /* 0x0040a80001147983 */ /* 0x000f280000300a00 */
[----:B------:R-:W-:Y:S04]  /*5e9a0*/  STL.64 [R1+0x7f0], R16 ;  /* 0x0007f01001007387 */ /* 0x000fe80000100a00 */
[----:B------:R0:W-:Y:S04]  /*5e9b0*/  STL.64 [R1+0x7f8], R18 ;  /* 0x0007f81201007387 */ /* 0x0001e80000100a00 */
[----:B0-----:R-:W3:Y:S04]  /*5e9c0*/  LDL.LU.64 R18, [R1+0x40a0] ;  /* 0x0040a00001127983 */ /* 0x001ee80000300a00 */
[----:B------:R-:W3:Y:S04]  /*5e9d0*/  LDL.LU.64 R16, [R1+0x4098] ;  /* 0x0040980001107983 */ /* 0x000ee80000300a00 */
[----:B------:R-:W-:Y:S04]  /*5e9e0*/  STL.64 [R1+0x3da0], R14 ;  /* 0x003da00e01007387 */ /* 0x000fe80000100a00 */
[----:B------:R-:W-:Y:S01]  /*5e9f0*/  STL [R1+0x4048], R13 ;  /* 0x0040480d01007387 */ /* 0x000fe20000100800 */
[----:B----4-:R-:W-:-:S15]  /*5ea00*/  HMMA.16816.F32.BF16 R20, R24, R10, R20 ;  /* 0x0000000a1814723c */ /* 0x010fde0000041814 */
[----:B------:R-:W-:-:S08]  /*5ea10*/  NOP ;  /* 0x0000000000007918 */ /* 0x000fd00000000000 */
[----:B------:R-:W-:Y:S04]  /*5ea20*/  STL.64 [R1+0x7e0], R20 ;  /* 0x0007e01401007387 */ /* 0x000fe80000100a00 */
[----:B------:R0:W-:Y:S04]  /*5ea30*/  STL.64 [R1+0x7e8], R22 ;  /* 0x0007e81601007387 */ /* 0x0001e80000100a00 */
[----:B0-----:R-:W4:Y:S04]  /*5ea40*/  LDL.LU.64 R22, [R1+0x4090] ;  /* 0x0040900001167983 */ /* 0x001f280000300a00 */
[----:B------:R-:W4:Y:S04]  /*5ea50*/  LDL.LU.64 R20, [R1+0x4088] ;  /* 0x0040880001147983 */ /* 0x000f280000300a00 */
[----:B------:R2:W-:Y:S04]  /*5ea60*/  STL.64 [R1+0x3d98], R10 ;  /* 0x003d980a01007387 */ /* 0x0005e80000100a00 */
[----:B------:R-:W-:Y:S04]  /*5ea70*/  STL [R1+0x3d90], R9 ;  /* 0x003d900901007387 */ /* 0x000fe80000100800 */
[----:B------:R0:W-:Y:S01]  /*5ea80*/  STL [R1+0x3ef8], R8 ;  /* 0x003ef80801007387 */ /* 0x0001e20000100800 */
[----:B--2---:R-:W-:-:S02]  /*5ea90*/  IMAD.MOV.U32 R10, RZ, RZ, R7 ;  /* 0x000000ffff0a7224 */ /* 0x004fc400078e0007 */
[----:B---3--:R-:W-:Y:S01]  /*5eaa0*/  IMAD.MOV.U32 R11, RZ, RZ, R17 ;  /* 0x000000ffff0b7224 */ /* 0x008fe200078e0011 */
[----:B------:R-:W2:Y:S04]  /*5eab0*/  LDL.LU R7, [R1+0x4080] ;  /* 0x0040800001077983 */ /* 0x000ea80000300800 */
[----:B------:R-:W3:Y:S04]  /*5eac0*/  LDL.LU R17, [R1+0x407c] ;  /* 0x00407c0001117983 */ /* 0x000ee80000300800 */
[----:B------:R1:W-:Y:S04]  /*5ead0*/  STL.64 [R1+0x3f08], R10 ;  /* 0x003f080a01007387 */ /* 0x0003e80000100a00 */
[----:B0-----:R-:W2:Y:S04]  /*5eae0*/  LDL.LU R8, [R1+0x7b0] ;  /* 0x0007b00001087983 */ /* 0x001ea80000300800 */
[----:B------:R-:W2:Y:S04]  /*5eaf0*/  LDL.LU R9, [R1+0x7b4] ;  /* 0x0007b40001097983 */ /* 0x000ea80000300800 */
[----:B-1----:R-:W2:Y:S04]  /*5eb00*/  LDL.LU R10, [R1+0x7b8] ;  /* 0x0007b800010a7983 */ /* 0x002ea80000300800 */
[----:B------:R-:W2:Y:S02]  /*5eb10*/  LDL.LU R11, [R1+0x7bc] ;  /* 0x0007bc00010b7983 */ /* 0x000ea40000300800 */
[----:B--2---:R-:W-:-:S15]  /*5eb20*/  HMMA.16816.F32.BF16 R8, R24, R6, R8 ;  /* 0x000000061808723c */ /* 0x004fde0000041808 */
[----:B------:R-:W-:-:S08]  /*5eb30*/  NOP ;  /* 0x0000000000007918 */ /* 0x000fd00000000000 */
[----:B------:R-:W-:Y:S04]  /*5eb40*/  STL.64 [R1+0x7d0], R8 ;  /* 0x0007d00801007387 */ /* 0x000fe80000100a00 */
[----:B------:R0:W-:Y:S02]  /*5eb50*/  STL.64 [R1+0x7d8], R10 ;  /* 0x0007d80a01007387 */ /* 0x0001e40000100a00 */
[----:B0-----:R-:W-:Y:S02]  /*5eb60*/  IMAD.MOV.U32 R10, RZ, RZ, R3 ;  /* 0x000000ffff0a7224 */ /* 0x001fe400078e0003 */
[----:B------:R-:W-:Y:S01]  /*5eb70*/  IMAD.MOV.U32 R11, RZ, RZ, R12 ;  /* 0x000000ffff0b7224 */ /* 0x000fe200078e000c */
[----:B------:R-:W2:Y:S04]  /*5eb80*/  LDL.LU R3, [R1+0x4078] ;  /* 0x0040780001037983 */ /* 0x000ea80000300800 */
[----:B------:R-:W2:Y:S04]  /*5eb90*/  LDL.LU R12, [R1+0x4074] ;  /* 0x00407400010c7983 */ /* 0x000ea80000300800 */
[----:B------:R-:W-:Y:S04]  /*5eba0*/  STL.64 [R1+0x3f20], R10 ;  /* 0x003f200a01007387 */ /* 0x000fe80000100a00 */
[----:B------:R-:W-:Y:S04]  /*5ebb0*/  STL.64 [R1+0x3da8], R6 ;  /* 0x003da80601007387 */ /* 0x000fe80000100a00 */
[----:B------:R0:W-:Y:S04]  /*5ebc0*/  STL.64 [R1+0x3f00], R4 ;  /* 0x003f000401007387 */ /* 0x0001e80000100a00 */
[----:B0-----:R-:W3:Y:S04]  /*5ebd0*/  LDL.LU R4, [R1+0x6f0] ;  /* 0x0006f00001047983 */ /* 0x001ee80000300800 */
[----:B------:R-:W3:Y:S04]  /*5ebe0*/  LDL.LU R5, [R1+0x6f4] ;  /* 0x0006f40001057983 */ /* 0x000ee80000300800 */
[----:B------:R-:W2:Y:S04]  /*5ebf0*/  LDL.LU R6, [R1+0x6f8] ;  /* 0x0006f80001067983 */ /* 0x000ea80000300800 */
[----:B------:R-:W2:Y:S01]  /*5ec00*/  LDL.LU R7, [R1+0x6fc] ;  /* 0x0006fc0001077983 */ /* 0x000ea20000300800 */
[----:B----4-:R-:W-:-:S02]  /*5ec10*/  IMAD.MOV.U32 R10, RZ, RZ, R23 ;  /* 0x000000ffff0a7224 */ /* 0x010fc400078e0017 */
[----:B------:R-:W-:Y:S01]  /*5ec20*/  IMAD.MOV.U32 R11, RZ, RZ, R16 ;  /* 0x000000ffff0b7224 */ /* 0x000fe200078e0010 */
[----:B------:R-:W4:Y:S04]  /*5ec30*/  LDL.LU R23, [R1+0x4070] ;  /* 0x0040700001177983 */ /* 0x000f280000300800 */
[----:B------:R-:W4:Y:S04]  /*5ec40*/  LDL.LU R16, [R1+0x406c] ;  /* 0x00406c0001107983 */ /* 0x000f280000300800 */
[----:B------:R-:W-:Y:S04]  /*5ec50*/  STL.64 [R1+0x3f38], R10 ;  /* 0x003f380a01007387 */ /* 0x000fe80000100a00 */
[----:B--2---:R-:W-:Y:S04]  /*5ec60*/  STL.64 [R1+0x3f18], R6 ;  /* 0x003f180601007387 */ /* 0x004fe80000100a00 */
[----:B---3--:R0:W-:Y:S04]  /*5ec70*/  STL.64 [R1+0x3f10], R4 ;  /* 0x003f100401007387 */ /* 0x0081e80000100a00 */
[----:B0-----:R-:W2:Y:S04]  /*5ec80*/  LDL.LU R4, [R1+0x700] ;  /* 0x0007000001047983 */ /* 0x001ea80000300800 */
[----:B------:R-:W2:Y:S04]  /*5ec90*/  LDL.LU R5, [R1+0x704] ;  /* 0x0007040001057983 */ /* 0x000ea80000300800 */
[----:B------:R-:W3:Y:S04]  /*5eca0*/  LDL.LU R6, [R1+0x708] ;  /* 0x0007080001067983 */ /* 0x000ee80000300800 */
[----:B------:R-:W3:Y:S01]  /*5ecb0*/  LDL.LU R7, [R1+0x70c] ;  /* 0x00070c0001077983 */ /* 0x000ee20000300800 */
[----:B------:R-:W-:-:S02]  /*5ecc0*/  IMAD.MOV.U32 R10, RZ, RZ, R21 ;  /* 0x000000ffff0a7224 */ /* 0x000fc400078e0015 */
[----:B------:R-:W-:Y:S01]  /*5ecd0*/  IMAD.MOV.U32 R11, RZ, RZ, R22 ;  /* 0x000000ffff0b7224 */ /* 0x000fe200078e0016 */
[----:B------:R-:W4:Y:S04]  /*5ece0*/  LDL.LU R21, [R1+0x4068] ;  /* 0x0040680001157983 */ /* 0x000f280000300800 */
[----:B------:R-:W4:Y:S04]  /*5ecf0*/  LDL.LU R22, [R1+0x4064] ;  /* 0x0040640001167983 */ /* 0x000f280000300800 */
[----:B------:R0:W-:Y:S02]  /*5ed00*/  STL.64 [R1+0x3f50], R10 ;  /* 0x003f500a01007387 */ /* 0x0001e40000100a00 */
[----:B0-----:R-:W-:-:S02]  /*5ed10*/  IMAD.MOV.U32 R10, RZ, RZ, R19 ;  /* 0x000000ffff0a7224 */ /* 0x001fc400078e0013 */
[----:B------:R-:W-:Y:S01]  /*5ed20*/  IMAD.MOV.U32 R11, RZ, RZ, R20 ;  /* 0x000000ffff0b7224 */ /* 0x000fe200078e0014 */
[----:B------:R-:W4:Y:S04]  /*5ed30*/  LDL.LU R19, [R1+0x4060] ;  /* 0x0040600001137983 */ /* 0x000f280000300800 */
[----:B------:R-:W4:Y:S04]  /*5ed40*/  LDL.LU R20, [R1+0x405c] ;  /* 0x00405c0001147983 */ /* 0x000f280000300800 */
[----:B------:R-:W-:Y:S04]  /*5ed50*/  STL.64 [R1+0x3f68], R10 ;  /* 0x003f680a01007387 */ /* 0x000fe80000100a00 */
[----:B---3--:R-:W-:Y:S04]  /*5ed60*/  STL.64 [R1+0x3f30], R6 ;  /* 0x003f300601007387 */ /* 0x008fe80000100a00 */
[----:B--2---:R0:W-:Y:S04]  /*5ed70*/  STL.64 [R1+0x3f28], R4 ;  /* 0x003f280401007387 */ /* 0x0041e80000100a00 */
        /* <DEDUP_REMOVED lines=25> */
[----:B----4-:R-:W-:-:S02]  /*5ef10*/  IMAD.MOV.U32 R10, RZ, RZ, R16 ;  /* 0x000000ffff0a7224 */ /* 0x010fc400078e0010 */
        /* <DEDUP_REMOVED lines=10> */
[----:B------:R-:W-:-:S05]  /*5efc0*/  IMAD.MOV.U32 R11, RZ, RZ, R21 ;  /* 0x000000ffff0b7224 */ /* 0x000fca00078e0015 */
        /* <DEDUP_REMOVED lines=9> */
[----:B------:R0:W-:Y:S02]  /*5f060*/  STL.64 [R1+0x3fe0], R10 ;  /* 0x003fe00a01007387 */ /* 0x0001e40000100a00 */
[----:B0-----:R-:W-:Y:S02]  /*5f070*/  IMAD.MOV.U32 R10, RZ, RZ, R18 ;  /* 0x000000ffff0a7224 */ /* 0x001fe400078e0012 */
[----:B------:R-:W-:-:S05]  /*5f080*/  IMAD.MOV.U32 R11, RZ, RZ, R17 ;  /* 0x000000ffff0b7224 */ /* 0x000fca00078e0011 */
[----:B------:R4:W-:Y:S02]  /*5f090*/  STL.64 [R1+0x3ff8], R10 ;  /* 0x003ff80a01007387 */ /* 0x0009e40000100a00 */
[----:B----4-:R-:W-:Y:S02]  /*5f0a0*/  IMAD.MOV.U32 R10, RZ, RZ, R16 ;  /* 0x000000ffff0a7224 */ /* 0x010fe400078e0010 */
[----:B------:R-:W-:Y:S01]  /*5f0b0*/  IMAD.MOV.U32 R11, RZ, RZ, R12 ;  /* 0x000000ffff0b7224 */ /* 0x000fe200078e000c */
[----:B---3--:R-:W-:Y:S04]  /*5f0c0*/  STL.64 [R1+0x3fa8], R6 ;  /* 0x003fa80601007387 */ /* 0x008fe80000100a00 */
[----:B--2---:R0:W-:Y:S04]  /*5f0d0*/  STL.64 [R1+0x3fa0], R4 ;  /* 0x003fa00401007387 */ /* 0x0041e80000100a00 */
[----:B0-----:R-:W2:Y:S04]  /*5f0e0*/  LDL.LU R4, [R1+0x760] ;  /* 0x0007600001047983 */ /* 0x001ea80000300800 */
[----:B------:R-:W2:Y:S04]  /*5f0f0*/  LDL.LU R5, [R1+0x764] ;  /* 0x0007640001057983 */ /* 0x000ea80000300800 */
[----:B------:R-:W3:Y:S04]  /*5f100*/  LDL.LU R6, [R1+0x768] ;  /* 0x0007680001067983 */ /* 0x000ee80000300800 */
[----:B------:R-:W3:Y:S04]  /*5f110*/  LDL.LU R7, [R1+0x76c] ;  /* 0x00076c0001077983 */ /* 0x000ee80000300800 */
[----:B------:R0:W-:Y:S04]  /*5f120*/  STL.64 [R1+0x4010], R10 ;  /* 0x0040100a01007387 */ /* 0x0001e80000100a00 */
[----:B0-----:R-:W4:Y:S04]  /*5f130*/  LDL.64 R10, [R1+0x1a8] ;  /* 0x0001a800010a7983 */ /* 0x001f280000100a00 */
[----:B----4-:R0:W-:Y:S04]  /*5f140*/  STL.64 [R1+0x4038], R10 ;  /* 0x0040380a01007387 */ /* 0x0101e80000100a00 */
        /* <DEDUP_REMOVED lines=8> */
[----:B------:R-:W4:Y:S04]  /*5f1d0*/  LDL.64 R18, [R1+0x1e8] ;  /* 0x0001e80001127983 */ /* 0x000f280000100a00 */
[----:B---3--:R-:W-:Y:S04]  /*5f1e0*/  STL.64 [R1+0x3fc0], R6 ;  /* 0x003fc00601007387 */ /* 0x008fe80000100a00 */
[----:B--2---:R0:W-:Y:S04]  /*5f1f0*/  STL.64 [R1+0x3fb8], R4 ;  /* 0x003fb80401007387 */ /* 0x0041e80000100a00 */
[----:B0-----:R-:W2:Y:S04]  /*5f200*/  LDL.LU R4, [R1+0x770] ;  /* 0x0007700001047983 */ /* 0x001ea80000300800 */
[----:B------:R-:W2:Y:S04]  /*5f210*/  LDL.LU R5, [R1+0x774] ;  /* 0x0007740001057983 */ /* 0x000ea80000300800 */
[----:B------:R-:W3:Y:S04]  /*5f220*/  LDL.LU R6, [R1+0x778] ;  /* 0x0007780001067983 */ /* 0x000ee80000300800 */
[----:B------:R-:W3:Y:S04]  /*5f230*/  LDL.LU R7, [R1+0x77c] ;  /* 0x00077c0001077983 */ /* 0x000ee80000300800 */
        /* <DEDUP_REMOVED lines=11> */
[----:B------:R-:W3:Y:S01]  /*5f2f0*/  LDL.LU R7, [R1+0x79c] ;  /* 0x00079c0001077983 */ /* 0x000ee20000300800 */
[----:B----4-:R-:W-:Y:S03]  /*5f300*/  HMMA.16816.F32.BF16 R12, R24, R18, R12 ;  /* 0x00000012180c723c */ /* 0x010fe6000004180c */
[----:B---3--:R-:W-:Y:S04]  /*5f310*/  STL.64 [R1+0x4008], R6 ;  /* 0x0040080601007387 */ /* 0x008fe80000100a00 */
[----:B--2---:R0:W-:Y:S04]  /*5f320*/  STL.64 [R1+0x4000], R4 ;  /* 0x0040000401007387 */ /* 0x0041e80000100a00 */
[----:B0-----:R-:W2:Y:S04]  /*5f330*/  LDL.LU R4, [R1+0x3c0] ;  /* 0x0003c00001047983 */ /* 0x001ea80000300800 */
[----:B------:R-:W2:Y:S04]  /*5f340*/  LDL.LU R5, [R1+0x3c4] ;  /* 0x0003c40001057983 */ /* 0x000ea80000300800 */
[----:B------:R-:W3:Y:S04]  /*5f350*/  LDL.LU R6, [R1+0x3c8] ;  /* 0x0003c80001067983 */ /* 0x000ee80000300800 */
[----:B------:R-:W3:Y:S01]  /*5f360*/  LDL.LU R7, [R1+0x3cc] ;  /* 0x0003cc0001077983 */ /* 0x000ee20000300800 */
[----:B------:R-:W-:Y:S01]  /*5f370*/  IMAD.MOV.U32 R3, RZ, RZ, R19 ;  /* 0x000000ffff037224 */ /* 0x000fe200078e0013 */
[----:B------:R-:W0:Y:S02]  /*5f380*/  S2R R17, SR_TID.X ;  /* 0x0000000000117919 */ /* 0x000e240000002100 */
[----:B---3--:R-:W-:Y:S04]  /*5f390*/  STL.64 [R1+0x4020], R6 ;  /* 0x0040200601007387 */ /* 0x008fe80000100a00 */
[----:B--2---:R1:W-:Y:S04]  /*5f3a0*/  STL.64 [R1+0x4018], R4 ;  /* 0x0040180401007387 */ /* 0x0043e80000100a00 */
[----:B-1----:R-:W2:Y:S04]  /*5f3b0*/  LDL.LU R4, [R1+0x3d0] ;  /* 0x0003d00001047983 */ /* 0x002ea80000300800 */
[----:B------:R-:W2:Y:S04]  /*5f3c0*/  LDL.LU R5, [R1+0x3d4] ;  /* 0x0003d40001057983 */ /* 0x000ea80000300800 */
[----:B------:R-:W2:Y:S04]  /*5f3d0*/  LDL.LU R6, [R1+0x3d8] ;  /* 0x0003d80001067983 */ /* 0x000ea80000300800 */
[----:B------:R-:W2:Y:S04]  /*5f3e0*/  LDL.LU R7, [R1+0x3dc] ;  /* 0x0003dc0001077983 */ /* 0x000ea80000300800 */
[----:B------:R1:W-:Y:S04]  /*5f3f0*/  STL.64 [R1+0x7c0], R12 ;  /* 0x0007c00c01007387 */ /* 0x0003e80000100a00 */
[----:B------:R-:W-:Y:S04]  /*5f400*/  STL.64 [R1+0x7c8], R14 ;  /* 0x0007c80e01007387 */ /* 0x000fe80000100a00 */
[----:B-1----:R-:W3:Y:S01]  /*5f410*/  LDL.LU R13, [R1+0x4048] ;  /* 0x00404800010d7983 */ /* 0x002ee20000300800 */
[----:B------:R-:W-:-:S03]  /*5f420*/  IMAD.MOV.U32 R12, RZ, RZ, R18 ;  /* 0x000000ffff0c7224 */ /* 0x000fc600078e0012 */
[----:B------:R-:W4:Y:S01]  /*5f430*/  LDL.LU.64 R18, [R1+0x4040] ;  /* 0x0040400001127983 */ /* 0x000f220000300a00 */
[----:B0-----:R-:W-:Y:S01]  /*5f440*/  LOP3.LUT R23, R17, 0x7, RZ, 0xc0, !PT ;  /* 0x0000000711177812 */ /* 0x001fe200078ec0ff */
[----:B----4-:R-:W-:Y:S02]  /*5f450*/  HMMA.16816.F32.BF16 R24, R24, R18, R8 ;  /* 0x000000121818723c */ /* 0x010fe40000041808 */
[----:B------:R-:W2:Y:S04]  /*5f460*/  LDL.LU.64 R10, [R1+0x4038] ;  /* 0x00403800010a7983 */ /* 0x000ea80000300a00 */
[----:B------:R-:W2:Y:S04]  /*5f470*/  LDL.LU.64 R18, [R1+0x4030] ;  /* 0x0040300001127983 */ /* 0x000ea80000300a00 */
[----:B------:R-:W2:-:S13]  /*5f480*/  LDL.LU.64 R16, [R1+0x4028] ;  /* 0x0040280001107983 */ /* 0x000e9a0000300a00 */
[----:B------:R-:W-:Y:S04]  /*5f490*/  STL.64 [R1+0x7b0], R24 ;  /* 0x0007b01801007387 */ /* 0x000fe80000100a00 */
[----:B------:R0:W-:Y:S02]  /*5f4a0*/  STL.64 [R1+0x7b8], R26 ;  /* 0x0007b81a01007387 */ /* 0x0001e40000100a00 */
[----:B0-----:R-:W-:Y:S02]  /*5f4b0*/  IMAD.MOV.U32 R26, RZ, RZ, R2 ;  /* 0x000000ffff1a7224 */ /* 0x001fe400078e0002 */
[----:B------:R-:W-:Y:S01]  /*5f4c0*/  IMAD.MOV.U32 R27, RZ, RZ, R0 ;  /* 0x000000ffff1b7224 */ /* 0x000fe200078e0000 */
        /* <DEDUP_REMOVED lines=8> */
[----:B------:R-:W0:Y:S01]  /*5f550*/  S2R R22, SR_TID.X ;  /* 0x0000000000167919 */ /* 0x000e220000002100 */
[----:B------:R-:W-:Y:S01]  /*5f560*/  IMAD R23, R23, 0x90, RZ ;  /* 0x0000009017177824 */ /* 0x000fe200078e02ff */
[----:B--2---:R-:W-:Y:S01]  /*5f570*/  HMMA.16816.F32.BF16 R8, R16, R10, R4 ;  /* 0x0000000a1008723c */ /* 0x004fe20000041804 */
[----:B------:R-:W2:Y:S04]  /*5f580*/  LDL.LU.64 R6, [R1+0x4008] ;  /* 0x0040080001067983 */ /* 0x000ea80000300a00 */
[----:B------:R-:W2:-:S15]  /*5f590*/  LDL.LU.64 R4, [R1+0x4000] ;  /* 0x0040000001047983 */ /* 0x000e9e0000300a00 */
[----:B------:R-:W-:-:S03]  /*5f5a0*/  NOP ;  /* 0x0000000000007918 */ /* 0x000fc60000000000 */
[----:B------:R-:W-:Y:S04]  /*5f5b0*/  STL.64 [R1+0x3e0], R8 ;  /* 0x0003e00801007387 */ /* 0x000fe80000100a00 */
[----:B------:R1:W-:Y:S04]  /*5f5c0*/  STL.64 [R1+0x3e8], R10 ;  /* 0x0003e80a01007387 */ /* 0x0003e80000100a00 */
[----:B-1----:R-:W2:Y:S01]  /*5f5d0*/  LDL.LU.64 R10, [R1+0x3ff8] ;  /* 0x003ff800010a7983 */ /* 0x002ea20000300a00 */
[C---:B0-----:R-:W-:Y:S02]  /*5f5e0*/  IMAD.SHL.U32 R21, R22.reuse, 0x2, RZ ;  /* 0x0000000216157824 */ /* 0x041fe400078e00ff */
[----:B------:R-:W-:-:S03]  /*5f5f0*/  IMAD.SHL.U32 R22, R22, 0x40, RZ ;  /* 0x0000004016167824 */ /* 0x000fc600078e00ff */
[----:B------:R-:W-:-:S04]  /*5f600*/  LOP3.LUT R23, R23, 0x10, R21, 0x78, !PT ;  /* 0x0000001017177812 */ /* 0x000fc800078e7815 */
[----:B------:R-:W-:-:S04]  /*5f610*/  LOP3.LUT R23, R23, 0x400, R22, 0xf8, !PT ;  /* 0x0000040017177812 */ /* 0x000fc800078ef816 */
[----:B------:R-:W-:-:S06]  /*5f620*/  LOP3.LUT R23, R23, 0x40, RZ, 0x3c, !PT ;  /* 0x0000004017177812 */ /* 0x000fcc00078e3cff */
[----:B------:R-:W0:Y:S04]  /*5f630*/  LDSM.16.MT88.4 R20, [R23+UR4+0x10800] ;  /* 0x010800041714783b */ /* 0x000e280008004200 */
[----:B0-----:R-:W-:Y:S04]  /*5f640*/  STL.64 [R1+0x3d68], R22 ;  /* 0x003d681601007387 */ /* 0x001fe80000100a00 */
[----:B------:R0:W-:Y:S04]  /*5f650*/  STL.64 [R1+0x3d60], R20 ;  /* 0x003d601401007387 */ /* 0x0001e80000100a00 */
[----:B0-----:R-:W4:Y:S04]  /*5f660*/  LDL.LU R20, [R1+0x6e0] ;  /* 0x0006e00001147983 */ /* 0x001f280000300800 */
[----:B------:R-:W4:Y:S04]  /*5f670*/  LDL.LU R21, [R1+0x6e4] ;  /* 0x0006e40001157983 */ /* 0x000f280000300800 */
[----:B------:R-:W4:Y:S04]  /*5f680*/  LDL.LU R22, [R1+0x6e8] ;  /* 0x0006e80001167983 */ /* 0x000f280000300800 */
[----:B------:R-:W4:Y:S01]  /*5f690*/  LDL.LU R23, [R1+0x6ec] ;  /* 0x0006ec0001177983 */ /* 0x000f220000300800 */
[----:B--2---:R-:W-:Y:S03]  /*5f6a0*/  HMMA.16816.F32.BF16 R8, R16, R10, R4 ;  /* 0x0000000a1008723c */ /* 0x004fe60000041804 */
[----:B------:R-:W2:Y:S04]  /*5f6b0*/  LDL.LU.64 R6, [R1+0x3ff0] ;  /* 0x003ff00001067983 */ /* 0x000ea80000300a00 */
[----:B------:R-:W2:-:S15]  /*5f6c0*/  LDL.LU.64 R4, [R1+0x3fe8] ;  /* 0x003fe80001047983 */ /* 0x000e9e0000300a00 */
[----:B------:R-:W-:-:S01]  /*5f6d0*/  NOP ;  /* 0x0000000000007918 */ /* 0x000fc20000000000 */
[----:B------:R-:W-:Y:S04]  /*5f6e0*/  STL.64 [R1+0x9c0], R8 ;  /* 0x0009c00801007387 */ /* 0x000fe80000100a00 */
        /* <DEDUP_REMOVED lines=64> */
[----:B0-----:R-:W2:Y:S01]  /*5faf0*/  LDL.LU.64 R10, [R1+0x3f08] ;  /* 0x003f0800010a7983 */ /* 0x001ea20000300a00 */
[C---:B----4-:R-:W-:Y:S06]  /*5fb00*/  HMMA.16816.F32.BF16 R20, R16.reuse, R26, R20 ;  /* 0x0000001a1014723c */ /* 0x050fec0000041814 */
[----:B--2---:R-:W-:Y:S01]  /*5fb10*/  HMMA.16816.F32.BF16 R8, R16, R10, R4 ;  /* 0x0000000a1008723c */ /* 0x004fe20000041804 */
[----:B------:R-:W2:-:S15]  /*5fb20*/  LDL.LU.64 R4, [R1+0x3f00] ;  /* 0x003f000001047983 */ /* 0x000e9e0000300a00 */
[----:B------:R-:W-:-:S07]  /*5fb30*/  NOP ;  /* 0x0000000000007918 */ /* 0x000fce0000000000 */
[----:B------:R0:W-:Y:S04]  /*5fb40*/  STL.64 [R1+0x710], R8 ;  /* 0x0007100801007387 */ /* 0x0001e80000100a00 */
[----:B------:R-:W-:Y:S04]  /*5fb50*/  STL.64 [R1+0x718], R10 ;  /* 0x0007180a01007387 */ /* 0x000fe80000100a00 */
[----:B0-----:R-:W4:Y:S04]  /*5fb60*/  LDL.LU R8, [R1+0x3ef8] ;  /* 0x003ef80001087983 */ /* 0x001f280000300800 */
[----:B------:R-:W-:Y:S04]  /*5fb70*/  STL.64 [R1+0x700], R20 ;  /* 0x0007001401007387 */ /* 0x000fe80000100a00 */
[----:B------:R-:W-:Y:S01]  /*5fb80*/  STL.64 [R1+0x708], R22 ;  /* 0x0007081601007387 */ /* 0x000fe20000100a00 */
[----:B--2---:R-:W-:-:S02]  /*5fb90*/  IMAD.MOV.U32 R14, RZ, RZ, R5 ;  /* 0x000000ffff0e7224 */ /* 0x004fc400078e0005 */
[----:B------:R-:W-:-:S05]  /*5fba0*/  IMAD.MOV.U32 R15, RZ, RZ, R4 ;  /* 0x000000ffff0f7224 */ /* 0x000fca00078e0004 */
[----:B------:R0:W-:Y:S04]  /*5fbb0*/  STL.64 [R1+0x3db0], R14 ;  /* 0x003db00e01007387 */ /* 0x0001e80000100a00 */
[----:B------:R-:W2:Y:S04]  /*5fbc0*/  LDL.LU R4, [R1+0x610] ;  /* 0x0006100001047983 */ /* 0x000ea80000300800 */
[----:B------:R-:W2:Y:S04]  /*5fbd0*/  LDL.LU R5, [R1+0x614] ;  /* 0x0006140001057983 */ /* 0x000ea80000300800 */
[----:B------:R-:W3:Y:S04]  /*5fbe0*/  LDL.LU R6, [R1+0x618] ;  /* 0x0006180001067983 */ /* 0x000ee80000300800 */
[----:B------:R-:W3:Y:S01]  /*5fbf0*/  LDL.LU R7, [R1+0x61c] ;  /* 0x00061c0001077983 */ /* 0x000ee20000300800 */
[----:B0-----:R-:W-:-:S02]  /*5fc00*/  IMAD.MOV.U32 R14, RZ, RZ, R29 ;  /* 0x000000ffff0e7224 */ /* 0x001fc400078e001d */
[----:B------:R-:W-:Y:S01]  /*5fc10*/  IMAD.MOV.U32 R15, RZ, RZ, R28 ;  /* 0x000000ffff0f7224 */ /* 0x000fe200078e001c */
[----:B---3--:R-:W-:Y:S04]  /*5fc20*/  STL.64 [R1+0x3dc0], R6 ;  /* 0x003dc00601007387 */ /* 0x008fe80000100a00 */
[----:B--2---:R0:W-:Y:S04]  /*5fc30*/  STL.64 [R1+0x3db8], R4 ;  /* 0x003db80401007387 */ /* 0x0041e80000100a00 */
[----:B------:R-:W2:Y:S04]  /*5fc40*/  LDL.LU R29, [R1+0x3ef4] ;  /* 0x003ef400011d7983 */ /* 0x000ea80000300800 */
[----:B------:R-:W3:Y:S04]  /*5fc50*/  LDL.LU R28, [R1+0x3ef0] ;  /* 0x003ef000011c7983 */ /* 0x000ee80000300800 */
[----:B------:R1:W-:Y:S04]  /*5fc60*/  STL.64 [R1+0x3dc8], R14 ;  /* 0x003dc80e01007387 */ /* 0x0003e80000100a00 */
[----:B0-----:R-:W2:Y:S04]  /*5fc70*/  LDL.LU R4, [R1+0x620] ;  /* 0x0006200001047983 */ /* 0x001ea80000300800 */
[----:B------:R-:W2:Y:S04]  /*5fc80*/  LDL.LU R5, [R1+0x624] ;  /* 0x0006240001057983 */ /* 0x000ea80000300800 */
[----:B------:R-:W3:Y:S04]  /*5fc90*/  LDL.LU R6, [R1+0x628] ;  /* 0x0006280001067983 */ /* 0x000ee80000300800 */
[----:B------:R-:W3:Y:S01]  /*5fca0*/  LDL.LU R7, [R1+0x62c] ;  /* 0x00062c0001077983 */ /* 0x000ee20000300800 */
[----:B-1----:R-:W-:-:S02]  /*5fcb0*/  IMAD.MOV.U32 R14, RZ, RZ, R13 ;  /* 0x000000ffff0e7224 */ /* 0x002fc400078e000d */
[----:B----4-:R-:W-:Y:S01]  /*5fcc0*/  IMAD.MOV.U32 R15, RZ, RZ, R8 ;  /* 0x000000ffff0f7224 */ /* 0x010fe200078e0008 */
[----:B---3--:R-:W-:Y:S04]  /*5fcd0*/  STL.64 [R1+0x3dd8], R6 ;  /* 0x003dd80601007387 */ /* 0x008fe80000100a00 */
[----:B--2---:R0:W-:Y:S04]  /*5fce0*/  STL.64 [R1+0x3dd0], R4 ;  /* 0x003dd00401007387 */ /* 0x0041e80000100a00 */
[----:B------:R-:W2:Y:S04]  /*5fcf0*/  LDL.LU R13, [R1+0x3eec] ;  /* 0x003eec00010d7983 */ /* 0x000ea80000300800 */
[----:B------:R-:W3:Y:S04]  /*5fd00*/  LDL.LU R8, [R1+0x3ee8] ;  /* 0x003ee80001087983 */ /* 0x000ee80000300800 */
[----:B------:R1:W-:Y:S04]  /*5fd10*/  STL.64 [R1+0x3de0], R14 ;  /* 0x003de00e01007387 */ /* 0x0003e80000100a00 */
[----:B0-----:R-:W4:Y:S04]  /*5fd20*/  LDL.LU R4, [R1+0x630] ;  /* 0x0006300001047983 */ /* 0x001f280000300800 */
[----:B------:R-:W4:Y:S04]  /*5fd30*/  LDL.LU R5, [R1+0x634] ;  /* 0x0006340001057983 */ /* 0x000f280000300800 */
[----:B------:R-:W2:Y:S04]  /*5fd40*/  LDL.LU R6, [R1+0x638] ;  /* 0x0006380001067983 */ /* 0x000ea80000300800 */
[----:B------:R-:W2:Y:S01]  /*5fd50*/  LDL.LU R7, [R1+0x63c] ;  /* 0x00063c0001077983 */ /* 0x000ea20000300800 */
[----:B-1----:R-:W-:-:S02]  /*5fd60*/  IMAD.MOV.U32 R14, RZ, RZ, R28 ;  /* 0x000000ffff0e7224 */ /* 0x002fc400078e001c */
[----:B------:R-:W-:Y:S01]  /*5fd70*/  IMAD.MOV.U32 R15, RZ, RZ, R29 ;  /* 0x000000ffff0f7224 */ /* 0x000fe200078e001d */
[----:B--2---:R-:W-:Y:S04]  /*5fd80*/  STL.64 [R1+0x3df0], R6 ;  /* 0x003df00601007387 */ /* 0x004fe80000100a00 */
[----:B----4-:R-:W-:Y:S04]  /*5fd90*/  STL.64 [R1+0x3de8], R4 ;  /* 0x003de80401007387 */ /* 0x010fe80000100a00 */
[----:B------:R-:W2:Y:S04]  /*5fda0*/  LDL.LU R28, [R1+0x3ee4] ;  /* 0x003ee400011c7983 */ /* 0x000ea80000300800 */
[----:B------:R-:W4:Y:S04]  /*5fdb0*/  LDL.LU R29, [R1+0x3ee0] ;  /* 0x003ee000011d7983 */ /* 0x000f280000300800 */
[----:B------:R3:W-:Y:S02]  /*5fdc0*/  STL.64 [R1+0x3df8], R14 ;  /* 0x003df80e01007387 */ /* 0x0007e40000100a00 */
[----:B---3--:R-:W-:-:S02]  /*5fdd0*/  IMAD.MOV.U32 R14, RZ, RZ, R8 ;  /* 0x000000ffff0e7224 */ /* 0x008fc400078e0008 */
[----:B------:R-:W-:Y:S01]  /*5fde0*/  IMAD.MOV.U32 R15, RZ, RZ, R13 ;  /* 0x000000ffff0f7224 */ /* 0x000fe200078e000d */
[----:B------:R-:W3:Y:S04]  /*5fdf0*/  LDL.LU R8, [R1+0x3edc] ;  /* 0x003edc0001087983 */ /* 0x000ee80000300800 */
[----:B------:R-:W3:Y:S04]  /*5fe00*/  LDL.LU R13, [R1+0x3ed8] ;  /* 0x003ed800010d7983 */ /* 0x000ee80000300800 */
[----:B------:R2:W-:Y:S04]  /*5fe10*/  STL.64 [R1+0x3e10], R14 ;  /* 0x003e100e01007387 */ /* 0x0005e80000100a00 */
[----:B------:R-:W3:Y:S04]  /*5fe20*/  LDL.LU R4, [R1+0x640] ;  /* 0x0006400001047983 */ /* 0x000ee80000300800 */
[----:B------:R-:W3:Y:S04]  /*5fe30*/  LDL.LU R5, [R1+0x644] ;  /* 0x0006440001057983 */ /* 0x000ee80000300800 */
[----:B------:R-:W3:Y:S04]  /*5fe40*/  LDL.LU R6, [R1+0x648] ;  /* 0x0006480001067983 */ /* 0x000ee80000300800 */
[----:B------:R-:W3:Y:S01]  /*5fe50*/  LDL.LU R7, [R1+0x64c] ;  /* 0x00064c0001077983 */ /* 0x000ee20000300800 */
[----:B--2---:R-:W-:-:S02]  /*5fe60*/  IMAD.MOV.U32 R15, RZ, RZ, R28 ;  /* 0x000000ffff0f7224 */ /* 0x004fc400078e001c */
[----:B----4-:R-:W-:Y:S02]  /*5fe70*/  IMAD.MOV.U32 R14, RZ, RZ, R29 ;  /* 0x000000ffff0e7224 */ /* 0x010fe400078e001d */
[----:B------:R-:W2:Y:S04]  /*5fe80*/  LDL.LU R29, [R1+0x3ed4] ;  /* 0x003ed400011d7983 */ /* 0x000ea80000300800 */
[----:B------:R-:W4:Y:S04]  /*5fe90*/  LDL.LU R28, [R1+0x3ed0] ;  /* 0x003ed000011c7983 */ /* 0x000f280000300800 */
[----:B------:R-:W-:Y:S04]  /*5fea0*/  STL.64 [R1+0x3e28], R14 ;  /* 0x003e280e01007387 */ /* 0x000fe80000100a00 */
[----:B---3--:R-:W-:Y:S04]  /*5feb0*/  STL.64 [R1+0x3e08], R6 ;  /* 0x003e080601007387 */ /* 0x008fe80000100a00 */
[----:B------:R0:W-:Y:S04]  /*5fec0*/  STL.64 [R1+0x3e00], R4 ;  /* 0x003e000401007387 */ /* 0x0001e80000100a00 */
[----:B0-----:R-:W3:Y:S04]  /*5fed0*/  LDL.LU R4, [R1+0x650] ;  /* 0x0006500001047983 */ /* 0x001ee80000300800 */
[----:B------:R-:W3:Y:S04]  /*5fee0*/  LDL.LU R5, [R1+0x654] ;  /* 0x0006540001057983 */ /* 0x000ee80000300800 */
[----:B------:R-:W2:Y:S04]  /*5fef0*/  LDL.LU R6, [R1+0x658] ;  /* 0x0006580001067983 */ /* 0x000ea80000300800 */
[----:B------:R-:W2:Y:S01]  /*5ff00*/  LDL.LU R7, [R1+0x65c] ;  /* 0x00065c0001077983 */ /* 0x000ea20000300800 */
[----:B------:R-:W-:-:S02]  /*5ff10*/  IMAD.MOV.U32 R14, RZ, RZ, R13 ;  /* 0x000000ffff0e7224 */ /* 0x000fc400078e000d */
        /* <DEDUP_REMOVED lines=10> */
[----:B----4-:R-:W-:-:S02]  /*5ffc0*/  IMAD.MOV.U32 R14, RZ, RZ, R28 ;  /* 0x000000ffff0e7224 */ /* 0x010fc400078e001c */
[----:B------:R-:W-:Y:S01]  /*5ffd0*/  IMAD.MOV.U32 R15, RZ, RZ, R29 ;  /* 0x000000ffff0f7224 */ /* 0x000fe200078e001d */
[----:B------:R-:W4:Y:S04]  /*5ffe0*/  LDL.LU R28, [R1+0x3ec4] ;  /* 0x003ec400011c7983 */ /* 0x000f280000300800 */
[----:B------:R-:W4:Y:S04]  /*5fff0*/  LDL.LU R29, [R1+0x3ec0] ;  /* 0x003ec000011d7983 */ /* 0x000f280000300800 */
[----:B------:R0:W-:Y:S02]  /*60000*/  STL.64 [R1+0x3e58], R14 ;  /* 0x003e580e01007387 */ /* 0x0001e40000100a00 */
[----:B0-----:R-:W-:-:S02]  /*60010*/  IMAD.MOV.U32 R14, RZ, RZ, R8 ;  /* 0x000000ffff0e7224 */ /* 0x001fc400078e0008 */
[----:B------:R-:W-:Y:S01]  /*60020*/  IMAD.MOV.U32 R15, RZ, RZ, R13 ;  /* 0x000000ffff0f7224 */ /* 0x000fe200078e000d */
[----:B---3--:R-:W-:Y:S04]  /*60030*/  STL.64 [R1+0x3e38], R6 ;  /* 0x003e380601007387 */ /* 0x008fe80000100a00 */
[----:B--2---:R0:W-:Y:S04]  /*60040*/  STL.64 [R1+0x3e30], R4 ;  /* 0x003e300401007387 */ /* 0x0041e80000100a00 */
[----:B0-----:R-:W2:Y:S04]  /*60050*/  LDL.LU R4, [R1+0x670] ;  /* 0x0006700001047983 */ /* 0x001ea80000300800 */
[----:B------:R-:W2:Y:S04]  /*60060*/  LDL.LU R5, [R1+0x674] ;  /* 0x0006740001057983 */ /* 0x000ea80000300800 */
[----:B------:R-:W3:Y:S04]  /*60070*/  LDL.LU R6, [R1+0x678] ;  /* 0x0006780001067983 */ /* 0x000ee80000300800 */
[----:B------:R-:W3:Y:S04]  /*60080*/  LDL.LU R7, [R1+0x67c] ;  /* 0x00067c0001077983 */ /* 0x000ee80000300800 */
[----:B------:R-:W4:Y:S04]  /*60090*/  LDL.LU R8, [R1+0x3ebc] ;  /* 0x003ebc0001087983 */ /* 0x000f280000300800 */
[----:B------:R-:W4:Y:S04]  /*600a0*/  LDL.LU R13, [R1+0x3eb8] ;  /* 0x003eb800010d7983 */ /* 0x000f280000300800 */
[----:B------:R-:W2:Y:S04]  /*600b0*/  LDL R26, [R1+0xb8] ;  /* 0x0000b800011a7983 */ /* 0x000ea80000100800 */
[----:B------:R-:W2:Y:S04]  /*600c0*/  LDL R27, [R1+0xbc] ;  /* 0x0000bc00011b7983 */ /* 0x000ea80000100800 */
[----:B--2---:R0:W-:Y:S04]  /*600d0*/  STL.64 [R1+0x3ea0], R26 ;  /* 0x003ea01a01007387 */ /* 0x0041e80000100a00 */
[----:B------:R-:W2:Y:S04]  /*600e0*/  LDL.LU R20, [R1+0x6c0] ;  /* 0x0006c00001147983 */ /* 0x000ea80000300800 */
[----:B------:R-:W2:Y:S04]  /*600f0*/  LDL.LU R21, [R1+0x6c4] ;  /* 0x0006c40001157983 */ /* 0x000ea80000300800 */
[----:B------:R-:W3:Y:S04]  /*60100*/  LDL.LU R22, [R1+0x6c8] ;  /* 0x0006c80001167983 */ /* 0x000ee80000300800 */
[----:B------:R-:W3:Y:S04]  /*60110*/  LDL.LU R23, [R1+0x6cc] ;  /* 0x0006cc0001177983 */ /* 0x000ee80000300800 */
[----:B---3--:R-:W-:Y:S04]  /*60120*/  STL.64 [R1+0x3eb0], R22 ;  /* 0x003eb01601007387 */ /* 0x008fe80000100a00 */
[----:B--2---:R1:W-:Y:S04]  /*60130*/  STL.64 [R1+0x3ea8], R20 ;  /* 0x003ea81401007387 */ /* 0x0043e80000100a00 */
[----:B0-----:R-:W2:Y:S04]  /*60140*/  LDL R26, [R1+0xc8] ;  /* 0x0000c800011a7983 */ /* 0x001ea80000100800 */
[----:B------:R-:W2:Y:S04]  /*60150*/  LDL R27, [R1+0xcc] ;  /* 0x0000cc00011b7983 */ /* 0x000ea80000100800 */
[----:B-1----:R-:W2:Y:S04]  /*60160*/  LDL.LU R20, [R1+0x6d0] ;  /* 0x0006d00001147983 */ /* 0x002ea80000300800 */
[----:B------:R-:W2:Y:S04]  /*60170*/  LDL.LU R21, [R1+0x6d4] ;  /* 0x0006d40001157983 */ /* 0x000ea80000300800 */
        /* <DEDUP_REMOVED lines=10> */
[----:B------:R-:W-:-:S05]  /*60220*/  IMAD.MOV.U32 R15, RZ, RZ, R28 ;  /* 0x000000ffff0f7224 */ /* 0x000fca00078e001c */
[----:B------:R-:W-:Y:S04]  /*60230*/  STL.64 [R1+0x3e88], R14 ;  /* 0x003e880e01007387 */ /* 0x000fe80000100a00 */
[----:B--2---:R-:W-:Y:S04]  /*60240*/  STL.64 [R1+0x3e68], R6 ;  /* 0x003e680601007387 */ /* 0x004fe80000100a00 */
[----:B---3--:R0:W-:Y:S04]  /*60250*/  STL.64 [R1+0x3e60], R4 ;  /* 0x003e600401007387 */ /* 0x0081e80000100a00 */
[----:B0-----:R-:W2:Y:S04]  /*60260*/  LDL.LU R4, [R1+0x690] ;  /* 0x0006900001047983 */ /* 0x001ea80000300800 */
[----:B------:R-:W2:Y:S04]  /*60270*/  LDL.LU R5, [R1+0x694] ;  /* 0x0006940001057983 */ /* 0x000ea80000300800 */
[----:B------:R-:W3:Y:S04]  /*60280*/  LDL.LU R6, [R1+0x698] ;  /* 0x0006980001067983 */ /* 0x000ee80000300800 */
[----:B------:R-:W3:Y:S01]  /*60290*/  LDL.LU R7, [R1+0x69c] ;  /* 0x00069c0001077983 */ /* 0x000ee20000300800 */
[----:B------:R-:W-:Y:S03]  /*602a0*/  HMMA.16816.F32.BF16 R24, R16, R26, R20 ;  /* 0x0000001a1018723c */ /* 0x000fe60000041814 */
[----:B---3--:R-:W-:Y:S04]  /*602b0*/  STL.64 [R1+0x3e80], R6 ;  /* 0x003e800601007387 */ /* 0x008fe80000100a00 */
[----:B--2---:R0:W-:Y:S04]  /*602c0*/  STL.64 [R1+0x3e78], R4 ;  /* 0x003e780401007387 */ /* 0x0041e80000100a00 */
[----:B0-----:R-:W2:Y:S04]  /*602d0*/  LDL.LU R4, [R1+0x6a0] ;  /* 0x0006a00001047983 */ /* 0x001ea80000300800 */
[----:B------:R-:W2:Y:S04]  /*602e0*/  LDL.LU R5, [R1+0x6a4] ;  /* 0x0006a40001057983 */ /* 0x000ea80000300800 */
[----:B------:R-:W3:Y:S04]  /*602f0*/  LDL.LU R6, [R1+0x6a8] ;  /* 0x0006a80001067983 */ /* 0x000ee80000300800 */
[----:B------:R-:W3:Y:S01]  /*60300*/  LDL.LU R7, [R1+0x6ac] ;  /* 0x0006ac0001077983 */ /* 0x000ee20000300800 */
[----:B------:R-:W-:-:S03]  /*60310*/  IMAD.MOV.U32 R15, RZ, RZ, R8 ;  /* 0x000000ffff0f7224 */ /* 0x000fc600078e0008 */
[----:B---3--:R-:W-:Y:S04]  /*60320*/  STL.64 [R1+0x3e98], R6 ;  /* 0x003e980601007387 */ /* 0x008fe80000100a00 */
[----:B--2---:R0:W-:Y:S04]  /*60330*/  STL.64 [R1+0x3e90], R4 ;  /* 0x003e900401007387 */ /* 0x0041e80000100a00 */
        /* <DEDUP_REMOVED lines=8> */
[----:B------:R-:W4:Y:S04]  /*603c0*/  LDL.LU.64 R22, [R1+0x3eb0] ;  /* 0x003eb00001167983 */ /* 0x000f280000300a00 */
[----:B------:R-:W4:Y:S04]  /*603d0*/  LDL.LU.64 R20, [R1+0x3ea8] ;  /* 0x003ea80001147983 */ /* 0x000f280000300a00 */
[----:B------:R-:W-:Y:S04]  /*603e0*/  STL.64 [R1+0x6f0], R24 ;  /* 0x0006f01801007387 */ /* 0x000fe80000100a00 */
[----:B------:R0:W-:Y:S04]  /*603f0*/  STL.64 [R1+0x6f8], R26 ;  /* 0x0006f81a01007387 */ /* 0x0001e80000100a00 */
[----:B0-----:R-:W4:Y:S02]  /*60400*/  LDL.LU.64 R26, [R1+0x3ea0] ;  /* 0x003ea000011a7983 */ /* 0x001f240000300a00 */
[----:B----4-:R-:W-:Y:S02]  /*60410*/  HMMA.16816.F32.BF16 R24, R16, R26, R20 ;  /* 0x0000001a1018723c */ /* 0x010fe40000041814 */
[----:B------:R-:W4:-:S15]  /*60420*/  LDL.LU R20, [R1+0x5e0] ;  /* 0x0005e00001147983 */ /* 0x000f1e0000300800 */
[----:B------:R-:W-:-:S06]  /*60430*/  NOP ;  /* 0x0000000000007918 */ /* 0x000fcc0000000000 */
[----:B------:R0:W-:Y:S04]  /*60440*/  STL.64 [R1+0x6e0], R24 ;  /* 0x0006e01801007387 */ /* 0x0001e80000100a00 */
[----:B------:R1:W-:Y:S04]  /*60450*/  STL.64 [R1+0x6e8], R26 ;  /* 0x0006e81a01007387 */ /* 0x0003e80000100a00 */
[----:B------:R-:W4:Y:S04]  /*60460*/  LDL.LU R21, [R1+0x5e4] ;  /* 0x0005e40001157983 */ /* 0x000f280000300800 */
[----:B------:R-:W2:Y:S04]  /*60470*/  LDL.LU R22, [R1+0x5e8] ;  /* 0x0005e80001167983 */ /* 0x000ea80000300800 */
[----:B------:R-:W2:Y:S01]  /*60480*/  LDL.LU R23, [R1+0x5ec] ;  /* 0x0005ec0001177983 */ /* 0x000ea20000300800 */
[----:B------:R-:W-:-:S03]  /*60490*/  IMAD.MOV.U32 R14, RZ, RZ, R13 ;  /* 0x000000ffff0e7224 */ /* 0x000fc600078e000d */
[----:B0-----:R-:W3:Y:S04]  /*604a0*/  LDL.LU R24, [R1+0x5f0] ;  /* 0x0005f00001187983 */ /* 0x001ee80000300800 */
[----:B------:R-:W3:Y:S04]  /*604b0*/  LDL.LU R25, [R1+0x5f4] ;  /* 0x0005f40001197983 */ /* 0x000ee80000300800 */
[----:B-1----:R-:W3:Y:S04]  /*604c0*/  LDL.LU R26, [R1+0x5f8] ;  /* 0x0005f800011a7983 */ /* 0x002ee80000300800 */
[----:B------:R-:W3:Y:S04]  /*604d0*/  LDL.LU R27, [R1+0x5fc] ;  /* 0x0005fc00011b7983 */ /* 0x000ee80000300800 */
[----:B--2---:R0:W-:Y:S02]  /*604e0*/  STL.64 [R1+0x3d78], R22 ;  /* 0x003d781601007387 */ /* 0x0041e40000100a00 */
[----:B0-----:R-:W-:-:S02]  /*604f0*/  IMAD.MOV.U32 R22, RZ, RZ, R12 ;  /* 0x000000ffff167224 */ /* 0x001fc400078e000c */
[C---:B------:R-:W-:Y:S01]  /*60500*/  HMMA.16816.F32.BF16 R12, R16.reuse, R14, R4 ;  /* 0x0000000e100c723c */ /* 0x040fe20000041804 */
[----:B------:R-:W-:Y:S01]  /*60510*/  IMAD.MOV.U32 R23, RZ, RZ, R3 ;  /* 0x000000ffff177224 */ /* 0x000fe200078e0003 */
[----:B----4-:R0:W-:Y:S04]  /*60520*/  STL.64 [R1+0x3d70], R20 ;  /* 0x003d701401007387 */ /* 0x0101e80000100a00 */
[----:B------:R1:W-:Y:S04]  /*60530*/  STL.64 [R1+0x3d88], R22 ;  /* 0x003d881601007387 */ /* 0x0003e80000100a00 */
[----:B0-----:R-:W2:Y:S04]  /*60540*/  LDL.LU R20, [R1+0x9a0] ;  /* 0x0009a00001147983 */ /* 0x001ea80000300800 */
[----:B------:R-:W2:Y:S04]  /*60550*/  LDL.LU R21, [R1+0x9a4] ;  /* 0x0009a40001157983 */ /* 0x000ea80000300800 */
[----:B-1----:R-:W2:Y:S04]  /*60560*/  LDL.LU R22, [R1+0x9a8] ;  /* 0x0009a80001167983 */ /* 0x002ea80000300800 */
[----:B------:R-:W2:Y:S04]  /*60570*/  LDL.LU R23, [R1+0x9ac] ;  /* 0x0009ac0001177983 */ /* 0x000ea80000300800 */
[----:B------:R-:W4:Y:S04]  /*60580*/  LDL.LU.64 R6, [R1+0x3e98] ;  /* 0x003e980001067983 */ /* 0x000f280000300a00 */
[----:B------:R-:W4:Y:S04]  /*60590*/  LDL.LU.64 R4, [R1+0x3e90] ;  /* 0x003e900001047983 */ /* 0x000f280000300a00 */
[----:B------:R-:W-:Y:S04]  /*605a0*/  STL.64 [R1+0x6d0], R12 ;  /* 0x0006d00c01007387 */ /* 0x000fe80000100a00 */
[----:B------:R0:W-:Y:S04]  /*605b0*/  STL.64 [R1+0x6d8], R14 ;  /* 0x0006d80e01007387 */ /* 0x0001e80000100a00 */
[----:B0-----:R-:W4:Y:S02]  /*605c0*/  LDL.LU.64 R14, [R1+0x3e88] ;  /* 0x003e8800010e7983 */ /* 0x001f240000300a00 */
        /* <DEDUP_REMOVED lines=64> */
[----:B------:R-:W2:-:S15]  /*609d0*/  LDL.LU.64 R6, [R1+0x3da8] ;  /* 0x003da80001067983 */ /* 0x000e9e0000300a00 */
[----:B------:R-:W-:-:S06]  /*609e0*/  NOP ;  /* 0x0000000000007918 */ /* 0x000fcc0000000000 */
[----:B------:R-:W-:Y:S04]  /*609f0*/  STL.64 [R1+0x630], R12 ;  /* 0x0006300c01007387 */ /* 0x000fe80000100a00 */
[----:B------:R0:W-:Y:S04]  /*60a00*/  STL.64 [R1+0x638], R14 ;  /* 0x0006380e01007387 */ /* 0x0001e80000100a00 */
[----:B0-----:R-:W3:Y:S02]  /*60a10*/  LDL.LU.64 R14, [R1+0x3da0] ;  /* 0x003da000010e7983 */ /* 0x001ee40000300a00 */
[----:B---3--:R-:W-:-:S15]  /*60a20*/  HMMA.16816.F32.BF16 R8, R16, R14, R8 ;  /* 0x0000000e1008723c */ /* 0x008fde0000041808 */
[----:B------:R-:W-:-:S08]  /*60a30*/  NOP ;  /* 0x0000000000007918 */ /* 0x000fd00000000000 */
[----:B------:R-:W-:Y:S04]  /*60a40*/  STL.64 [R1+0x620], R8 ;  /* 0x0006200801007387 */ /* 0x000fe80000100a00 */
[----:B------:R0:W-:Y:S04]  /*60a50*/  STL.64 [R1+0x628], R10 ;  /* 0x0006280a01007387 */ /* 0x0001e80000100a00 */
[----:B0-----:R-:W3:Y:S04]  /*60a60*/  LDL.LU.64 R10, [R1+0x3d98] ;  /* 0x003d9800010a7983 */ /* 0x001ee80000300a00 */
[----:B------:R-:W4:Y:S04]  /*60a70*/  LDL.LU R9, [R1+0x3d90] ;  /* 0x003d900001097983 */ /* 0x000f280000300800 */
[----:B------:R0:W-:Y:S04]  /*60a80*/  STL.64 [R1+0x3bb0], R14 ;  /* 0x003bb00e01007387 */ /* 0x0001e80000100a00 */
[----:B0-----:R-:W4:Y:S01]  /*60a90*/  LDL.LU.64 R14, [R1+0x198] ;  /* 0x00019800010e7983 */ /* 0x001f220000300a00 */
[----:B------:R-:W0:Y:S02]  /*60aa0*/  S2R R8, SR_TID.X ;  /* 0x0000000000087919 */ /* 0x000e240000002100 */
[C---:B0-----:R-:W-:Y:S01]  /*60ab0*/  LOP3.LUT R5, R8.reuse, 0x7, RZ, 0xc0, !PT ;  /* 0x0000000708057812 */ /* 0x041fe200078ec0ff */
[----:B------:R-:W-:-:S04]  /*60ac0*/  IMAD.SHL.U32 R29, R8, 0x2, RZ ;  /* 0x00000002081d7824 */ /* 0x000fc800078e00ff */
[----:B------:R-:W-:Y:S02]  /*60ad0*/  IMAD R5, R5, 0x90, RZ ;  /* 0x0000009005057824 */ /* 0x000fe400078e02ff */
[----:B------:R-:W-:-:S03]  /*60ae0*/  IMAD.SHL.U32 R4, R8, 0x40, RZ ;  /* 0x0000004008047824 */ /* 0x000fc600078e00ff */
[----:B------:R-:W-:-:S04]  /*60af0*/  LOP3.LUT R5, R5, 0x10, R29, 0x78, !PT ;  /* 0x0000001005057812 */ /* 0x000fc800078e781d */
[----:B------:R-:W-:-:S04]  /*60b00*/  LOP3.LUT R5, R5, 0x400, R4, 0xf8, !PT ;  /* 0x0000040005057812 */ /* 0x000fc800078ef804 */
[----:B------:R-:W-:Y:S01]  /*60b10*/  LOP3.LUT R5, R5, 0x60, RZ, 0x3c, !PT ;  /* 0x0000006005057812 */ /* 0x000fe200078e3cff */
[C---:B--2---:R-:W-:Y:S06]  /*60b20*/  HMMA.16816.F32.BF16 R20, R16.reuse, R6, R20 ;  /* 0x000000061014723c */ /* 0x044fec0000041814 */
[C---:B---3--:R-:W-:Y:S01]  /*60b30*/  HMMA.16816.F32.BF16 R24, R16.reuse, R10, R24 ;  /* 0x0000000a1018723c */ /* 0x048fe20000041818 */
[----:B----4-:R0:W-:Y:S04]  /*60b40*/  STL.64 [R1+0x3d80], R14 ;  /* 0x003d800e01007387 */ /* 0x0101e80000100a00 */
[----:B------:R-:W2:Y:S04]  /*60b50*/  LDL.LU R12, [R1+0x990] ;  /* 0x00099000010c7983 */ /* 0x000ea80000300800 */
[----:B------:R-:W2:Y:S04]  /*60b60*/  LDL.LU R13, [R1+0x994] ;  /* 0x00099400010d7983 */ /* 0x000ea80000300800 */
[----:B0-----:R-:W2:Y:S04]  /*60b70*/  LDL.LU R14, [R1+0x998] ;  /* 0x00099800010e7983 */ /* 0x001ea80000300800 */
[----:B------:R-:W2:Y:S04]  /*60b80*/  LDL.LU R15, [R1+0x99c] ;  /* 0x00099c00010f7983 */ /* 0x000ea80000300800 */
[----:B------:R-:W-:Y:S04]  /*60b90*/  STL.64 [R1+0x3c38], R10 ;  /* 0x003c380a01007387 */ /* 0x000fe80000100a00 */
[----:B------:R-:W-:Y:S04]  /*60ba0*/  STL.64 [R1+0x610], R24 ;  /* 0x0006101801007387 */ /* 0x000fe80000100a00 */
[----:B------:R-:W-:Y:S04]  /*60bb0*/  STL.64 [R1+0x618], R26 ;  /* 0x0006181a01007387 */ /* 0x000fe80000100a00 */
[----:B------:R-:W0:Y:S04]  /*60bc0*/  LDSM.16.MT88.4 R24, [R5+UR4+0x10800] ;  /* 0x010800040518783b */ /* 0x000e280008004200 */
[----:B------:R1:W-:Y:S04]  /*60bd0*/  STL [R1+0x3c30], R9 ;  /* 0x003c300901007387 */ /* 0x0003e80000100800 */
[----:B------:R-:W3:Y:S04]  /*60be0*/  LDL.LU R8, [R1+0x5c0] ;  /* 0x0005c00001087983 */ /* 0x000ee80000300800 */
[----:B-1----:R-:W3:Y:S04]  /*60bf0*/  LDL.LU R9, [R1+0x5c4] ;  /* 0x0005c40001097983 */ /* 0x002ee80000300800 */
[----:B------:R-:W3:Y:S04]  /*60c00*/  LDL.LU R10, [R1+0x5c8] ;  /* 0x0005c800010a7983 */ /* 0x000ee80000300800 */
[----:B------:R-:W3:Y:S04]  /*60c10*/  LDL.LU R11, [R1+0x5cc] ;  /* 0x0005cc00010b7983 */ /* 0x000ee80000300800 */
[----:B0-----:R0:W-:Y:S04]  /*60c20*/  STL.64 [R1+0x3b60], R26 ;  /* 0x003b601a01007387 */ /* 0x0011e80000100a00 */
[----:B------:R-:W-:Y:S04]  /*60c30*/  STL.64 [R1+0x3b58], R24 ;  /* 0x003b581801007387 */ /* 0x000fe80000100a00 */
[----:B0-----:R-:W4:Y:S04]  /*60c40*/  LDL.LU.64 R26, [R1+0x1d8] ;  /* 0x0001d800011a7983 */ /* 0x001f280000300a00 */
[----:B------:R-:W-:Y:S04]  /*60c50*/  STL.64 [R1+0xa30], R20 ;  /* 0x000a301401007387 */ /* 0x000fe80000100a00 */
[----:B------:R0:W-:Y:S04]  /*60c60*/  STL.64 [R1+0xa38], R22 ;  /* 0x000a381601007387 */ /* 0x0001e80000100a00 */
[----:B0-----:R-:W2:Y:S04]  /*60c70*/  LDL.LU.64 R22, [R1+0x3d88] ;  /* 0x003d880001167983 */ /* 0x001ea80000300a00 */
[----:B------:R-:W-:Y:S01]  /*60c80*/  STL.64 [R1+0x3c28], R6 ;  /* 0x003c280601007387 */ /* 0x000fe20000100a00 */
[----:B--2---:R-:W-:Y:S03]  /*60c90*/  HMMA.16816.F32.BF16 R20, R16, R22, R12 ;  /* 0x000000161014723c */ /* 0x004fe6000004180c */
[----:B------:R-:W3:-:S15]  /*60ca0*/  LDL.LU.64 R14, [R1+0x3d80] ;  /* 0x003d8000010e7983 */ /* 0x000ede0000300a00 */
[----:B------:R-:W-:-:S05]  /*60cb0*/  NOP ;  /* 0x0000000000007918 */ /* 0x000fca0000000000 */
[----:B------:R-:W-:Y:S04]  /*60cc0*/  STL.64 [R1+0xa20], R20 ;  /* 0x000a201401007387 */ /* 0x000fe80000100a00 */
[----:B------:R0:W-:Y:S04]  /*60cd0*/  STL.64 [R1+0xa28], R22 ;  /* 0x000a281601007387 */ /* 0x0001e80000100a00 */
[----:B0-----:R-:W4:Y:S04]  /*60ce0*/  LDL.LU.64 R22, [R1+0x3d78] ;  /* 0x003d780001167983 */ /* 0x001f280000300a00 */
[----:B------:R-:W4:Y:S02]  /*60cf0*/  LDL.LU.64 R20, [R1+0x3d70] ;  /* 0x003d700001147983 */ /* 0x000f240000300a00 */
[----:B----4-:R-:W-:Y:S02]  /*60d00*/  HMMA.16816.F32.BF16 R16, R16, R26, R20 ;  /* 0x0000001a1010723c */ /* 0x010fe40000041814 */
[----:B------:R-:W2:Y:S04]  /*60d10*/  LDL.LU.64 R22, [R1+0x3d68] ;  /* 0x003d680001167983 */ /* 0x000ea80000300a00 */
[----:B------:R-:W2:-:S15]  /*60d20*/  LDL.LU.64 R20, [R1+0x3d60] ;  /* 0x003d600001147983 */ /* 0x000e9e0000300a00 */
[----:B------:R-:W-:-:S02]  /*60d30*/  NOP ;  /* 0x0000000000007918 */ /* 0x000fc40000000000 */
[----:B------:R0:W-:Y:S04]  /*60d40*/  STL.64 [R1+0x600], R16 ;  /* 0x0006001001007387 */ /* 0x0001e80000100a00 */
[----:B------:R1:W-:Y:S04]  /*60d50*/  STL.64 [R1+0x608], R18 ;  /* 0x0006081201007387 */ /* 0x0003e80000100a00 */
[----:B0-----:R-:W2:Y:S04]  /*60d60*/  LDL.LU R16, [R1+0x5d0] ;  /* 0x0005d00001107983 */ /* 0x001ea80000300800 */
[----:B------:R-:W2:Y:S04]  /*60d70*/  LDL.LU R17, [R1+0x5d4] ;  /* 0x0005d40001117983 */ /* 0x000ea80000300800 */
[----:B-1----:R-:W2:Y:S04]  /*60d80*/  LDL.LU R18, [R1+0x5d8] ;  /* 0x0005d80001127983 */ /* 0x002ea80000300800 */
[----:B------:R-:W2:Y:S01]  /*60d90*/  LDL.LU R19, [R1+0x5dc] ;  /* 0x0005dc0001137983 */ /* 0x000ea20000300800 */
[----:B------:R-:W-:-:S02]  /*60da0*/  IMAD.MOV.U32 R6, RZ, RZ, R2 ;  /* 0x000000ffff067224 */ /* 0x000fc400078e0002 */
[----:B------:R-:W-:Y:S01]  /*60db0*/  IMAD.MOV.U32 R7, RZ, RZ, R0 ;  /* 0x000000ffff077224 */ /* 0x000fe200078e0000 */
[----:B------:R2:W-:Y:S06]  /*60dc0*/  STL.64 [R1+0x3b70], R26 ;  /* 0x003b701a01007387 */ /* 0x0005ec0000100a00 */
[C---:B--2---:R-:W-:Y:S06]  /*60dd0*/  HMMA.16816.F32.BF16 R24, R20.reuse, R6, R16 ;  /* 0x000000061418723c */ /* 0x044fec0000041810 */
[----:B---3--:R-:W-:-:S15]  /*60de0*/  HMMA.16816.F32.BF16 R4, R20, R14, R8 ;  /* 0x0000000e1404723c */ /* 0x008fde0000041808 */
[----:B------:R-:W-:-:S02]  /*60df0*/  NOP ;  /* 0x0000000000007918 */ /* 0x000fc40000000000 */
[----:B------:R0:W-:Y:S04]  /*60e00*/  STL.64 [R1+0x5f0], R24 ;  /* 0x0005f01801007387 */ /* 0x0001e80000100a00 */
[----:B------:R1:W-:Y:S04]  /*60e10*/  STL.64 [R1+0x5f8], R26 ;  /* 0x0005f81a01007387 */ /* 0x0003e80000100a00 */
[----:B------:R-:W-:Y:S04]  /*60e20*/  STL.64 [R1+0x5e0], R4 ;  /* 0x0005e00401007387 */ /* 0x000fe80000100a00 */
[----:B------:R-:W-:Y:S04]  /*60e30*/  STL.64 [R1+0x5e8], R6 ;  /* 0x0005e80601007387 */ /* 0x000fe80000100a00 */
[----:B0-----:R-:W2:Y:S04]  /*60e40*/  LDL.LU R24, [R1+0x560] ;  /* 0x0005600001187983 */ /* 0x001ea80000300800 */
[----:B------:R-:W2:Y:S04]  /*60e50*/  LDL.LU R25, [R1+0x564] ;  /* 0x0005640001197983 */ /* 0x000ea80000300800 */
[----:B-1----:R-:W3:Y:S04]  /*60e60*/  LDL.LU R26, [R1+0x568] ;  /* 0x00056800011a7983 */ /* 0x002ee80000300800 */
[----:B------:R-:W3:Y:S04]  /*60e70*/  LDL.LU R27, [R1+0x56c] ;  /* 0x00056c00011b7983 */ /* 0x000ee80000300800 */
[----:B---3--:R-:W-:Y:S04]  /*60e80*/  STL.64 [R1+0x3cf8], R26 ;  /* 0x003cf81a01007387 */ /* 0x008fe80000100a00 */
[----:B--2---:R0:W-:Y:S04]  /*60e90*/  STL.64 [R1+0x3cf0], R24 ;  /* 0x003cf01801007387 */ /* 0x0041e80000100a00 */
[----:B0-----:R-:W2:Y:S04]  /*60ea0*/  LDL.LU R24, [R1+0x570] ;  /* 0x0005700001187983 */ /* 0x001ea80000300800 */
[----:B------:R-:W2:Y:S04]  /*60eb0*/  LDL.LU R25, [R1+0x574] ;  /* 0x0005740001197983 */ /* 0x000ea80000300800 */
[----:B------:R-:W3:Y:S04]  /*60ec0*/  LDL.LU R26, [R1+0x578] ;  /* 0x00057800011a7983 */ /* 0x000ee80000300800 */
[----:B------:R-:W3:Y:S04]  /*60ed0*/  LDL.LU R27, [R1+0x57c] ;  /* 0x00057c00011b7983 */ /* 0x000ee80000300800 */
[----:B---3--:R0:W-:Y:S04]  /*60ee0*/  STL.64 [R1+0x3d08], R26 ;  /* 0x003d081a01007387 */ /* 0x0081e80000100a00 */
[----:B--2---:R-:W-:Y:S04]  /*60ef0*/  STL.64 [R1+0x3d00], R24 ;  /* 0x003d001801007387 */ /* 0x004fe80000100a00 */
[----:B0-----:R-:W2:Y:S04]  /*60f00*/  LDL.LU.64 R26, [R1+0x158] ;  /* 0x00015800011a7983 */ /* 0x001ea80000300a00 */
[----:B--2---:R0:W-:Y:S04]  /*60f10*/  STL.64 [R1+0x3d18], R26 ;  /* 0x003d181a01007387 */ /* 0x0041e80000100a00 */
[----:B0-----:R-:W2:Y:S04]  /*60f20*/  LDL.LU.64 R26, [R1+0x168] ;  /* 0x00016800011a7983 */ /* 0x001ea80000300a00 */
[----:B--2---:R0:W-:Y:S04]  /*60f30*/  STL.64 [R1+0x3d30], R26 ;  /* 0x003d301a01007387 */ /* 0x0041e80000100a00 */
[----:B0-----:R-:W2:Y:S04]  /*60f40*/  LDL.LU.64 R26, [R1+0x178] ;  /* 0x00017800011a7983 */ /* 0x001ea80000300a00 */
[----:B--2---:R0:W-:Y:S04]  /*60f50*/  STL.64 [R1+0x3d48], R26 ;  /* 0x003d481a01007387 */ /* 0x0041e80000100a00 */
[----:B0-----:R-:W2:Y:S04]  /*60f60*/  LDL.LU.64 R26, [R1+0x188] ;  /* 0x00018800011a7983 */ /* 0x001ea80000300a00 */
[----:B------:R-:W3:Y:S04]  /*60f70*/  LDL.LU.64 R6, [R1+0x138] ;  /* 0x0001380001067983 */ /* 0x000ee80000300a00 */
[----:B---3--:R0:W-:Y:S04]  /*60f80*/  STL.64 [R1+0x3d10], R6 ;  /* 0x003d100601007387 */ /* 0x0081e80000100a00 */
[----:B------:R-:W3:Y:S04]  /*60f90*/  LDL.LU R4, [R1+0x580] ;  /* 0x0005800001047983 */ /* 0x000ee80000300800 */
[----:B------:R-:W3:Y:S04]  /*60fa0*/  LDL.LU R5, [R1+0x584] ;  /* 0x0005840001057983 */ /* 0x000ee80000300800 */
[----:B0-----:R-:W4:Y:S04]  /*60fb0*/  LDL.LU R6, [R1+0x588] ;  /* 0x0005880001067983 */ /* 0x001f280000300800 */
        /* <DEDUP_REMOVED lines=17> */
[----:B------:R-:W3:Y:S04]  /*610d0*/  LDL.LU R6, [R1+0x5b8] ;  /* 0x0005b80001067983 */ /* 0x000ee80000300800 */
[----:B------:R-:W3:Y:S01]  /*610e0*/  LDL.LU R7, [R1+0x5bc] ;  /* 0x0005bc0001077983 */ /* 0x000ee20000300800 */
[----:B------:R-:W-:-:S02]  /*610f0*/  IMAD.MOV.U32 R18, RZ, RZ, R14 ;  /* 0x000000ffff127224 */ /* 0x000fc400078e000e */
[----:B------:R-:W-:Y:S01]  /*61100*/  IMAD.MOV.U32 R19, RZ, RZ, R15 ;  /* 0x000000ffff137224 */ /* 0x000fe200078e000f */
[----:B------:R-:W4:Y:S04]  /*61110*/  LDL.LU R8, [R1+0x550] ;  /* 0x0005500001087983 */ /* 0x000f280000300800 */
[----:B------:R-:W4:Y:S04]  /*61120*/  LDL.LU R9, [R1+0x554] ;  /* 0x0005540001097983 */ /* 0x000f280000300800 */
[----:B------:R-:W4:Y:S04]  /*61130*/  LDL.LU R10, [R1+0x558] ;  /* 0x00055800010a7983 */ /* 0x000f280000300800 */
[----:B------:R-:W4:Y:S04]  /*61140*/  LDL.LU R11, [R1+0x55c] ;  /* 0x00055c00010b7983 */ /* 0x000f280000300800 */
[----:B------:R-:W4:Y:S04]  /*61150*/  LDL.LU.64 R14, [R1+0x128] ;  /* 0x00012800010e7983 */ /* 0x000f280000300a00 */
[----:B------:R0:W-:Y:S01]  /*61160*/  STL.64 [R1+0x3b78], R18 ;  /* 0x003b781201007387 */ /* 0x0001e20000100a00 */
[----:B--2---:R-:W-:-:S02]  /*61170*/  IMAD.MOV.U32 R2, RZ, RZ, R26 ;  /* 0x000000ffff027224 */ /* 0x004fc400078e001a */
[----:B------:R-:W-:Y:S01]  /*61180*/  IMAD.MOV.U32 R0, RZ, RZ, R27 ;  /* 0x000000ffff007224 */ /* 0x000fe200078e001b */
[----:B0-----:R-:W2:Y:S01]  /*61190*/  LDL.LU.64 R18, [R1+0x148] ;  /* 0x0001480001127983 */ /* 0x001ea20000300a00 */
[----:B---3--:R-:W-:-:S15]  /*611a0*/  HMMA.16816.F32.BF16 R4, R20, R26, R4 ;  /* 0x0000001a1404723c */ /* 0x008fde0000041804 */
[----:B------:R-:W-:-:S08]  /*611b0*/  NOP ;  /* 0x0000000000007918 */ /* 0x000fd00000000000 */
[----:B------:R-:W-:Y:S04]  /*611c0*/  STL.64 [R1+0x5d0], R4 ;  /* 0x0005d00401007387 */ /* 0x000fe80000100a00 */
[----:B------:R0:W-:Y:S04]  /*611d0*/  STL.64 [R1+0x5d8], R6 ;  /* 0x0005d80601007387 */ /* 0x0001e80000100a00 */
[----:B0-----:R-:W3:Y:S04]  /*611e0*/  LDL.LU.64 R6, [R1+0x3d58] ;  /* 0x003d580001067983 */ /* 0x001ee80000300a00 */
[----:B------:R-:W3:Y:S04]  /*611f0*/  LDL.LU.64 R4, [R1+0x3d50] ;  /* 0x003d500001047983 */ /* 0x000ee80000300a00 */
[----:B------:R-:W3:Y:S04]  /*61200*/  LDL.LU.64 R26, [R1+0x3d48] ;  /* 0x003d4800011a7983 */ /* 0x000ee80000300a00 */
[----:B------:R-:W-:Y:S04]  /*61210*/  STL [R1+0x3ab0], R0 ;  /* 0x003ab00001007387 */ /* 0x000fe80000100800 */
        /* <DEDUP_REMOVED lines=35> */
[----:B0-----:R-:W2:Y:S04]  /*61450*/  LDL.LU.64 R26, [R1+0x3cf8] ;  /* 0x003cf800011a7983 */ /* 0x001ea80000300a00 */
[----:B------:R-:W2:Y:S01]  /*61460*/  LDL.LU.64 R24, [R1+0x3cf0] ;  /* 0x003cf00001187983 */ /* 0x000ea20000300a00 */
[----:B------:R-:W-:-:S02]  /*61470*/  IMAD.MOV.U32 R2, RZ, RZ, R18 ;  /* 0x000000ffff027224 */ /* 0x000fc400078e0012 */
[----:B------:R-:W-:Y:S02]  /*61480*/  IMAD.MOV.U32 R3, RZ, RZ, R19 ;  /* 0x000000ffff037224 */ /* 0x000fe400078e0013 */
[----:B---3--:R-:W-:Y:S02]  /*61490*/  IMAD.MOV.U32 R28, RZ, RZ, R6 ;  /* 0x000000ffff1c7224 */ /* 0x008fe400078e0006 */
[----:B------:R-:W-:Y:S01]  /*614a0*/  IMAD.MOV.U32 R29, RZ, RZ, R7 ;  /* 0x000000ffff1d7224 */ /* 0x000fe200078e0007 */
[----:B------:R-:W-:Y:S04]  /*614b0*/  STL [R1+0x3ad0], R3 ;  /* 0x003ad00301007387 */ /* 0x000fe80000100800 */
[----:B------:R-:W-:Y:S01]  /*614c0*/  STL [R1+0x3acc], R2 ;  /* 0x003acc0201007387 */ /* 0x000fe20000100800 */
[C---:B--2---:R-:W-:Y:S06]  /*614d0*/  HMMA.16816.F32.BF16 R16, R20.reuse, R6, R24 ;  /* 0x000000061410723c */ /* 0x044fec0000041818 */
[----:B----4-:R-:W-:-:S15]  /*614e0*/  HMMA.16816.F32.BF16 R4, R20, R14, R8 ;  /* 0x0000000e1404723c */ /* 0x010fde0000041808 */
[----:B------:R-:W-:-:S02]  /*614f0*/  NOP ;  /* 0x0000000000007918 */ /* 0x000fc40000000000 */
[----:B------:R-:W-:Y:S04]  /*61500*/  STL.64 [R1+0x580], R16 ;  /* 0x0005801001007387 */ /* 0x000fe80000100a00 */
[----:B------:R0:W-:Y:S04]  /*61510*/  STL.64 [R1+0x588], R18 ;  /* 0x0005881201007387 */ /* 0x0001e80000100a00 */
[----:B------:R-:W-:Y:S04]  /*61520*/  STL [R1+0x3ad8], R29 ;  /* 0x003ad81d01007387 */ /* 0x000fe80000100800 */
[----:B------:R-:W-:Y:S04]  /*61530*/  STL [R1+0x3ad4], R28 ;  /* 0x003ad41c01007387 */ /* 0x000fe80000100800 */
[----:B------:R-:W-:Y:S04]  /*61540*/  STL.64 [R1+0x570], R4 ;  /* 0x0005700401007387 */ /* 0x000fe80000100a00 */
[----:B------:R-:W-:Y:S04]  /*61550*/  STL.64 [R1+0x578], R6 ;  /* 0x0005780601007387 */ /* 0x000fe80000100a00 */
[----:B0-----:R-:W2:Y:S04]  /*61560*/  LDL.LU.64 R18, [R1+0xd8] ;  /* 0x0000d80001127983 */ /* 0x001ea80000300a00 */
[----:B--2---:R0:W-:Y:S04]  /*61570*/  STL.64 [R1+0x3c90], R18 ;  /* 0x003c901201007387 */ /* 0x0041e80000100a00 */
[----:B0-----:R-:W2:Y:S04]  /*61580*/  LDL.LU.64 R18, [R1+0xe8] ;  /* 0x0000e80001127983 */ /* 0x001ea80000300a00 */
[----:B--2---:R0:W-:Y:S04]  /*61590*/  STL.64 [R1+0x3ca8], R18 ;  /* 0x003ca81201007387 */ /* 0x0041e80000100a00 */
[----:B------:R-:W2:Y:S04]  /*615a0*/  LDL.LU R24, [R1+0x4f0] ;  /* 0x0004f00001187983 */ /* 0x000ea80000300800 */
[----:B------:R-:W2:Y:S04]  /*615b0*/  LDL.LU R25, [R1+0x4f4] ;  /* 0x0004f40001197983 */ /* 0x000ea80000300800 */
[----:B------:R-:W3:Y:S04]  /*615c0*/  LDL.LU R26, [R1+0x4f8] ;  /* 0x0004f800011a7983 */ /* 0x000ee80000300800 */
[----:B------:R-:W3:Y:S04]  /*615d0*/  LDL.LU R27, [R1+0x4fc] ;  /* 0x0004fc00011b7983 */ /* 0x000ee80000300800 */
[----:B0-----:R-:W4:Y:S04]  /*615e0*/  LDL.LU.64 R18, [R1+0xf8] ;  /* 0x0000f80001127983 */ /* 0x001f280000300a00 */
[----:B----4-:R0:W-:Y:S04]  /*615f0*/  STL.64 [R1+0x3cc0], R18 ;  /* 0x003cc01201007387 */ /* 0x0101e80000100a00 */
[----:B0-----:R-:W4:Y:S04]  /*61600*/  LDL.LU.64 R18, [R1+0x108] ;  /* 0x0001080001127983 */ /* 0x001f280000300a00 */
[----:B----4-:R0:W-:Y:S04]  /*61610*/  STL.64 [R1+0x3cd8], R18 ;  /* 0x003cd81201007387 */ /* 0x0101e80000100a00 */
[----:B0-----:R-:W4:Y:S04]  /*61620*/  LDL.LU.64 R18, [R1+0x118] ;  /* 0x0001180001127983 */ /* 0x001f280000300a00 */
        /* <DEDUP_REMOVED lines=28> */
[----:B------:R-:W2:Y:S04]  /*617f0*/  LDL.LU R26, [R1+0x548] ;  /* 0x00054800011a7983 */ /* 0x000ea80000300800 */
[----:B------:R-:W2:Y:S04]  /*61800*/  LDL.LU R27, [R1+0x54c] ;  /* 0x00054c00011b7983 */ /* 0x000ea80000300800 */
[----:B------:R-:W3:Y:S01]  /*61810*/  LDL.LU.64 R6, [R1+0xc8] ;  /* 0x0000c80001067983 */ /* 0x000ee20000300a00 */
[----:B------:R-:W-:-:S03]  /*61820*/  IMAD.MOV.U32 R0, RZ, RZ, R15 ;  /* 0x000000ffff007224 */ /* 0x000fc600078e000f */
[----:B------:R-:W3:Y:S01]  /*61830*/  LDL.LU R8, [R1+0x4e0] ;  /* 0x0004e00001087983 */ /* 0x000ee20000300800 */
[----:B------:R-:W-:-:S03]  /*61840*/  IMAD.MOV.U32 R2, RZ, RZ, R14 ;  /* 0x000000ffff027224 */ /* 0x000fc600078e000e */
[----:B------:R-:W3:Y:S04]  /*61850*/  LDL.LU R9, [R1+0x4e4] ;  /* 0x0004e40001097983 */ /* 0x000ee80000300800 */
[----:B------:R-:W3:Y:S04]  /*61860*/  LDL.LU R10, [R1+0x4e8] ;  /* 0x0004e800010a7983 */ /* 0x000ee80000300800 */
[----:B------:R-:W3:Y:S04]  /*61870*/  LDL.LU R11, [R1+0x4ec] ;  /* 0x0004ec00010b7983 */ /* 0x000ee80000300800 */
[----:B------:R-:W3:Y:S04]  /*61880*/  LDL.LU.64 R14, [R1+0xb8] ;  /* 0x0000b800010e7983 */ /* 0x000ee80000300a00 */
[----:B------:R-:W-:Y:S04]  /*61890*/  STL [R1+0x3ae0], R0 ;  /* 0x003ae00001007387 */ /* 0x000fe80000100800 */
[----:B------:R-:W-:Y:S01]  /*618a0*/  STL [R1+0x3adc], R2 ;  /* 0x003adc0201007387 */ /* 0x000fe20000100800 */
[----:B----4-:R-:W-:-:S02]  /*618b0*/  IMAD.MOV.U32 R28, RZ, RZ, R18 ;  /* 0x000000ffff1c7224 */ /* 0x010fc400078e0012 */
        /* <DEDUP_REMOVED lines=53> */
[----:B------:R-:W-:-:S15]  /*61c10*/  HMMA.16816.F32.BF16 R4, R20, R14, R8 ;  /* 0x0000000e1404723c */ /* 0x000fde0000041808 */
[----:B------:R-:W-:-:S02]  /*61c20*/  NOP ;  /* 0x0000000000007918 */ /* 0x000fc40000000000 */
[----:B------:R-:W-:Y:S04]  /*61c30*/  STL.64 [R1+0x510], R16 ;  /* 0x0005101001007387 */ /* 0x000fe80000100a00 */
[----:B------:R-:W-:Y:S04]  /*61c40*/  STL.64 [R1+0x518], R18 ;  /* 0x0005181201007387 */ /* 0x000fe80000100a00 */
[----:B------:R-:W-:Y:S04]  /*61c50*/  STL [R1+0x3b10], R0 ;  /* 0x003b100001007387 */ /* 0x000fe80000100800 */
[----:B------:R-:W-:Y:S04]  /*61c60*/  STL [R1+0x3b0c], R2 ;  /* 0x003b0c0201007387 */ /* 0x000fe80000100800 */
[----:B------:R-:W-:Y:S04]  /*61c70*/  STL.64 [R1+0x500], R4 ;  /* 0x0005000401007387 */ /* 0x000fe80000100a00 */
[----:B------:R-:W-:Y:S04]  /*61c80*/  STL.64 [R1+0x508], R6 ;  /* 0x0005080601007387 */ /* 0x000fe80000100a00 */
[----:B------:R-:W2:Y:S04]  /*61c90*/  LDL.LU.64 R10, [R1+0x88] ;  /* 0x00008800010a7983 */ /* 0x000ea80000300a00 */
        /* <DEDUP_REMOVED lines=22> */
[----:B0-----:R-:W4:Y:S04]  /*61e00*/  LDL.LU R4, [R1+0x4d0] ;  /* 0x0004d00001047983 */ /* 0x001f280000300800 */
[----:B------:R-:W4:Y:S04]  /*61e10*/  LDL.LU R5, [R1+0x4d4] ;  /* 0x0004d40001057983 */ /* 0x000f280000300800 */
[----:B------:R-:W4:Y:S04]  /*61e20*/  LDL.LU R6, [R1+0x4d8] ;  /* 0x0004d80001067983 */ /* 0x000f280000300800 */
[----:B------:R-:W4:Y:S04]  /*61e30*/  LDL.LU R7, [R1+0x4dc] ;  /* 0x0004dc0001077983 */ /* 0x000f280000300800 */
[----:B------:R-:W2:Y:S04]  /*61e40*/  LDL.LU.64 R18, [R1+0x58] ;  /* 0x0000580001127983 */ /* 0x000ea80000300a00 */
[----:B--2---:R0:W-:Y:S04]  /*61e50*/  STL.64 [R1+0x3c08], R18 ;  /* 0x003c081201007387 */ /* 0x0041e80000100a00 */
[----:B0-----:R-:W2:Y:S01]  /*61e60*/  LDL.LU.64 R18, [R1+0x68] ;  /* 0x0000680001127983 */ /* 0x001ea20000300a00 */
[----:B----4-:R-:W-:Y:S03]  /*61e70*/  HMMA.16816.F32.BF16 R4, R20, R10, R4 ;  /* 0x0000000a1404723c */ /* 0x010fe60000041804 */
[----:B--2---:R0:W-:Y:S04]  /*61e80*/  STL.64 [R1+0x3c20], R18 ;  /* 0x003c201201007387 */ /* 0x0041e80000100a00 */
[----:B0-----:R-:W2:Y:S04]  /*61e90*/  LDL.LU.64 R18, [R1+0x78] ;  /* 0x0000780001127983 */ /* 0x001ea80000300a00 */
[----:B------:R-:W3:Y:S04]  /*61ea0*/  LDL.LU R24, [R1+0x470] ;  /* 0x0004700001187983 */ /* 0x000ee80000300800 */
[----:B------:R-:W3:Y:S04]  /*61eb0*/  LDL.LU R25, [R1+0x474] ;  /* 0x0004740001197983 */ /* 0x000ee80000300800 */
[----:B------:R-:W4:Y:S04]  /*61ec0*/  LDL.LU R26, [R1+0x478] ;  /* 0x00047800011a7983 */ /* 0x000f280000300800 */
[----:B------:R-:W4:Y:S01]  /*61ed0*/  LDL.LU R27, [R1+0x47c] ;  /* 0x00047c00011b7983 */ /* 0x000f220000300800 */
[----:B------:R-:W-:-:S02]  /*61ee0*/  IMAD.MOV.U32 R3, RZ, RZ, R15 ;  /* 0x000000ffff037224 */ /* 0x000fc400078e000f */
[----:B------:R-:W-:Y:S02]  /*61ef0*/  IMAD.MOV.U32 R28, RZ, RZ, R14 ;  /* 0x000000ffff1c7224 */ /* 0x000fe400078e000e */
[----:B------:R-:W-:Y:S02]  /*61f00*/  IMAD.MOV.U32 R2, RZ, RZ, R10 ;  /* 0x000000ffff027224 */ /* 0x000fe400078e000a */
[----:B------:R-:W-:Y:S01]  /*61f10*/  IMAD.MOV.U32 R29, RZ, RZ, R11 ;  /* 0x000000ffff1d7224 */ /* 0x000fe200078e000b */
[----:B----4-:R-:W-:Y:S04]  /*61f20*/  STL.64 [R1+0x3c18], R26 ;  /* 0x003c181a01007387 */ /* 0x010fe80000100a00 */
[----:B---3--:R0:W-:Y:S04]  /*61f30*/  STL.64 [R1+0x3c10], R24 ;  /* 0x003c101801007387 */ /* 0x0081e80000100a00 */
[----:B0-----:R-:W3:Y:S04]  /*61f40*/  LDL.LU R24, [R1+0x490] ;  /* 0x0004900001187983 */ /* 0x001ee80000300800 */
[----:B------:R-:W3:Y:S04]  /*61f50*/  LDL.LU R25, [R1+0x494] ;  /* 0x0004940001197983 */ /* 0x000ee80000300800 */
[----:B------:R-:W3:Y:S04]  /*61f60*/  LDL.LU R26, [R1+0x498] ;  /* 0x00049800011a7983 */ /* 0x000ee80000300800 */
[----:B------:R-:W3:Y:S04]  /*61f70*/  LDL.LU R27, [R1+0x49c] ;  /* 0x00049c00011b7983 */ /* 0x000ee80000300800 */
[----:B------:R-:W4:Y:S04]  /*61f80*/  LDL.LU.64 R14, [R1+0x48] ;  /* 0x00004800010e7983 */ /* 0x000f280000300a00 */
[----:B------:R-:W-:Y:S04]  /*61f90*/  STL [R1+0x3b18], R3 ;  /* 0x003b180301007387 */ /* 0x000fe80000100800 */
[----:B------:R-:W-:Y:S04]  /*61fa0*/  STL [R1+0x3b14], R28 ;  /* 0x003b141c01007387 */ /* 0x000fe80000100800 */
        /* <DEDUP_REMOVED lines=26> */
[----:B------:R-:W4:Y:S04]  /*62150*/  LDL.LU R9, [R1+0x3c30] ;  /* 0x003c300001097983 */ /* 0x000f280000300800 */
[----:B------:R-:W-:Y:S04]  /*62160*/  STL [R1+0x3b30], R8 ;  /* 0x003b300801007387 */ /* 0x000fe80000100800 */
[----:B------:R-:W-:Y:S01]  /*62170*/  STL [R1+0x3b2c], R3 ;  /* 0x003b2c0301007387 */ /* 0x000fe20000100800 */
[----:B--2---:R-:W-:-:S15]  /*62180*/  HMMA.16816.F32.BF16 R4, R20, R18, R4 ;  /* 0x000000121404723c */ /* 0x004fde0000041804 */
[----:B------:R-:W-:-:S08]  /*62190*/  NOP ;  /* 0x0000000000007918 */ /* 0x000fd00000000000 */
[----:B------:R0:W-:Y:S04]  /*621a0*/  STL.64 [R1+0x4c0], R4 ;  /* 0x0004c00401007387 */ /* 0x0001e80000100a00 */
[----:B------:R1:W-:Y:S01]  /*621b0*/  STL.64 [R1+0x4c8], R6 ;  /* 0x0004c80601007387 */ /* 0x0003e20000100a00 */
[----:B0-----:R-:W-:-:S03]  /*621c0*/  IMAD.MOV.U32 R5, RZ, RZ, R18 ;  /* 0x000000ffff057224 */ /* 0x001fc600078e0012 */
[----:B-1----:R-:W2:Y:S01]  /*621d0*/  LDL.LU.64 R6, [R1+0x3c28] ;  /* 0x003c280001067983 */ /* 0x002ea20000300a00 */
[----:B------:R-:W-:-:S03]  /*621e0*/  IMAD.MOV.U32 R4, RZ, RZ, R19 ;  /* 0x000000ffff047224 */ /* 0x000fc600078e0013 */
[----:B------:R-:W3:Y:S04]  /*621f0*/  LDL.LU.64 R18, [R1+0x3c20] ;  /* 0x003c200001127983 */ /* 0x000ee80000300a00 */
[----:B------:R0:W-:Y:S04]  /*62200*/  STL [R1+0x3b38], R4 ;  /* 0x003b380401007387 */ /* 0x0001e80000100800 */
[----:B------:R1:W-:Y:S01]  /*62210*/  STL [R1+0x3b34], R5 ;  /* 0x003b340501007387 */ /* 0x0003e20000100800 */
[----:B---3--:R-:W-:Y:S03]  /*62220*/  HMMA.16816.F32.BF16 R24, R20, R18, R24 ;  /* 0x000000121418723c */ /* 0x008fe60000041818 */
[----:B--2---:R2:W-:Y:S04]  /*62230*/  STL.64 [R1+0x3c00], R6 ;  /* 0x003c000601007387 */ /* 0x0045e80000100a00 */
[----:B0-----:R-:W3:Y:S04]  /*62240*/  LDL.LU R4, [R1+0x480] ;  /* 0x0004800001047983 */ /* 0x001ee80000300800 */
[----:B-1----:R-:W3:Y:S01]  /*62250*/  LDL.LU R5, [R1+0x484] ;  /* 0x0004840001057983 */ /* 0x002ee20000300800 */
[----:B------:R-:W-:-:S02]  /*62260*/  IMAD.MOV.U32 R29, RZ, RZ, R18 ;  /* 0x000000ffff1d7224 */ /* 0x000fc400078e0012 */
[----:B------:R-:W-:Y:S01]  /*62270*/  IMAD.MOV.U32 R2, RZ, RZ, R19 ;  /* 0x000000ffff027224 */ /* 0x000fe200078e0013 */
[----:B--2---:R-:W3:Y:S04]  /*62280*/  LDL.LU R6, [R1+0x488] ;  /* 0x0004880001067983 */ /* 0x004ee80000300800 */
[----:B------:R-:W3:Y:S04]  /*62290*/  LDL.LU R7, [R1+0x48c] ;  /* 0x00048c0001077983 */ /* 0x000ee80000300800 */
[----:B------:R-:W-:Y:S04]  /*622a0*/  STL.64 [R1+0x4b0], R24 ;  /* 0x0004b01801007387 */ /* 0x000fe80000100a00 */
[----:B------:R0:W-:Y:S04]  /*622b0*/  STL.64 [R1+0x4b8], R26 ;  /* 0x0004b81a01007387 */ /* 0x0001e80000100a00 */
[----:B0-----:R-:W2:Y:S04]  /*622c0*/  LDL.LU.64 R26, [R1+0x3c18] ;  /* 0x003c1800011a7983 */ /* 0x001ea80000300a00 */
[----:B------:R-:W2:Y:S04]  /*622d0*/  LDL.LU.64 R24, [R1+0x3c10] ;  /* 0x003c100001187983 */ /* 0x000ea80000300a00 */
[----:B------:R-:W3:Y:S04]  /*622e0*/  LDL.LU.64 R18, [R1+0x3c08] ;  /* 0x003c080001127983 */ /* 0x000ee80000300a00 */
[----:B------:R-:W-:Y:S04]  /*622f0*/  STL [R1+0x3b40], R2 ;  /* 0x003b400201007387 */ /* 0x000fe80000100800 */
[----:B------:R-:W-:Y:S01]  /*62300*/  STL [R1+0x3b3c], R29 ;  /* 0x003b3c1d01007387 */ /* 0x000fe20000100800 */
[----:B----4-:R-:W-:-:S02]  /*62310*/  IMAD.MOV.U32 R8, RZ, RZ, R14 ;  /* 0x000000ffff087224 */ /* 0x010fc400078e000e */
[----:B------:R-:W-:Y:S01]  /*62320*/  IMAD.MOV.U32 R3, RZ, RZ, R15 ;  /* 0x000000ffff037224 */ /* 0x000fe200078e000f */
[----:B---3--:R-:W-:Y:S06]  /*62330*/  HMMA.16816.F32.BF16 R4, R20, R18, R4 ;  /* 0x000000121404723c */ /* 0x008fec0000041804 */
[----:B------:R-:W-:Y:S02]  /*62340*/  IMAD.MOV.U32 R28, RZ, RZ, R19 ;  /* 0x000000ffff1c7224 */ /* 0x000fe400078e0013 */
[----:B------:R-:W-:-:S15]  /*62350*/  IMAD.MOV.U32 R0, RZ, RZ, R18 ;  /* 0x000000ffff007224 */ /* 0x000fde00078e0012 */
[----:B------:R-:W-:Y:S04]  /*62360*/  STL.64 [R1+0x4a0], R4 ;  /* 0x0004a00401007387 */ /* 0x000fe80000100a00 */
[----:B------:R2:W-:Y:S02]  /*62370*/  STL.64 [R1+0x4a8], R6 ;  /* 0x0004a80601007387 */ /* 0x0005e40000100a00 */
[----:B--2---:R-:W-:Y:S02]  /*62380*/  HMMA.16816.F32.BF16 R4, R20, R14, R24 ;  /* 0x0000000e1404723c */ /* 0x004fe40000041818 */
[----:B------:R-:W-:Y:S04]  /*62390*/  STL [R1+0x3b48], R28 ;  /* 0x003b481c01007387 */ /* 0x000fe80000100800 */
[----:B------:R-:W-:-:S15]  /*623a0*/  STL [R1+0x3b44], R0 ;  /* 0x003b440001007387 */ /* 0x000fde0000100800 */
[----:B------:R-:W-:-:S02]  /*623b0*/  NOP ;  /* 0x0000000000007918 */ /* 0x000fc40000000000 */
[----:B------:R-:W-:Y:S04]  /*623c0*/  STL.64 [R1+0x490], R4 ;  /* 0x0004900401007387 */ /* 0x000fe80000100a00 */
[----:B------:R-:W-:Y:S04]  /*623d0*/  STL.64 [R1+0x498], R6 ;  /* 0x0004980601007387 */ /* 0x000fe80000100a00 */
[----:B------:R-:W2:Y:S04]  /*623e0*/  LDL.LU R16, [R1+0x3f0] ;  /* 0x0003f00001107983 */ /* 0x000ea80000300800 */
[----:B------:R-:W2:Y:S04]  /*623f0*/  LDL.LU R17, [R1+0x3f4] ;  /* 0x0003f40001117983 */ /* 0x000ea80000300800 */
[----:B------:R-:W3:Y:S04]  /*62400*/  LDL.LU R18, [R1+0x3f8] ;  /* 0x0003f80001127983 */ /* 0x000ee80000300800 */
[----:B------:R-:W3:Y:S04]  /*62410*/  LDL.LU R19, [R1+0x3fc] ;  /* 0x0003fc0001137983 */ /* 0x000ee80000300800 */
[----:B------:R-:W4:Y:S04]  /*62420*/  LDL.LU.64 R14, [R1+0x8] ;  /* 0x00000800010e7983 */ /* 0x000f280000300a00 */
[----:B----4-:R0:W-:Y:S04]  /*62430*/  STL.64 [R1+0x3bc8], R14 ;  /* 0x003bc80e01007387 */ /* 0x0101e80000100a00 */
[----:B0-----:R-:W4:Y:S04]  /*62440*/  LDL.LU.64 R14, [R1+0x18] ;  /* 0x00001800010e7983 */ /* 0x001f280000300a00 */
[----:B----4-:R-:W-:Y:S04]  /*62450*/  STL.64 [R1+0x3be0], R14 ;  /* 0x003be00e01007387 */ /* 0x010fe80000100a00 */
        /* <DEDUP_REMOVED lines=8> */
[----:B------:R-:W4:Y:S04]  /*624e0*/  LDL.LU R6, [R1+0x468] ;  /* 0x0004680001067983 */ /* 0x000f280000300800 */
[----:B------:R-:W4:Y:S04]  /*624f0*/  LDL.LU R7, [R1+0x46c] ;  /* 0x00046c0001077983 */ /* 0x000f280000300800 */
[----:B------:R-:W2:Y:S04]  /*62500*/  LDL.LU.64 R14, [R1+0x28] ;  /* 0x00002800010e7983 */ /* 0x000ea80000300a00 */
[----:B--2---:R0:W-:Y:S04]  /*62510*/  STL.64 [R1+0x3bf8], R14 ;  /* 0x003bf80e01007387 */ /* 0x0041e80000100a00 */
[----:B0-----:R-:W4:Y:S04]  /*62520*/  LDL.LU.64 R14, [R1+0x38] ;  /* 0x00003800010e7983 */ /* 0x001f280000300a00 */
[----:B---3--:R-:W-:Y:S04]  /*62530*/  STL.64 [R1+0x3b98], R18 ;  /* 0x003b981201007387 */ /* 0x008fe80000100a00 */
[----:B------:R0:W-:Y:S04]  /*62540*/  STL.64 [R1+0x3b90], R16 ;  /* 0x003b901001007387 */ /* 0x0001e80000100a00 */
        /* <DEDUP_REMOVED lines=29> */
[----:B------:R-:W3:Y:S04]  /*62720*/  LDL.LU.64 R26, [R1+0x1e8] ;  /* 0x0001e800011a7983 */ /* 0x000ee80000300a00 */
[----:B------:R-:W-:Y:S04]  /*62730*/  STL [R1+0x3b50], R3 ;  /* 0x003b500301007387 */ /* 0x000fe80000100800 */
[----:B------:R-:W-:Y:S04]  /*62740*/  STL [R1+0x3b4c], R8 ;  /* 0x003b4c0801007387 */ /* 0x000fe80000100800 */
[----:B------:R0:W-:Y:S04]  /*62750*/  STL.64 [R1+0x480], R4 ;  /* 0x0004800401007387 */ /* 0x0001e80000100a00 */
[----:B------:R1:W-:Y:S01]  /*62760*/  STL.64 [R1+0x488], R6 ;  /* 0x0004880601007387 */ /* 0x0003e20000100a00 */
[----:B0-----:R-:W-:-:S03]  /*62770*/  IMAD.MOV.U32 R4, RZ, RZ, R14 ;  /* 0x000000ffff047224 */ /* 0x001fc600078e000e */
[----:B-1----:R-:W4:Y:S01]  /*62780*/  LDL.LU.64 R6, [R1+0x3c00] ;  /* 0x003c000001067983 */ /* 0x002f220000300a00 */
[----:B------:R-:W-:-:S03]  /*62790*/  IMAD.MOV.U32 R5, RZ, RZ, R15 ;  /* 0x000000ffff057224 */ /* 0x000fc600078e000f */
[----:B------:R-:W2:Y:S02]  /*627a0*/  LDL.LU.64 R14, [R1+0x3bf8] ;  /* 0x003bf800010e7983 */ /* 0x000ea40000300a00 */
[----:B--2---:R-:W-:Y:S06]  /*627b0*/  HMMA.16816.F32.BF16 R16, R20, R14, R16 ;  /* 0x0000000e1410723c */ /* 0x004fec0000041810 */
[----:B------:R-:W-:Y:S02]  /*627c0*/  IMAD.MOV.U32 R2, RZ, RZ, R14 ;  /* 0x000000ffff027224 */ /* 0x000fe400078e000e */
        /* <DEDUP_REMOVED lines=22> */
[----:B--2---:R-:W-:-:S15]  /*62930*/  HMMA.16816.F32.BF16 R16, R20, R14, R16 ;  /* 0x0000000e1410723c */ /* 0x004fde0000041810 */
[----:B------:R-:W-:-:S08]  /*62940*/  NOP ;  /* 0x0000000000007918 */ /* 0x000fd00000000000 */
[----:B------:R-:W-:Y:S04]  /*62950*/  STL.64 [R1+0x440], R16 ;  /* 0x0004401001007387 */ /* 0x000fe80000100a00 */
[----:B------:R0:W-:Y:S04]  /*62960*/  STL.64 [R1+0x448], R18 ;  /* 0x0004481201007387 */ /* 0x0001e80000100a00 */
[----:B0-----:R-:W2:Y:S04]  /*62970*/  LDL.LU.64 R18, [R1+0x3ba8] ;  /* 0x003ba80001127983 */ /* 0x001ea80000300a00 */
[----:B------:R-:W2:Y:S04]  /*62980*/  LDL.LU.64 R16, [R1+0x3ba0] ;  /* 0x003ba00001107983 */ /* 0x000ea80000300a00 */
[----:B------:R0:W-:Y:S04]  /*62990*/  STL.64 [R1+0x3b68], R14 ;  /* 0x003b680e01007387 */ /* 0x0001e80000100a00 */
[----:B------:R-:W3:Y:S04]  /*629a0*/  LDL.LU R12, [R1+0x3b0] ;  /* 0x0003b000010c7983 */ /* 0x000ee80000300800 */
[----:B------:R-:W3:Y:S04]  /*629b0*/  LDL.LU R13, [R1+0x3b4] ;  /* 0x0003b400010d7983 */ /* 0x000ee80000300800 */
[----:B0-----:R-:W3:Y:S04]  /*629c0*/  LDL.LU R14, [R1+0x3b8] ;  /* 0x0003b800010e7983 */ /* 0x001ee80000300800 */
[----:B------:R-:W3:Y:S01]  /*629d0*/  LDL.LU R15, [R1+0x3bc] ;  /* 0x0003bc00010f7983 */ /* 0x000ee20000300800 */
[----:B--2---:R-:W-:-:S15]  /*629e0*/  HMMA.16816.F32.BF16 R16, R20, R10, R16 ;  /* 0x0000000a1410723c */ /* 0x004fde0000041810 */
[----:B------:R-:W-:-:S08]  /*629f0*/  NOP ;  /* 0x0000000000007918 */ /* 0x000fd00000000000 */
[----:B------:R-:W-:Y:S04]  /*62a00*/  STL.64 [R1+0x430], R16 ;  /* 0x0004301001007387 */ /* 0x000fe80000100a00 */
[----:B------:R0:W-:Y:S04]  /*62a10*/  STL.64 [R1+0x438], R18 ;  /* 0x0004381201007387 */ /* 0x0001e80000100a00 */
[----:B0-----:R-:W4:Y:S04]  /*62a20*/  LDL.LU.64 R18, [R1+0x3b98] ;  /* 0x003b980001127983 */ /* 0x001f280000300a00 */
[----:B------:R-:W4:Y:S04]  /*62a30*/  LDL.LU.64 R16, [R1+0x3b90] ;  /* 0x003b900001107983 */ /* 0x000f280000300a00 */
[----:B------:R-:W-:Y:S04]  /*62a40*/  STL.64 [R1+0x3908], R10 ;  /* 0x0039080a01007387 */ /* 0x000fe80000100a00 */
[----:B------:R-:W-:Y:S04]  /*62a50*/  STL [R1+0x3900], R9 ;  /* 0x0039000901007387 */ /* 0x000fe80000100800 */
[----:B------:R0:W-:Y:S04]  /*62a60*/  STL [R1+0x3b54], R8 ;  /* 0x003b540801007387 */ /* 0x0001e80000100800 */
[----:B0-----:R-:W2:Y:S04]  /*62a70*/  LDL.LU R8, [R1+0x3a0] ;  /* 0x0003a00001087983 */ /* 0x001ea80000300800 */
[----:B------:R-:W2:Y:S04]  /*62a80*/  LDL.LU R9, [R1+0x3a4] ;  /* 0x0003a40001097983 */ /* 0x000ea80000300800 */
[----:B------:R-:W2:Y:S04]  /*62a90*/  LDL.LU R10, [R1+0x3a8] ;  /* 0x0003a800010a7983 */ /* 0x000ea80000300800 */
[----:B------:R-:W2:Y:S01]  /*62aa0*/  LDL.LU R11, [R1+0x3ac] ;  /* 0x0003ac00010b7983 */ /* 0x000ea20000300800 */
[----:B----4-:R-:W-:-:S15]  /*62ab0*/  HMMA.16816.F32.BF16 R16, R20, R6, R16 ;  /* 0x000000061410723c */ /* 0x010fde0000041810 */
[----:B------:R-:W-:-:S08]  /*62ac0*/  NOP ;  /* 0x0000000000007918 */ /* 0x000fd00000000000 */
[----:B------:R-:W-:Y:S04]  /*62ad0*/  STL.64 [R1+0x420], R16 ;  /* 0x0004201001007387 */ /* 0x000fe80000100a00 */
[----:B------:R0:W-:Y:S04]  /*62ae0*/  STL.64 [R1+0x428], R18 ;  /* 0x0004281201007387 */ /* 0x0001e80000100a00 */
[----:B0-----:R-:W3:Y:S04]  /*62af0*/  LDL.LU.64 R18, [R1+0x3b88] ;  /* 0x003b880001127983 */ /* 0x001ee80000300a00 */
[----:B------:R-:W3:Y:S04]  /*62b00*/  LDL.LU.64 R16, [R1+0x3b80] ;  /* 0x003b800001107983 */ /* 0x000ee80000300a00 */
[----:B------:R-:W-:Y:S01]  /*62b10*/  STL.64 [R1+0x3910], R6 ;  /* 0x0039100601007387 */ /* 0x000fe20000100a00 */
[----:B---3--:R-:W-:-:S15]  /*62b20*/  HMMA.16816.F32.BF16 R16, R20, R26, R16 ;  /* 0x0000001a1410723c */ /* 0x008fde0000041810 */
[----:B------:R-:W-:-:S08]  /*62b30*/  NOP ;  /* 0x0000000000007918 */ /* 0x000fd00000000000 */
[----:B------:R0:W-:Y:S04]  /*62b40*/  STL.64 [R1+0x410], R16 ;  /* 0x0004101001007387 */ /* 0x0001e80000100a00 */
[----:B------:R1:W-:Y:S01]  /*62b50*/  STL.64 [R1+0x418], R18 ;  /* 0x0004181201007387 */ /* 0x0003e20000100a00 */
[----:B0-----:R-:W-:-:S03]  /*62b60*/  IMAD.MOV.U32 R17, RZ, RZ, R26 ;  /* 0x000000ffff117224 */ /* 0x001fc600078e001a */
[----:B-1----:R-:W3:Y:S01]  /*62b70*/  LDL.LU.64 R18, [R1+0x3b78] ;  /* 0x003b780001127983 */ /* 0x002ee20000300a00 */
[----:B------:R-:W-:-:S03]  /*62b80*/  IMAD.MOV.U32 R16, RZ, RZ, R27 ;  /* 0x000000ffff107224 */ /* 0x000fc600078e001b */
[----:B------:R-:W4:Y:S04]  /*62b90*/  LDL.LU.64 R26, [R1+0x3b70] ;  /* 0x003b7000011a7983 */ /* 0x000f280000300a00 */
[----:B------:R-:W-:Y:S01]  /*62ba0*/  STL.64 [R1+0x3838], R16 ;  /* 0x0038381001007387 */ /* 0x000fe20000100a00 */
[----:B----4-:R-:W-:Y:S03]  /*62bb0*/  HMMA.16816.F32.BF16 R20, R20, R26, R12 ;  /* 0x0000001a1414723c */ /* 0x010fe6000004180c */
[----:B------:R-:W4:Y:S04]  /*62bc0*/  LDL.LU.64 R14, [R1+0x3b68] ;  /* 0x003b6800010e7983 */ /* 0x000f280000300a00 */
[----:B------:R-:W-:-:S02]  /*62bd0*/  IMAD.MOV.U32 R13, RZ, RZ, R26 ;  /* 0x000000ffff0d7224 */ /* 0x000fc400078e001a */
[----:B------:R-:W-:-:S14]  /*62be0*/  IMAD.MOV.U32 R12, RZ, RZ, R27 ;  /* 0x000000ffff0c7224 */ /* 0x000fdc00078e001b */
[----:B------:R0:W-:Y:S04]  /*62bf0*/  STL.64 [R1+0x3d0], R20 ;  /* 0x0003d01401007387 */ /* 0x0001e80000100a00 */
[----:B------:R1:W-:Y:S04]  /*62c00*/  STL.64 [R1+0x3d8], R22 ;  /* 0x0003d81601007387 */ /* 0x0003e80000100a00 */
[----:B------:R-:W2:Y:S04]  /*62c10*/  LDL.LU.64 R26, [R1+0x3b60] ;  /* 0x003b6000011a7983 */ /* 0x000ea80000300a00 */
[----:B------:R-:W2:Y:S04]  /*62c20*/  LDL.LU.64 R24, [R1+0x3b58] ;  /* 0x003b580001187983 */ /* 0x000ea80000300a00 */
[----:B0-----:R-:W3:Y:S04]  /*62c30*/  LDL.LU R20, [R1+0x390] ;  /* 0x0003900001147983 */ /* 0x001ee80000300800 */
[----:B------:R-:W3:Y:S04]  /*62c40*/  LDL.LU R21, [R1+0x394] ;  /* 0x0003940001157983 */ /* 0x000ee80000300800 */
[----:B-1----:R-:W3:Y:S04]  /*62c50*/  LDL.LU R22, [R1+0x398] ;  /* 0x0003980001167983 */ /* 0x002ee80000300800 */
[----:B------:R-:W3:Y:S04]  /*62c60*/  LDL.LU R23, [R1+0x39c] ;  /* 0x00039c0001177983 */ /* 0x000ee80000300800 */
[----:B----4-:R0:W-:Y:S04]  /*62c70*/  STL.64 [R1+0x3858], R14 ;  /* 0x0038580e01007387 */ /* 0x0101e80000100a00 */
[----:B------:R2:W-:Y:S04]  /*62c80*/  STL.64 [R1+0x3850], R12 ;  /* 0x0038500c01007387 */ /* 0x0005e80000100a00 */
[----:B0-----:R-:W2:Y:S04]  /*62c90*/  LDL.LU R14, [R1+0x1a8] ;  /* 0x0001a800010e7983 */ /* 0x001ea80000300800 */
[----:B------:R-:W2:Y:S02]  /*62ca0*/  LDL.LU R15, [R1+0x1ac] ;  /* 0x0001ac00010f7983 */ /* 0x000ea40000300800 */
[----:B--2---:R-:W-:Y:S02]  /*62cb0*/  HMMA.16816.F32.BF16 R12, R24, R14, R8 ;  /* 0x0000000e180c723c */ /* 0x004fe40000041808 */
[----:B------:R-:W2:-:S15]  /*62cc0*/  LDL.LU R8, [R1+0x3b54] ;  /* 0x003b540001087983 */ /* 0x000e9e0000300800 */
[----:B------:R-:W-:-:S06]  /*62cd0*/  NOP ;  /* 0x0000000000007918 */ /* 0x000fcc0000000000 */
[----:B------:R-:W-:Y:S04]  /*62ce0*/  STL.64 [R1+0x3c0], R12 ;  /* 0x0003c00c01007387 */ /* 0x000fe80000100a00 */
[----:B------:R3:W-:Y:S04]  /*62cf0*/  STL.64 [R1+0x3c8], R14 ;  /* 0x0003c80e01007387 */ /* 0x0007e80000100a00 */
[----:B------:R-:W4:Y:S01]  /*62d00*/  LDL.LU R16, [R1+0x1c0] ;  /* 0x0001c00001107983 */ /* 0x000f220000300800 */
[----:B---3--:R-:W-:-:S15]  /*62d10*/  HMMA.16816.F32.BF16 R12, R24, R18, R20 ;  /* 0x00000012180c723c */ /* 0x008fde0000041814 */
[----:B------:R-:W-:-:S08]  /*62d20*/  NOP ;  /* 0x0000000000007918 */ /* 0x000fd00000000000 */
[----:B------:R-:W-:Y:S04]  /*62d30*/  STL.64 [R1+0x3b0], R12 ;  /* 0x0003b00c01007387 */ /* 0x000fe80000100a00 */
[----:B------:R-:W-:Y:S04]  /*62d40*/  STL.64 [R1+0x3b8], R14 ;  /* 0x0003b80e01007387 */ /* 0x000fe80000100a00 */
[----:B------:R-:W4:Y:S04]  /*62d50*/  LDL.LU R17, [R1+0x1c4] ;  /* 0x0001c40001117983 */ /* 0x000f280000300800 */
[----:B------:R-:W3:Y:S04]  /*62d60*/  LDL.LU R18, [R1+0x1c8] ;  /* 0x0001c80001127983 */ /* 0x000ee80000300800 */
[----:B------:R-:W3:Y:S04]  /*62d70*/  LDL.LU R19, [R1+0x1cc] ;  /* 0x0001cc0001137983 */ /* 0x000ee80000300800 */
[----:B---3--:R-:W-:Y:S04]  /*62d80*/  STL.64 [R1+0x3848], R18 ;  /* 0x0038481201007387 */ /* 0x008fe80000100a00 */
[----:B----4-:R0:W-:Y:S04]  /*62d90*/  STL.64 [R1+0x3840], R16 ;  /* 0x0038401001007387 */ /* 0x0101e80000100a00 */
[----:B0-----:R-:W3:Y:S04]  /*62da0*/  LDL.LU R16, [R1+0x1f0] ;  /* 0x0001f00001107983 */ /* 0x001ee80000300800 */
[----:B------:R-:W3:Y:S04]  /*62db0*/  LDL.LU R17, [R1+0x1f4] ;  /* 0x0001f40001117983 */ /* 0x000ee80000300800 */
[----:B------:R-:W4:Y:S04]  /*62dc0*/  LDL.LU R18, [R1+0x1f8] ;  /* 0x0001f80001127983 */ /* 0x000f280000300800 */
[----:B------:R-:W4:Y:S01]  /*62dd0*/  LDL.LU R19, [R1+0x1fc] ;  /* 0x0001fc0001137983 */ /* 0x000f220000300800 */
[----:B------:R-:W-:-:S02]  /*62de0*/  IMAD.MOV.U32 R14, RZ, RZ, R3 ;  /* 0x000000ffff0e7224 */ /* 0x000fc400078e0003 */
[----:B--2---:R-:W-:Y:S01]  /*62df0*/  IMAD.MOV.U32 R15, RZ, RZ, R8 ;  /* 0x000000ffff0f7224 */ /* 0x004fe200078e0008 */
[----:B----4-:R-:W-:Y:S04]  /*62e00*/  STL.64 [R1+0x3868], R18 ;  /* 0x0038681201007387 */ /* 0x010fe80000100a00 */
[----:B---3--:R0:W-:Y:S04]  /*62e10*/  STL.64 [R1+0x3860], R16 ;  /* 0x0038601001007387 */ /* 0x0081e80000100a00 */
        /* <DEDUP_REMOVED lines=14> */
[----:B0-----:R-:W-:-:S02]  /*62f00*/  IMAD.MOV.U32 R14, RZ, RZ, R2 ;  /* 0x000000ffff0e7224 */ /* 0x001fc400078e0002 */
[----:B------:R-:W-:Y:S01]  /*62f10*/  IMAD.MOV.U32 R15, RZ, RZ, R29 ;  /* 0x000000ffff0f7224 */ /* 0x000fe200078e001d */
[----:B------:R-:W2:Y:S04]  /*62f20*/  LDL.LU R2, [R1+0x3b40] ;  /* 0x003b400001027983 */ /* 0x000ea80000300800 */
[----:B------:R-:W2:Y:S04]  /*62f30*/  LDL.LU R29, [R1+0x3b3c] ;  /* 0x003b3c00011d7983 */ /* 0x000ea80000300800 */
[----:B------:R0:W-:Y:S04]  /*62f40*/  STL.64 [R1+0x38a0], R14 ;  /* 0x0038a00e01007387 */ /* 0x0001e80000100a00 */
[----:B------:R-:W3:Y:S04]  /*62f50*/  LDL.LU R16, [R1+0x210] ;  /* 0x0002100001107983 */ /* 0x000ee80000300800 */
[----:B------:R-:W3:Y:S04]  /*62f60*/  LDL.LU R17, [R1+0x214] ;  /* 0x0002140001117983 */ /* 0x000ee80000300800 */
[----:B------:R-:W4:Y:S04]  /*62f70*/  LDL.LU R18, [R1+0x218] ;  /* 0x0002180001127983 */ /* 0x000f280000300800 */
[----:B------:R-:W4:Y:S01]  /*62f80*/  LDL.LU R19, [R1+0x21c] ;  /* 0x00021c0001137983 */ /* 0x000f220000300800 */
[----:B0-----:R-:W-:-:S02]  /*62f90*/  IMAD.MOV.U32 R14, RZ, RZ, R4 ;  /* 0x000000ffff0e7224 */ /* 0x001fc400078e0004 */
[----:B------:R-:W-:Y:S01]  /*62fa0*/  IMAD.MOV.U32 R15, RZ, RZ, R5 ;  /* 0x000000ffff0f7224 */ /* 0x000fe200078e0005 */
[----:B------:R-:W2:Y:S04]  /*62fb0*/  LDL.LU R4, [R1+0x3b38] ;  /* 0x003b380001047983 */ /* 0x000ea80000300800 */
[----:B------:R-:W2:Y:S04]  /*62fc0*/  LDL.LU R5, [R1+0x3b34] ;  /* 0x003b340001057983 */ /* 0x000ea80000300800 */
[----:B------:R-:W-:Y:S04]  /*62fd0*/  STL.64 [R1+0x38b8], R14 ;  /* 0x0038b80e01007387 */ /* 0x000fe80000100a00 */
[----:B----4-:R-:W-:Y:S04]  /*62fe0*/  STL.64 [R1+0x3898], R18 ;  /* 0x0038981201007387 */ /* 0x010fe80000100a00 */
[----:B---3--:R0:W-:Y:S04]  /*62ff0*/  STL.64 [R1+0x3890], R16 ;  /* 0x0038901001007387 */ /* 0x0081e80000100a00 */
[----:B0-----:R-:W3:Y:S04]  /*63000*/  LDL.LU R16, [R1+0x220] ;  /* 0x0002200001107983 */ /* 0x001ee80000300800 */
[----:B------:R-:W3:Y:S04]  /*63010*/  LDL.LU R17, [R1+0x224] ;  /* 0x0002240001117983 */ /* 0x000ee80000300800 */
[----:B------:R-:W4:Y:S04]  /*63020*/  LDL.LU R18, [R1+0x228] ;  /* 0x0002280001127983 */ /* 0x000f280000300800 */
[----:B------:R-:W4:Y:S01]  /*63030*/  LDL.LU R19, [R1+0x22c] ;  /* 0x00022c0001137983 */ /* 0x000f220000300800 */
[----:B------:R-:W-:-:S02]  /*63040*/  IMAD.MOV.U32 R14, RZ, RZ, R8 ;  /* 0x000000ffff0e7224 */ /* 0x000fc400078e0008 */
        /* <DEDUP_REMOVED lines=11> */
[----:B--2---:R-:W-:Y:S01]  /*63100*/  IMAD.MOV.U32 R15, RZ, RZ, R28 ;  /* 0x000000ffff0f7224 */ /* 0x004fe200078e001c */
[----:B------:R-:W2:Y:S04]  /*63110*/  LDL.LU R0, [R1+0x3b28] ;  /* 0x003b280001007983 */ /* 0x000ea80000300800 */
[----:B------:R-:W2:Y:S04]  /*63120*/  LDL.LU R28, [R1+0x3b24] ;  /* 0x003b2400011c7983 */ /* 0x000ea80000300800 */
[----:B------:R0:W-:Y:S01]  /*63130*/  STL.64 [R1+0x38e8], R14 ;  /* 0x0038e80e01007387 */ /* 0x0001e20000100a00 */
[----:B------:R-:W-:-:S02]  /*63140*/  IMAD.MOV.U32 R10, RZ, RZ, R5 ;  /* 0x000000ffff0a7224 */ /* 0x000fc400078e0005 */
[----:B------:R-:W-:Y:S02]  /*63150*/  IMAD.MOV.U32 R11, RZ, RZ, R4 ;  /* 0x000000ffff0b7224 */ /* 0x000fe400078e0004 */
[----:B0-----:R-:W-:Y:S02]  /*63160*/  IMAD.MOV.U32 R14, RZ, RZ, R29 ;  /* 0x000000ffff0e7224 */ /* 0x001fe400078e001d */
[----:B------:R-:W-:Y:S01]  /*63170*/  IMAD.MOV.U32 R15, RZ, RZ, R2 ;  /* 0x000000ffff0f7224 */ /* 0x000fe200078e0002 */
[----:B----4-:R-:W-:Y:S04]  /*63180*/  STL.64 [R1+0x38c8], R18 ;  /* 0x0038c81201007387 */ /* 0x010fe80000100a00 */
[----:B---3--:R0:W-:Y:S04]  /*63190*/  STL.64 [R1+0x38c0], R16 ;  /* 0x0038c01001007387 */ /* 0x0081e80000100a00 */
[----:B0-----:R-:W3:Y:S04]  /*631a0*/  LDL.LU R16, [R1+0x240] ;  /* 0x0002400001107983 */ /* 0x001ee80000300800 */
[----:B------:R-:W3:Y:S04]  /*631b0*/  LDL.LU R17, [R1+0x244] ;  /* 0x0002440001117983 */ /* 0x000ee80000300800 */
[----:B------:R-:W4:Y:S04]  /*631c0*/  LDL.LU R18, [R1+0x248] ;  /* 0x0002480001127983 */ /* 0x000f280000300800 */
[----:B------:R-:W4:Y:S04]  /*631d0*/  LDL.LU R19, [R1+0x24c] ;  /* 0x00024c0001137983 */ /* 0x000f280000300800 */
[----:B------:R-:W3:Y:S04]  /*631e0*/  LDL.LU R29, [R1+0x3b20] ;  /* 0x003b2000011d7983 */ /* 0x000ee80000300800 */
[----:B------:R-:W4:Y:S04]  /*631f0*/  LDL.LU R2, [R1+0x3b1c] ;  /* 0x003b1c0001027983 */ /* 0x000f280000300800 */
[----:B------:R0:W-:Y:S04]  /*63200*/  STL.64 [R1+0x3918], R14 ;  /* 0x0039180e01007387 */ /* 0x0001e80000100a00 */
[----:B------:R1:W-:Y:S04]  /*63210*/  STL.64 [R1+0x3920], R10 ;  /* 0x0039200a01007387 */ /* 0x0003e80000100a00 */
[----:B------:R-:W2:Y:S04]  /*63220*/  LDL.LU R4, [R1+0x270] ;  /* 0x0002700001047983 */ /* 0x000ea80000300800 */
[----:B------:R-:W2:Y:S04]  /*63230*/  LDL.LU R5, [R1+0x274] ;  /* 0x0002740001057983 */ /* 0x000ea80000300800 */
[----:B------:R-:W3:Y:S04]  /*63240*/  LDL.LU R6, [R1+0x278] ;  /* 0x0002780001067983 */ /* 0x000ee80000300800 */
[----:B------:R-:W3:Y:S01]  /*63250*/  LDL.LU R7, [R1+0x27c] ;  /* 0x00027c0001077983 */ /* 0x000ee20000300800 */
[----:B0-----:R-:W-:-:S02]  /*63260*/  IMAD.MOV.U32 R14, RZ, RZ, R3 ;  /* 0x000000ffff0e7224 */ /* 0x001fc400078e0003 */
[----:B------:R-:W-:Y:S01]  /*63270*/  IMAD.MOV.U32 R15, RZ, RZ, R8 ;  /* 0x000000ffff0f7224 */ /* 0x000fe200078e0008 */
[----:B---3--:R0:W-:Y:S04]  /*63280*/  STL.64 [R1+0x3930], R6 ;  /* 0x0039300601007387 */ /* 0x0081e80000100a00 */
[----:B--2---:R-:W-:Y:S04]  /*63290*/  STL.64 [R1+0x3928], R4 ;  /* 0x0039280401007387 */ /* 0x004fe80000100a00 */
[----:B------:R-:W2:Y:S04]  /*632a0*/  LDL.LU R3, [R1+0x3b18] ;  /* 0x003b180001037983 */ /* 0x000ea80000300800 */
[----:B------:R3:W-:Y:S04]  /*632b0*/  STL.64 [R1+0x3938], R14 ;  /* 0x0039380e01007387 */ /* 0x0007e80000100a00 */
[----:B------:R-:W4:Y:S04]  /*632c0*/  LDL.LU R8, [R1+0x280] ;  /* 0x0002800001087983 */ /* 0x000f280000300800 */
[----:B------:R-:W4:Y:S04]  /*632d0*/  LDL.LU R9, [R1+0x284] ;  /* 0x0002840001097983 */ /* 0x000f280000300800 */
[----:B-1----:R-:W3:Y:S04]  /*632e0*/  LDL.LU R10, [R1+0x288] ;  /* 0x00028800010a7983 */ /* 0x002ee80000300800 */
[----:B------:R-:W3:Y:S01]  /*632f0*/  LDL.LU R11, [R1+0x28c] ;  /* 0x00028c00010b7983 */ /* 0x000ee20000300800 */
[----:B0-----:R-:W-:-:S02]  /*63300*/  IMAD.MOV.U32 R6, RZ, RZ, R28 ;  /* 0x000000ffff067224 */ /* 0x001fc400078e001c */
[----:B------:R-:W-:Y:S01]  /*63310*/  IMAD.MOV.U32 R7, RZ, RZ, R0 ;  /* 0x000000ffff077224 */ /* 0x000fe200078e0000 */
[----:B---3--:R0:W-:Y:S04]  /*63320*/  STL.64 [R1+0x3948], R10 ;  /* 0x0039480a01007387 */ /* 0x0081e80000100a00 */
[----:B----4-:R-:W-:Y:S04]  /*63330*/  STL.64 [R1+0x3940], R8 ;  /* 0x0039400801007387 */ /* 0x010fe80000100a00 */
[----:B------:R-:W3:Y:S04]  /*63340*/  LDL.LU R28, [R1+0x3b14] ;  /* 0x003b1400011c7983 */ /* 0x000ee80000300800 */
[----:B------:R-:W4:Y:S04]  /*63350*/  LDL.LU R0, [R1+0x3b10] ;  /* 0x003b100001007983 */ /* 0x000f280000300800 */
[----:B------:R-:W-:Y:S04]  /*63360*/  STL.64 [R1+0x3950], R6 ;  /* 0x0039500601007387 */ /* 0x000fe80000100a00 */
        /* <DEDUP_REMOVED lines=9> */
[----:B------:R-:W3:Y:S04]  /*63400*/  LDL.LU R29, [R1+0x3b08] ;  /* 0x003b0800011d7983 */ /* 0x000ee80000300800 */
[----:B------:R1:W-:Y:S01]  /*63410*/  STL.64 [R1+0x3968], R10 ;  /* 0x0039680a01007387 */ /* 0x0003e20000100a00 */
[----:B0-----:R-:W-:-:S02]  /*63420*/  IMAD.MOV.U32 R14, RZ, RZ, R28 ;  /* 0x000000ffff0e7224 */ /* 0x001fc400078e001c */
[----:B------:R-:W-:Y:S01]  /*63430*/  IMAD.MOV.U32 R15, RZ, RZ, R3 ;  /* 0x000000ffff0f7224 */ /* 0x000fe200078e0003 */
[----:B------:R-:W3:Y:S04]  /*63440*/  LDL.LU R28, [R1+0x3b04] ;  /* 0x003b0400011c7983 */ /* 0x000ee80000300800 */
[----:B------:R-:W3:Y:S04]  /*63450*/  LDL.LU R3, [R1+0x3b00] ;  /* 0x003b000001037983 */ /* 0x000ee80000300800 */
[----:B------:R4:W-:Y:S04]  /*63460*/  STL.64 [R1+0x3970], R14 ;  /* 0x0039700e01007387 */ /* 0x0009e80000100a00 */
[----:B------:R-:W3:Y:S04]  /*63470*/  LDL.LU R8, [R1+0x2b0] ;  /* 0x0002b00001087983 */ /* 0x000ee80000300800 */
[----:B------:R-:W3:Y:S04]  /*63480*/  LDL.LU R9, [R1+0x2b4] ;  /* 0x0002b40001097983 */ /* 0x000ee80000300800 */
[----:B-1----:R-:W3:Y:S04]  /*63490*/  LDL.LU R10, [R1+0x2b8] ;  /* 0x0002b800010a7983 */ /* 0x002ee80000300800 */
[----:B------:R-:W3:Y:S01]  /*634a0*/  LDL.LU R11, [R1+0x2bc] ;  /* 0x0002bc00010b7983 */ /* 0x000ee20000300800 */
[----:B----4-:R-:W-:-:S02]  /*634b0*/  IMAD.MOV.U32 R15, RZ, RZ, R0 ;  /* 0x000000ffff0f7224 */ /* 0x010fc400078e0000 */
[----:B--2---:R-:W-:Y:S01]  /*634c0*/  IMAD.MOV.U32 R14, RZ, RZ, R2 ;  /* 0x000000ffff0e7224 */ /* 0x004fe200078e0002 */
[----:B---3--:R-:W-:Y:S04]  /*634d0*/  STL.64 [R1+0x3980], R10 ;  /* 0x0039800a01007387 */ /* 0x008fe80000100a00 */
[----:B------:R0:W-:Y:S04]  /*634e0*/  STL.64 [R1+0x3978], R8 ;  /* 0x0039780801007387 */ /* 0x0001e80000100a00 */
        /* <DEDUP_REMOVED lines=10> */
[----:B----4-:R0:W-:Y:S04]  /*63590*/  STL.64 [R1+0x3990], R8 ;  /* 0x0039900801007387 */ /* 0x0101e80000100a00 */
[----:B------:R-:W2:Y:S04]  /*635a0*/  LDL.LU R28, [R1+0x3af4] ;  /* 0x003af400011c7983 */ /* 0x000ea80000300800 */
[----:B------:R-:W4:Y:S04]  /*635b0*/  LDL.LU R29, [R1+0x3af0] ;  /* 0x003af000011d7983 */ /* 0x000f280000300800 */
[----:B------:R1:W-:Y:S04]  /*635c0*/  STL.64 [R1+0x39a0], R14 ;  /* 0x0039a00e01007387 */ /* 0x0003e80000100a00 */
[----:B0-----:R-:W3:Y:S04]  /*635d0*/  LDL.LU R8, [R1+0x2d0] ;  /* 0x0002d00001087983 */ /* 0x001ee80000300800 */
[----:B------:R-:W3:Y:S04]  /*635e0*/  LDL.LU R9, [R1+0x2d4] ;  /* 0x0002d40001097983 */ /* 0x000ee80000300800 */
[----:B------:R-:W2:Y:S04]  /*635f0*/  LDL.LU R10, [R1+0x2d8] ;  /* 0x0002d800010a7983 */ /* 0x000ea80000300800 */
[----:B------:R-:W2:Y:S01]  /*63600*/  LDL.LU R11, [R1+0x2dc] ;  /* 0x0002dc00010b7983 */ /* 0x000ea20000300800 */
[----:B-1----:R-:W-:-:S02]  /*63610*/  IMAD.MOV.U32 R14, RZ, RZ, R2 ;  /* 0x000000ffff0e7224 */ /* 0x002fc400078e0002 */
[----:B------:R-:W-:Y:S01]  /*63620*/  IMAD.MOV.U32 R15, RZ, RZ, R3 ;  /* 0x000000ffff0f7224 */ /* 0x000fe200078e0003 */
[----:B--2---:R-:W-:Y:S04]  /*63630*/  STL.64 [R1+0x39b0], R10 ;  /* 0x0039b00a01007387 */ /* 0x004fe80000100a00 */
[----:B---3--:R-:W-:Y:S04]  /*63640*/  STL.64 [R1+0x39a8], R8 ;  /* 0x0039a80801007387 */ /* 0x008fe80000100a00 */
[----:B------:R-:W2:Y:S04]  /*63650*/  LDL.LU R2, [R1+0x3aec] ;  /* 0x003aec0001027983 */ /* 0x000ea80000300800 */
[----:B------:R-:W3:Y:S04]  /*63660*/  LDL.LU R3, [R1+0x3ae8] ;  /* 0x003ae80001037983 */ /* 0x000ee80000300800 */
[----:B------:R0:W-:Y:S02]  /*63670*/  STL.64 [R1+0x39b8], R14 ;  /* 0x0039b80e01007387 */ /* 0x0001e40000100a00 */
[----:B0-----:R-:W-:-:S02]  /*63680*/  IMAD.MOV.U32 R14, RZ, RZ, R28 ;  /* 0x000000ffff0e7224 */ /* 0x001fc400078e001c */
        /* <DEDUP_REMOVED lines=8> */
[----:B----4-:R-:W-:-:S02]  /*63710*/  IMAD.MOV.U32 R15, RZ, RZ, R29 ;  /* 0x000000ffff0f7224 */ /* 0x010fc400078e001d */
[----:B--2---:R-:W-:Y:S02]  /*63720*/  IMAD.MOV.U32 R14, RZ, RZ, R2 ;  /* 0x000000ffff0e7224 */ /* 0x004fe400078e0002 */
        /* <DEDUP_REMOVED lines=44> */
[----:B------:R-:W2:Y:S04]  /*639f0*/  LDL.LU R2, [R1+0x3abc] ;  /* 0x003abc0001027983 */ /* 0x000ea80000300800 */
[----:B------:R-:W2:Y:S04]  /*63a00*/  LDL.LU R3, [R1+0x3ab8] ;  /* 0x003ab80001037983 */ /* 0x000ea80000300800 */
[----:B------:R4:W-:Y:S02]  /*63a10*/  STL.64 [R1+0x3a48], R14 ;  /* 0x003a480e01007387 */ /* 0x0009e40000100a00 */
        /* <DEDUP_REMOVED lines=23> */
[----:B------:R-:W-:-:S05]  /*63b90*/  IMAD.MOV.U32 R15, RZ, RZ, R3 ;  /* 0x000000ffff0f7224 */ /* 0x000fca00078e0003 */
[----:B------:R-:W-:Y:S04]  /*63ba0*/  STL.64 [R1+0x3a90], R14 ;  /* 0x003a900e01007387 */ /* 0x000fe80000100a00 */
        /* <DEDUP_REMOVED lines=30> */
[----:B------:R-:W-:Y:S04]  /*63d90*/  STL.64 [R1+0x38e0], R18 ;  /* 0x0038e01201007387 */ /* 0x000fe80000100a00 */
[----:B------:R0:W-:Y:S04]  /*63da0*/  STL.64 [R1+0x38d8], R16 ;  /* 0x0038d81001007387 */ /* 0x0001e80000100a00 */
[----:B0-----:R-:W4:Y:S04]  /*63db0*/  LDL.LU R16, [R1+0x250] ;  /* 0x0002500001107983 */ /* 0x001f280000300800 */
[----:B------:R-:W4:Y:S04]  /*63dc0*/  LDL.LU R17, [R1+0x254] ;  /* 0x0002540001117983 */ /* 0x000f280000300800 */
[----:B------:R-:W3:Y:S04]  /*63dd0*/  LDL.LU R18, [R1+0x258] ;  /* 0x0002580001127983 */ /* 0x000ee80000300800 */
[----:B------:R-:W3:Y:S01]  /*63de0*/  LDL.LU R19, [R1+0x25c] ;  /* 0x00025c0001137983 */ /* 0x000ee20000300800 */
[C---:B--2---:R-:W-:Y:S03]  /*63df0*/  HMMA.16816.F32.BF16 R12, R24.reuse, R14, R8 ;  /* 0x0000000e180c723c */ /* 0x044fe60000041808 */
[----:B---3--:R-:W-:Y:S04]  /*63e00*/  STL.64 [R1+0x38f8], R18 ;  /* 0x0038f81201007387 */ /* 0x008fe80000100a00 */
[----:B----4-:R0:W-:Y:S04]  /*63e10*/  STL.64 [R1+0x38f0], R16 ;  /* 0x0038f01001007387 */ /* 0x0101e80000100a00 */
        /* <DEDUP_REMOVED lines=102> */
[----:B0-----:R-:W2:Y:S04]  /*64480*/  LDL.LU.64 R14, [R1+0x3960] ;  /* 0x00396000010e7983 */ /* 0x001ea80000300a00 */
[----:B------:R-:W2:Y:S01]  /*64490*/  LDL.LU.64 R12, [R1+0x3958] ;  /* 0x00395800010c7983 */ /* 0x000ea20000300a00 */
[----:B----4-:R-:W-:Y:S03]  /*644a0*/  HMMA.16816.F32.BF16 R8, R24, R10, R4 ;  /* 0x0000000a1808723c */ /* 0x010fe60000041804 */
[----:B------:R-:W2:-:S15]  /*644b0*/  LDL.LU.64 R6, [R1+0x3950] ;  /* 0x0039500001067983 */ /* 0x000e9e0000300a00 */
[----:B------:R-:W-:-:S05]  /*644c0*/  NOP ;  /* 0x0000000000007918 */ /* 0x000fca0000000000 */
[----:B------:R-:W-:Y:S04]  /*644d0*/  STL.64 [R1+0x2c0], R8 ;  /* 0x0002c00801007387 */ /* 0x000fe80000100a00 */
[----:B------:R0:W-:Y:S04]  /*644e0*/  STL.64 [R1+0x2c8], R10 ;  /* 0x0002c80a01007387 */ /* 0x0001e80000100a00 */
[----:B0-----:R-:W4:Y:S04]  /*644f0*/  LDL.LU.64 R10, [R1+0x3948] ;  /* 0x00394800010a7983 */ /* 0x001f280000300a00 */
[----:B------:R-:W4:Y:S01]  /*64500*/  LDL.LU.64 R8, [R1+0x3940] ;  /* 0x0039400001087983 */ /* 0x000f220000300a00 */
[----:B--2---:R-:W-:Y:S03]  /*64510*/  HMMA.16816.F32.BF16 R4, R24, R6, R12 ;  /* 0x000000061804723c */ /* 0x004fe6000004180c */
[----:B------:R-:W4:-:S15]  /*64520*/  LDL.LU.64 R14, [R1+0x3938] ;  /* 0x00393800010e7983 */ /* 0x000f1e0000300a00 */
[----:B------:R-:W-:-:S05]  /*64530*/  NOP ;  /* 0x0000000000007918 */ /* 0x000fca0000000000 */
        /* <DEDUP_REMOVED lines=9> */
[----:B0-----:R-:W4:Y:S01]  /*645d0*/  LDL.LU.64 R14, [R1+0x3918] ;  /* 0x00391800010e7983 */ /* 0x001f220000300a00 */
[C---:B--2---:R-:W-:Y:S03]  /*645e0*/  HMMA.16816.F32.BF16 R8, R24.reuse, R10, R4 ;  /* 0x0000000a1808723c */ /* 0x044fe60000041804 */
[----:B------:R-:W3:Y:S03]  /*645f0*/  LDL.LU.64 R6, [R1+0x3910] ;  /* 0x0039100001067983 */ /* 0x000ee60000300a00 */
[----:B----4-:R-:W-:-:S15]  /*64600*/  HMMA.16816.F32.BF16 R12, R24, R14, R16 ;  /* 0x0000000e180c723c */ /* 0x010fde0000041810 */
[----:B------:R-:W-:-:S02]  /*64610*/  NOP ;  /* 0x0000000000007918 */ /* 0x000fc40000000000 */
[----:B------:R-:W-:Y:S04]  /*64620*/  STL.64 [R1+0x290], R8 ;  /* 0x0002900801007387 */ /* 0x000fe80000100a00 */
[----:B------:R0:W-:Y:S04]  /*64630*/  STL.64 [R1+0x298], R10 ;  /* 0x0002980a01007387 */ /* 0x0001e80000100a00 */
[----:B0-----:R-:W2:Y:S04]  /*64640*/  LDL.LU.64 R10, [R1+0x3908] ;  /* 0x00390800010a7983 */ /* 0x001ea80000300a00 */
[----:B------:R-:W4:Y:S04]  /*64650*/  LDL.LU R9, [R1+0x3900] ;  /* 0x0039000001097983 */ /* 0x000f280000300800 */
[----:B------:R-:W4:Y:S04]  /*64660*/  LDL R8, [R1+0x9d4] ;  /* 0x0009d40001087983 */ /* 0x000f280000100800 */
[----:B------:R-:W3:Y:S04]  /*64670*/  LDL.LU.64 R18, [R1+0x38f8] ;  /* 0x0038f80001127983 */ /* 0x000ee80000300a00 */
[----:B------:R-:W3:Y:S04]  /*64680*/  LDL.LU.64 R16, [R1+0x38f0] ;  /* 0x0038f00001107983 */ /* 0x000ee80000300a00 */
[----:B------:R-:W-:Y:S04]  /*64690*/  STL.64 [R1+0x280], R12 ;  /* 0x0002800c01007387 */ /* 0x000fe80000100a00 */
        /* <DEDUP_REMOVED lines=43> */
[----:B0-----:R-:W3:Y:S04]  /*64950*/  LDL.LU.64 R14, [R1+0x3858] ;  /* 0x00385800010e7983 */ /* 0x001ee80000300a00 */
[----:B------:R-:W4:Y:S01]  /*64960*/  LDL.LU.64 R12, [R1+0x3850] ;  /* 0x00385000010c7983 */ /* 0x000f220000300a00 */
[----:B---3--:R-:W-:-:S15]  /*64970*/  HMMA.16816.F32.BF16 R16, R24, R14, R16 ;  /* 0x0000000e1810723c */ /* 0x008fde0000041810 */
[----:B------:R-:W-:-:S08]  /*64980*/  NOP ;  /* 0x0000000000007918 */ /* 0x000fd00000000000 */
[----:B------:R-:W-:Y:S04]  /*64990*/  STL.64 [R1+0x210], R16 ;  /* 0x0002101001007387 */ /* 0x000fe80000100a00 */
[----:B------:R0:W-:Y:S04]  /*649a0*/  STL.64 [R1+0x218], R18 ;  /* 0x0002181201007387 */ /* 0x0001e80000100a00 */
[----:B0-----:R-:W2:Y:S04]  /*649b0*/  LDL.LU.64 R18, [R1+0x3848] ;  /* 0x0038480001127983 */ /* 0x001ea80000300a00 */
[----:B------:R-:W2:Y:S01]  /*649c0*/  LDL.LU.64 R16, [R1+0x3840] ;  /* 0x0038400001107983 */ /* 0x000ea20000300a00 */
[----:B------:R-:W0:Y:S01]  /*649d0*/  S2R R5, SR_TID.X ;  /* 0x0000000000057919 */ /* 0x000e220000002100 */
[----:B------:R-:W1:Y:S01]  /*649e0*/  S2R R4, SR_TID.X ;  /* 0x0000000000047919 */ /* 0x000e620000002100 */
[----:B------:R-:W-:Y:S01]  /*649f0*/  HMMA.16816.F32.BF16 R20, R24, R6, R20 ;  /* 0x000000061814723c */ /* 0x000fe20000041814 */
[----:B0-----:R-:W-:Y:S01]  /*64a00*/  LOP3.LUT R5, R5, 0x7, RZ, 0xc0, !PT ;  /* 0x0000000705057812 */ /* 0x001fe200078ec0ff */
[----:B-1----:R-:W-:-:S04]  /*64a10*/  IMAD.SHL.U32 R0, R4, 0x2, RZ ;  /* 0x0000000204007824 */ /* 0x002fc800078e00ff */
[----:B------:R-:W-:Y:S02]  /*64a20*/  IMAD R5, R5, 0x90, RZ ;  /* 0x0000009005057824 */ /* 0x000fe400078e02ff */
[----:B------:R-:W-:-:S03]  /*64a30*/  IMAD.SHL.U32 R4, R4, 0x40, RZ ;  /* 0x0000004004047824 */ /* 0x000fc600078e00ff */
[----:B------:R-:W-:-:S04]  /*64a40*/  LOP3.LUT R5, R5, 0x10, R0, 0x78, !PT ;  /* 0x0000001005057812 */ /* 0x000fc800078e7800 */
[----:B------:R-:W-:Y:S01]  /*64a50*/  LOP3.LUT R5, R5, 0x400, R4, 0xf8, !PT ;  /* 0x0000040005057812 */ /* 0x000fe200078ef804 */
[----:B--2---:R-:W-:-:S15]  /*64a60*/  HMMA.16816.F32.BF16 R16, R24, R10, R16 ;  /* 0x0000000a1810723c */ /* 0x004fde0000041810 */
[----:B------:R-:W-:-:S08]  /*64a70*/  NOP ;  /* 0x0000000000007918 */ /* 0x000fd00000000000 */
[----:B------:R0:W-:Y:S04]  /*64a80*/  STL.64 [R1+0x200], R16 ;  /* 0x0002001001007387 */ /* 0x0001e80000100a00 */
[----:B------:R-:W-:Y:S04]  /*64a90*/  STL.64 [R1+0x208], R18 ;  /* 0x0002081201007387 */ /* 0x000fe80000100a00 */
[----:B0-----:R-:W2:Y:S04]  /*64aa0*/  LDL.LU.64 R16, [R1+0x3838] ;  /* 0x0038380001107983 */ /* 0x001ea80000300a00 */
[----:B------:R-:W-:Y:S04]  /*64ab0*/  STL.64 [R1+0x1f0], R20 ;  /* 0x0001f01401007387 */ /* 0x000fe80000100a00 */
[----:B------:R-:W-:Y:S04]  /*64ac0*/  STL.64 [R1+0x1f8], R22 ;  /* 0x0001f81601007387 */ /* 0x000fe80000100a00 */
[----:B------:R-:W0:Y:S04]  /*64ad0*/  LDSM.16.MT88.4 R20, [R5+UR4+0x11000] ;  /* 0x011000040514783b */ /* 0x000e280008004200 */
[----:B----4-:R-:W1:Y:S04]  /*64ae0*/  LDSM.16.M88.4 R4, [R8+UR4] ;  /* 0x000000040804783b */ /* 0x010e680008000200 */
[----:B0-----:R-:W-:Y:S04]  /*64af0*/  STL [R1+0x382c], R20 ;  /* 0x00382c1401007387 */ /* 0x001fe80000100800 */
[----:B------:R-:W-:Y:S04]  /*64b00*/  STL [R1+0x3828], R21 ;  /* 0x0038281501007387 */ /* 0x000fe80000100800 */
[----:B------:R-:W-:Y:S04]  /*64b10*/  STL [R1+0x3824], R22 ;  /* 0x0038241601007387 */ /* 0x000fe80000100800 */
[----:B------:R-:W-:Y:S04]  /*64b20*/  STL [R1+0x3820], R23 ;  /* 0x0038201701007387 */ /* 0x000fe80000100800 */
[----:B-1----:R-:W-:Y:S01]  /*64b30*/  STL.64 [R1+0x1c0], R4 ;  /* 0x0001c00401007387 */ /* 0x002fe20000100a00 */
[----:B------:R-:W-:-:S03]  /*64b40*/  IMAD.MOV.U32 R3, RZ, RZ, R4 ;  /* 0x000000ffff037224 */ /* 0x000fc600078e0004 */
[----:B------:R-:W-:Y:S01]  /*64b50*/  STL.64 [R1+0x1c8], R6 ;  /* 0x0001c80601007387 */ /* 0x000fe20000100a00 */
[----:B------:R-:W-:-:S03]  /*64b60*/  IMAD.MOV.U32 R28, RZ, RZ, R5 ;  /* 0x000000ffff1c7224 */ /* 0x000fc600078e0005 */
[----:B------:R-:W-:Y:S04]  /*64b70*/  LDSM.16.M88.4 R20, [R8+UR4+0x1000] ;  /* 0x001000040814783b */ /* 0x000fe80008000200 */
[----:B------:R-:W0:Y:S04]  /*64b80*/  LDSM.16.M88.4 R4, [R8+UR4+0x800] ;  /* 0x000800040804783b */ /* 0x000e280008000200 */
[----:B0-----:R-:W-:Y:S01]  /*64b90*/  STL.64 [R1+0x1b0], R4 ;  /* 0x0001b00401007387 */ /* 0x001fe20000100a00 */
[----:B------:R-:W-:-:S03]  /*64ba0*/  IMAD.MOV.U32 R0, RZ, RZ, R4 ;  /* 0x000000ffff007224 */ /* 0x000fc600078e0004 */
[----:B------:R-:W-:Y:S01]  /*64bb0*/  STL.64 [R1+0x1b8], R6 ;  /* 0x0001b80601007387 */ /* 0x000fe20000100a00 */
[----:B------:R-:W-:-:S03]  /*64bc0*/  IMAD.MOV.U32 R2, RZ, RZ, R5 ;  /* 0x000000ffff027224 */ /* 0x000fc600078e0005 */
[----:B------:R-:W0:Y:S04]  /*64bd0*/  LDSM.16.M88.4 R4, [R8+UR4+0x1800] ;  /* 0x001800040804783b */ /* 0x000e280008000200 */
[----:B------:R-:W-:Y:S04]  /*64be0*/  STL.64 [R1+0x1a0], R20 ;  /* 0x0001a01401007387 */ /* 0x000fe80000100a00 */
[----:B------:R-:W-:Y:S04]  /*64bf0*/  STL.64 [R1+0x1a8], R22 ;  /* 0x0001a81601007387 */ /* 0x000fe80000100a00 */
[----:B------:R-:W1:Y:S04]  /*64c00*/  LDSM.16.M88.4 R20, [R8+UR4+0x2000] ;  /* 0x002000040814783b */ /* 0x000e680008000200 */
[----:B0-----:R-:W-:Y:S04]  /*64c10*/  STL.64 [R1+0x190], R4 ;  /* 0x0001900401007387 */ /* 0x001fe80000100a00 */
[----:B------:R-:W-:Y:S04]  /*64c20*/  STL.64 [R1+0x198], R6 ;  /* 0x0001980601007387 */ /* 0x000fe80000100a00 */
[----:B------:R-:W0:Y:S04]  /*64c30*/  LDSM.16.M88.4 R4, [R8+UR4+0x2800] ;  /* 0x002800040804783b */ /* 0x000e280008000200 */
[----:B-1----:R-:W-:Y:S04]  /*64c40*/  STL.64 [R1+0x180], R20 ;  /* 0x0001801401007387 */ /* 0x002fe80000100a00 */
[----:B------:R1:W-:Y:S04]  /*64c50*/  STL.64 [R1+0x188], R22 ;  /* 0x0001881601007387 */ /* 0x0003e80000100a00 */
[----:B0-----:R-:W-:Y:S01]  /*64c60*/  STL.64 [R1+0x170], R4 ;  /* 0x0001700401007387 */ /* 0x001fe20000100a00 */
[----:B-1----:R-:W-:-:S03]  /*64c70*/  IMAD.MOV.U32 R22, RZ, RZ, R4 ;  /* 0x000000ffff167224 */ /* 0x002fc600078e0004 */
        /* <DEDUP_REMOVED lines=71> */
[----:B0-----:R-:W-:Y:S04]  /*650f0*/  STL.64 [R1], R4 ;  /* 0x0000000401007387 */ /* 0x001fe80000100a00 */
[----:B------:R-:W-:Y:S04]  /*65100*/  STL.64 [R1+0x8], R6 ;  /* 0x0000080601007387 */ /* 0x000fe80000100a00 */
[----:B------:R-:W0:Y:S04]  /*65110*/  LDSM.16.M88.4 R4, [R8+UR4+0xe800] ;  /* 0x00e800040804783b */ /* 0x000e280008000200 */
[----:B0-----:R0:W-:Y:S04]  /*65120*/  STL [R1+0x3328], R7 ;  /* 0x0033280701007387 */ /* 0x0011e80000100800 */
[----:B------:R1:W-:Y:S01]  /*65130*/  STL [R1+0x37d8], R6 ;  /* 0x0037d80601007387 */ /* 0x0003e20000100800 */
[----:B0-----:R-:W-:-:S02]  /*65140*/  IMAD.MOV.U32 R7, RZ, RZ, R12 ;  /* 0x000000ffff077224 */ /* 0x001fc400078e000c */
[----:B-1----:R-:W-:Y:S02]  /*65150*/  IMAD.MOV.U32 R6, RZ, RZ, R13 ;  /* 0x000000ffff067224 */ /* 0x002fe400078e000d */
[----:B------:R-:W0:Y:S04]  /*65160*/  LDSM.16.M88.4 R12, [R8+UR4+0xf000] ;  /* 0x00f00004080c783b */ /* 0x000e280008000200 */
[----:B------:R-:W-:Y:S04]  /*65170*/  STL.64 [R1+0x37d0], R4 ;  /* 0x0037d00401007387 */ /* 0x000fe80000100a00 */
[----:B0-----:R-:W-:Y:S04]  /*65180*/  STL [R1+0x2cb0], R14 ;  /* 0x002cb00e01007387 */ /* 0x001fe80000100800 */
[----:B------:R-:W-:Y:S04]  /*65190*/  STL [R1+0x2c38], R15 ;  /* 0x002c380f01007387 */ /* 0x000fe80000100800 */
[----:B------:R0:W-:Y:S02]  /*651a0*/  STL.64 [R1+0x35e8], R12 ;  /* 0x0035e80c01007387 */ /* 0x0001e40000100a00 */
[----:B0-----:R-:W-:-:S02]  /*651b0*/  IMAD.MOV.U32 R12, RZ, RZ, R29 ;  /* 0x000000ffff0c7224 */ /* 0x001fc400078e001d */
[----:B------:R-:W3:Y:S01]  /*651c0*/  LDL.LU R29, [R1+0x3830] ;  /* 0x00383000011d7983 */ /* 0x000ee20000300800 */
[----:B------:R-:W-:-:S03]  /*651d0*/  IMAD.MOV.U32 R15, RZ, RZ, R9 ;  /* 0x000000ffff0f7224 */ /* 0x000fc600078e0009 */
[----:B------:R-:W0:Y:S04]  /*651e0*/  LDSM.16.M88.4 R8, [R8+UR4+0xf800] ;  /* 0x00f800040808783b */ /* 0x000e280008000200 */
[----:B------:R-:W4:Y:S04]  /*651f0*/  LDL.LU R13, [R1+0xa04] ;  /* 0x000a0400010d7983 */ /* 0x000f280000300800 */
[----:B------:R-:W4:Y:S04]  /*65200*/  LDL.LU R14, [R1+0xa08] ;  /* 0x000a0800010e7983 */ /* 0x000f280000300800 */
[----:B0-----:R2:W-:Y:S04]  /*65210*/  STL [R1+0x2c24], R10 ;  /* 0x002c240a01007387 */ /* 0x0015e80000100800 */
[----:B------:R0:W-:Y:S01]  /*65220*/  STL [R1+0x2c20], R11 ;  /* 0x002c200b01007387 */ /* 0x0001e20000100800 */
[----:B--2---:R-:W-:-:S02]  /*65230*/  IMAD.MOV.U32 R10, RZ, RZ, R17 ;  /* 0x000000ffff0a7224 */ /* 0x004fc400078e0011 */
[----:B0-----:R-:W-:Y:S01]  /*65240*/  IMAD.MOV.U32 R11, RZ, RZ, R16 ;  /* 0x000000ffff0b7224 */ /* 0x001fe200078e0010 */
[----:B------:R-:W-:Y:S04]  /*65250*/  STL.64 [R1+0x35d8], R8 ;  /* 0x0035d80801007387 */ /* 0x000fe80000100a00 */
[----:B---3--:R-:W0:Y:S04]  /*65260*/  LDSM.16.MT88.4 R16, [R29+UR4+0x11000] ;  /* 0x011000041d10783b */ /* 0x008e280008004200 */
[----:B0-----:R-:W-:Y:S04]  /*65270*/  STL.64 [R1+0x35d0], R18 ;  /* 0x0035d01201007387 */ /* 0x001fe80000100a00 */
[----:B------:R0:W-:Y:S04]  /*65280*/  STL.64 [R1+0x35c8], R16 ;  /* 0x0035c81001007387 */ /* 0x0001e80000100a00 */
[----:B0-----:R-:W2:Y:S04]  /*65290*/  LDL.LU R16, [R1+0xa10] ;  /* 0x000a100001107983 */ /* 0x001ea80000300800 */
[----:B------:R-:W2:Y:S04]  /*652a0*/  LDL.LU R17, [R1+0xa14] ;  /* 0x000a140001117983 */ /* 0x000ea80000300800 */
[----:B------:R-:W2:Y:S04]  /*652b0*/  LDL.LU R18, [R1+0xa18] ;  /* 0x000a180001127983 */ /* 0x000ea80000300800 */
[----:B------:R-:W2:Y:S01]  /*652c0*/  LDL.LU R19, [R1+0xa1c] ;  /* 0x000a1c0001137983 */ /* 0x000ea20000300800 */
[----:B----4-:R-:W-:Y:S03]  /*652d0*/  HMMA.16816.F32.BF16 R4, R24, R6, R12 ;  /* 0x000000061804723c */ /* 0x010fe6000004180c */
[----:B------:R-:W-:-:S15]  /*652e0*/  STL [R1+0x2f38], R29 ;  /* 0x002f381d01007387 */ /* 0x000fde0000100800 */
[----:B------:R-:W-:-:S05]  /*652f0*/  NOP ;  /* 0x0000000000007918 */ /* 0x000fca0000000000 */
[----:B------:R-:W-:Y:S01]  /*65300*/  STL.64 [R1+0x1d0], R4 ;  /* 0x0001d00401007387 */ /* 0x000fe20000100a00 */
[----:B--2---:R-:W-:-:S15]  /*65310*/  HMMA.16816.F32.BF16 R8, R24, R10, R16 ;  /* 0x0000000a1808723c */ /* 0x004fde0000041810 */
[----:B------:R-:W-:-:S08]  /*65320*/  NOP ;  /* 0x0000000000007918 */ /* 0x000fd00000000000 */
[----:B------:R0:W-:Y:S04]  /*65330*/  STL.64 [R1+0x1e0], R8 ;  /* 0x0001e00801007387 */ /* 0x0001e80000100a00 */
[----:B------:R1:W-:Y:S04]  /*65340*/  STL.64 [R1+0x1e8], R10 ;  /* 0x0001e80a01007387 */ /* 0x0003e80000100a00 */
[----:B------:R-:W-:Y:S04]  /*65350*/  STL [R1+0x1d8], R6 ;  /* 0x0001d80601007387 */ /* 0x000fe80000100800 */
[----:B0-----:R-:W2:Y:S04]  /*65360*/  LDL.LU R8, [R1+0x920] ;  /* 0x0009200001087983 */ /* 0x001ea80000300800 */
[----:B------:R-:W2:Y:S04]  /*65370*/  LDL.LU R9, [R1+0x924] ;  /* 0x0009240001097983 */ /* 0x000ea80000300800 */
[----:B-1----:R-:W3:Y:S04]  /*65380*/  LDL.LU R10, [R1+0x928] ;  /* 0x00092800010a7983 */ /* 0x002ee80000300800 */
[----:B------:R-:W3:Y:S01]  /*65390*/  LDL.LU R11, [R1+0x92c] ;  /* 0x00092c00010b7983 */ /* 0x000ee20000300800 */
[----:B------:R-:W-:-:S02]  /*653a0*/  IMAD.MOV.U32 R16, RZ, RZ, R20 ;  /* 0x000000ffff107224 */ /* 0x000fc400078e0014 */
[----:B------:R-:W-:Y:S02]  /*653b0*/  IMAD.MOV.U32 R17, RZ, RZ, R21 ;  /* 0x000000ffff117224 */ /* 0x000fe400078e0015 */
[----:B------:R-:W-:Y:S01]  /*653c0*/  IMAD.MOV.U32 R29, RZ, RZ, R7 ;  /* 0x000000ffff1d7224 */ /* 0x000fe200078e0007 */
[----:B---3--:R-:W-:Y:S04]  /*653d0*/  STL.64 [R1+0x3798], R10 ;  /* 0x0037980a01007387 */ /* 0x008fe80000100a00 */
[----:B--2---:R-:W-:Y:S04]  /*653e0*/  STL.64 [R1+0x3790], R8 ;  /* 0x0037900801007387 */ /* 0x004fe80000100a00 */
[----:B------:R-:W2:Y:S04]  /*653f0*/  LDL.LU R20, [R1+0x382c] ;  /* 0x00382c0001147983 */ /* 0x000ea80000300800 */
[----:B------:R-:W2:Y:S04]  /*65400*/  LDL.LU R21, [R1+0x3828] ;  /* 0x0038280001157983 */ /* 0x000ea80000300800 */
[----:B------:R0:W-:Y:S02]  /*65410*/  STL.64 [R1+0x37a0], R16 ;  /* 0x0037a01001007387 */ /* 0x0001e40000100a00 */
[----:B0-----:R-:W-:-:S02]  /*65420*/  IMAD.MOV.U32 R16, RZ, RZ, R22 ;  /* 0x000000ffff107224 */ /* 0x001fc400078e0016 */
[----:B------:R-:W-:Y:S01]  /*65430*/  IMAD.MOV.U32 R17, RZ, RZ, R23 ;  /* 0x000000ffff117224 */ /* 0x000fe200078e0017 */
[----:B------:R-:W2:Y:S04]  /*65440*/  LDL.LU R22, [R1+0x3824] ;  /* 0x0038240001167983 */ /* 0x000ea80000300800 */
[----:B------:R-:W2:Y:S04]  /*65450*/  LDL.LU R23, [R1+0x3820] ;  /* 0x0038200001177983 */ /* 0x000ea80000300800 */
[----:B------:R-:W3:Y:S04]  /*65460*/  LDL.LU R4, [R1+0x980] ;  /* 0x0009800001047983 */ /* 0x000ee80000300800 */
[----:B------:R-:W3:Y:S04]  /*65470*/  LDL.LU R5, [R1+0x984] ;  /* 0x0009840001057983 */ /* 0x000ee80000300800 */
[----:B------:R-:W4:Y:S04]  /*65480*/  LDL.LU R6, [R1+0x988] ;  /* 0x0009880001067983 */ /* 0x000f280000300800 */
[----:B------:R-:W4:Y:S04]  /*65490*/  LDL.LU R7, [R1+0x98c] ;  /* 0x00098c0001077983 */ /* 0x000f280000300800 */
[----:B----4-:R-:W-:Y:S04]  /*654a0*/  STL.64 [R1+0x37e8], R6 ;  /* 0x0037e80601007387 */ /* 0x010fe80000100a00 */
[----:B---3--:R0:W-:Y:S02]  /*654b0*/  STL.64 [R1+0x37e0], R4 ;  /* 0x0037e00401007387 */ /* 0x0081e40000100a00 */
[----:B0-----:R-:W-:-:S02]  /*654c0*/  IMAD.MOV.U32 R4, RZ, RZ, R0 ;  /* 0x000000ffff047224 */ /* 0x001fc400078e0000 */
[----:B------:R-:W-:Y:S01]  /*654d0*/  IMAD.MOV.U32 R5, RZ, RZ, R2 ;  /* 0x000000ffff057224 */ /* 0x000fe200078e0002 */
[----:B------:R-:W3:Y:S04]  /*654e0*/  LDL.LU R0, [R1+0x381c] ;  /* 0x00381c0001007983 */ /* 0x000ee80000300800 */
[----:B------:R-:W4:Y:S04]  /*654f0*/  LDL.LU R2, [R1+0x3818] ;  /* 0x0038180001027983 */ /* 0x000f280000300800 */
[----:B------:R0:W-:Y:S02]  /*65500*/  STL.64 [R1+0x37f8], R4 ;  /* 0x0037f80401007387 */ /* 0x0001e40000100a00 */
[----:B0-----:R-:W-:-:S02]  /*65510*/  IMAD.MOV.U32 R4, RZ, RZ, R3 ;  /* 0x000000ffff047224 */ /* 0x001fc400078e0003 */
[----:B------:R-:W-:Y:S01]  /*65520*/  IMAD.MOV.U32 R5, RZ, RZ, R28 ;  /* 0x000000ffff057224 */ /* 0x000fe200078e001c */
[----:B------:R-:W3:Y:S04]  /*65530*/  LDL.LU R3, [R1+0x3814] ;  /* 0x0038140001037983 */ /* 0x000ee80000300800 */
[----:B------:R-:W4:Y:S04]  /*65540*/  LDL.LU R28, [R1+0x3810] ;  /* 0x00381000011c7983 */ /* 0x000f280000300800 */
[----:B------:R-:W2:Y:S04]  /*65550*/  LDL.64 R24, [R1+0x190] ;  /* 0x0001900001187983 */ /* 0x000ea80000100a00 */
[----:B--2---:R0:W-:Y:S04]  /*65560*/  STL.64 [R1+0x37c8], R24 ;  /* 0x0037c81801007387 */ /* 0x0041e80000100a00 */
[----:B0-----:R-:W2:Y:S04]  /*65570*/  LDL.64 R24, [R1+0x1a0] ;  /* 0x0001a00001187983 */ /* 0x001ea80000100a00 */
        /* <DEDUP_REMOVED lines=11> */
[----:B------:R0:W-:Y:S04]  /*65630*/  STL.64 [R1+0x37b8], R16 ;  /* 0x0037b81001007387 */ /* 0x0001e80000100a00 */
[----:B------:R-:W3:Y:S04]  /*65640*/  LDL.LU R8, [R1+0x940] ;  /* 0x0009400001087983 */ /* 0x000ee80000300800 */
[----:B------:R-:W3:Y:S04]  /*65650*/  LDL.LU R9, [R1+0x944] ;  /* 0x0009440001097983 */ /* 0x000ee80000300800 */
[----:B------:R-:W4:Y:S04]  /*65660*/  LDL.LU R10, [R1+0x948] ;  /* 0x00094800010a7983 */ /* 0x000f280000300800 */
[----:B------:R-:W4:Y:S04]  /*65670*/  LDL.LU R11, [R1+0x94c] ;  /* 0x00094c00010b7983 */ /* 0x000f280000300800 */
[----:B0-----:R-:W3:Y:S01]  /*65680*/  LDL.64 R16, [R1+0x180] ;  /* 0x0001800001107983 */ /* 0x001ee20000100a00 */
[----:B--2---:R-:W-:Y:S03]  /*65690*/  HMMA.16816.F32.BF16 R4, R20, R4, R24 ;  /* 0x000000041404723c */ /* 0x004fe60000041818 */
[----:B---3--:R0:W-:Y:S04]  /*656a0*/  STL.64 [R1+0x37c0], R16 ;  /* 0x0037c01001007387 */ /* 0x0081e80000100a00 */
[----:B0-----:R-:W2:Y:S04]  /*656b0*/  LDL.LU R16, [R1+0x970] ;  /* 0x0009700001107983 */ /* 0x001ea80000300800 */
[----:B------:R-:W2:Y:S04]  /*656c0*/  LDL.LU R17, [R1+0x974] ;  /* 0x0009740001117983 */ /* 0x000ea80000300800 */
[----:B------:R-:W2:Y:S04]  /*656d0*/  LDL.LU R18, [R1+0x978] ;  /* 0x0009780001127983 */ /* 0x000ea80000300800 */
[----:B------:R-:W2:Y:S04]  /*656e0*/  LDL.LU R19, [R1+0x97c] ;  /* 0x00097c0001137983 */ /* 0x000ea80000300800 */
[----:B----4-:R-:W-:Y:S04]  /*656f0*/  STL.64 [R1+0x37b0], R10 ;  /* 0x0037b00a01007387 */ /* 0x010fe80000100a00 */
[----:B------:R0:W-:Y:S04]  /*65700*/  STL.64 [R1+0x37a8], R8 ;  /* 0x0037a80801007387 */ /* 0x0001e80000100a00 */
[----:B------:R-:W3:Y:S04]  /*65710*/  LDL.64 R12, [R1+0x140] ;  /* 0x00014000010c7983 */ /* 0x000ee80000100a00 */
[----:B------:R-:W-:Y:S04]  /*65720*/  STL [R1+0x3040], R29 ;  /* 0x0030401d01007387 */ /* 0x000fe80000100800 */
[----:B------:R-:W4:Y:S04]  /*65730*/  LDL.LU.64 R26, [R1+0x3808] ;  /* 0x00380800011a7983 */ /* 0x000f280000300a00 */
[----:B------:R-:W4:Y:S01]  /*65740*/  LDL.LU.64 R24, [R1+0x3800] ;  /* 0x0038000001187983 */ /* 0x000f220000300a00 */
[----:B0-----:R-:W-:-:S02]  /*65750*/  IMAD.MOV.U32 R8, RZ, RZ, R28 ;  /* 0x000000ffff087224 */ /* 0x001fc400078e001c */
[----:B------:R-:W-:Y:S02]  /*65760*/  IMAD.MOV.U32 R9, RZ, RZ, R3 ;  /* 0x000000ffff097224 */ /* 0x000fe400078e0003 */
[----:B------:R-:W-:Y:S02]  /*65770*/  IMAD.MOV.U32 R28, RZ, RZ, R4 ;  /* 0x000000ffff1c7224 */ /* 0x000fe400078e0004 */
[----:B------:R-:W-:Y:S02]  /*65780*/  IMAD.MOV.U32 R3, RZ, RZ, R5 ;  /* 0x000000ffff037224 */ /* 0x000fe400078e0005 */
[----:B------:R-:W4:Y:S01]  /*65790*/  LDL.LU.64 R4, [R1+0x37f8] ;  /* 0x0037f80001047983 */ /* 0x000f220000300a00 */
[----:B------:R-:W-:Y:S02]  /*657a0*/  IMAD.MOV.U32 R10, RZ, RZ, R2 ;  /* 0x000000ffff0a7224 */ /* 0x000fe400078e0002 */
[----:B------:R-:W-:Y:S02]  /*657b0*/  IMAD.MOV.U32 R11, RZ, RZ, R0 ;  /* 0x000000ffff0b7224 */ /* 0x000fe400078e0000 */
[----:B------:R-:W-:-:S02]  /*657c0*/  IMAD.MOV.U32 R2, RZ, RZ, R6 ;  /* 0x000000ffff027224 */ /* 0x000fc400078e0006 */
[----:B------:R-:W-:-:S05]  /*657d0*/  IMAD.MOV.U32 R0, RZ, RZ, R7 ;  /* 0x000000ffff007224 */ /* 0x000fca00078e0007 */
[----:B------:R-:W-:Y:S04]  /*657e0*/  STL [R1+0x3050], R0 ;  /* 0x0030500001007387 */ /* 0x000fe80000100800 */
[----:B------:R-:W-:Y:S04]  /*657f0*/  STL [R1+0x304c], R2 ;  /* 0x00304c0201007387 */ /* 0x000fe80000100800 */
[----:B------:R-:W-:Y:S04]  /*65800*/  STL [R1+0x3048], R3 ;  /* 0x0030480301007387 */ /* 0x000fe80000100800 */
[----:B------:R-:W-:Y:S01]  /*65810*/  STL [R1+0x3044], R28 ;  /* 0x0030441c01007387 */ /* 0x000fe20000100800 */
[----:B----4-:R-:W-:Y:S03]  /*65820*/  HMMA.16816.F32.BF16 R4, R20, R4, R24 ;  /* 0x000000041404723c */ /* 0x010fe60000041818 */
[----:B------:R-:W4:-:S15]  /*65830*/  LDL.LU.64 R24, [R1+0x37f0] ;  /* 0x0037f00001187983 */ /* 0x000f1e0000300a00 */
[----:B------:R-:W-:-:S05]  /*65840*/  NOP ;  /* 0x0000000000007918 */ /* 0x000fca0000000000 */
[----:B------:R-:W-:Y:S04]  /*65850*/  STL.64 [R1+0x990], R4 ;  /* 0x0009900401007387 */ /* 0x000fe80000100a00 */
[----:B------:R0:W-:Y:S04]  /*65860*/  STL.64 [R1+0x998], R6 ;  /* 0x0009980601007387 */ /* 0x0001e80000100a00 */
[----:B0-----:R-:W2:Y:S04]  /*65870*/  LDL.LU.64 R6, [R1+0x37e8] ;  /* 0x0037e80001067983 */ /* 0x001ea80000300a00 */
[----:B------:R-:W2:Y:S01]  /*65880*/  LDL.LU.64 R4, [R1+0x37e0] ;  /* 0x0037e00001047983 */ /* 0x000ea20000300a00 */
[----:B----4-:R-:W-:Y:S01]  /*65890*/  IMAD.MOV.U32 R3, RZ, RZ, R25 ;  /* 0x000000ffff037224 */ /* 0x010fe200078e0019 */
[----:B--2---:R-:W-:-:S15]  /*658a0*/  HMMA.16816.F32.BF16 R4, R20, R24, R4 ;  /* 0x000000181404723c */ /* 0x004fde0000041804 */
[----:B------:R-:W-:-:S08]  /*658b0*/  NOP ;  /* 0x0000000000007918 */ /* 0x000fd00000000000 */
[----:B------:R-:W-:Y:S04]  /*658c0*/  STL.64 [R1+0x980], R4 ;  /* 0x0009800401007387 */ /* 0x000fe80000100a00 */
[----:B------:R0:W-:Y:S04]  /*658d0*/  STL.64 [R1+0x988], R6 ;  /* 0x0009880601007387 */ /* 0x0001e80000100a00 */
[----:B0-----:R-:W2:Y:S04]  /*658e0*/  LDL.LU R6, [R1+0x37d8] ;  /* 0x0037d80001067983 */ /* 0x001ea80000300800 */
[----:B------:R-:W4:Y:S01]  /*658f0*/  LDL.LU.64 R4, [R1+0x37d0] ;  /* 0x0037d00001047983 */ /* 0x000f220000300a00 */
[----:B------:R-:W-:-:S03]  /*65900*/  IMAD.MOV.U32 R7, RZ, RZ, R24 ;  /* 0x000000ffff077224 */ /* 0x000fc600078e0018 */
[----:B------:R-:W3:Y:S02]  /*65910*/  LDL.LU.64 R24, [R1+0x37c8] ;  /* 0x0037c80001187983 */ /* 0x000ee40000300a00 */
[----:B---3--:R-:W-:Y:S02]  /*65920*/  HMMA.16816.F32.BF16 R16, R20, R24, R16 ;  /* 0x000000181410723c */ /* 0x008fe40000041810 */
[----:B--2---:R-:W-:Y:S04]  /*65930*/  STL.64 [R1+0x35f8], R6 ;  /* 0x0035f80601007387 */ /* 0x004fe80000100a00 */
[----:B----4-:R0:W-:Y:S01]  /*65940*/  STL.64 [R1+0x35f0], R4 ;  /* 0x0035f00401007387 */ /* 0x0101e20000100a00 */
[----:B------:R-:W-:-:S03]  /*65950*/  IMAD.MOV.U32 R24, RZ, RZ, R25 ;  /* 0x000000ffff187224 */ /* 0x000fc600078e0019 */
[----:B0-----:R-:W2:Y:S04]  /*65960*/  LDL.LU R4, [R1+0x930] ;  /* 0x0009300001047983 */ /* 0x001ea80000300800 */
[----:B------:R-:W2:Y:S04]  /*65970*/  LDL.LU R5, [R1+0x934] ;  /* 0x0009340001057983 */ /* 0x000ea80000300800 */
[----:B------:R-:W2:Y:S04]  /*65980*/  LDL.LU R6, [R1+0x938] ;  /* 0x0009380001067983 */ /* 0x000ea80000300800 */
[----:B------:R-:W2:Y:S04]  /*65990*/  LDL.LU R7, [R1+0x93c] ;  /* 0x00093c0001077983 */ /* 0x000ea80000300800 */
[----:B------:R0:W-:Y:S04]  /*659a0*/  STL.64 [R1+0x970], R16 ;  /* 0x0009701001007387 */ /* 0x0001e80000100a00 */
[----:B------:R-:W-:Y:S04]  /*659b0*/  STL.64 [R1+0x978], R18 ;  /* 0x0009781201007387 */ /* 0x000fe80000100a00 */
[----:B0-----:R-:W3:Y:S04]  /*659c0*/  LDL.LU.64 R16, [R1+0x37c0] ;  /* 0x0037c00001107983 */ /* 0x001ee80000300a00 */
[----:B------:R0:W-:Y:S04]  /*659d0*/  STL [R1+0x35b8], R24 ;  /* 0x0035b81801007387 */ /* 0x0001e80000100800 */
[----:B0-----:R-:W3:Y:S04]  /*659e0*/  LDL.LU R24, [R1+0x960] ;  /* 0x0009600001187983 */ /* 0x001ee80000300800 */
[----:B------:R-:W3:Y:S04]  /*659f0*/  LDL.LU R25, [R1+0x964] ;  /* 0x0009640001197983 */ /* 0x000ee80000300800 */
[----:B------:R-:W3:Y:S04]  /*65a00*/  LDL.LU R26, [R1+0x968] ;  /* 0x00096800011a7983 */ /* 0x000ee80000300800 */
[----:B------:R-:W3:Y:S02]  /*65a10*/  LDL.LU R27, [R1+0x96c] ;  /* 0x00096c00011b7983 */ /* 0x000ee40000300800 */
[----:B---3--:R-:W-:-:S15]  /*65a20*/  HMMA.16816.F32.BF16 R24, R20, R16, R24 ;  /* 0x000000101418723c */ /* 0x008fde0000041818 */
[----:B------:R-:W-:-:S08]  /*65a30*/  NOP ;  /* 0x0000000000007918 */ /* 0x000fd00000000000 */
[----:B------:R-:W-:Y:S04]  /*65a40*/  STL.64 [R1+0x960], R24 ;  /* 0x0009601801007387 */ /* 0x000fe80000100a00 */
[----:B------:R0:W-:Y:S02]  /*65a50*/  STL.64 [R1+0x968], R26 ;  /* 0x0009681a01007387 */ /* 0x0001e40000100a00 */
[----:B0-----:R-:W-:Y:S02]  /*65a60*/  IMAD.MOV.U32 R27, RZ, RZ, R16 ;  /* 0x000000ffff1b7224 */ /* 0x001fe400078e0010 */
[----:B------:R-:W-:Y:S02]  /*65a70*/  IMAD.MOV.U32 R26, RZ, RZ, R17 ;  /* 0x000000ffff1a7224 */ /* 0x000fe400078e0011 */
[----:B------:R-:W3:Y:S04]  /*65a80*/  LDL.LU.64 R16, [R1+0x37b8] ;  /* 0x0037b80001107983 */ /* 0x000ee80000300a00 */
[----:B------:R-:W-:Y:S04]  /*65a90*/  STL.64 [R1+0x35e0], R26 ;  /* 0x0035e01a01007387 */ /* 0x000fe80000100a00 */
[----:B------:R-:W4:Y:S01]  /*65aa0*/  LDL.64 R24, [R1+0x160] ;  /* 0x0001600001187983 */ /* 0x000f220000100a00 */
[----:B---3--:R-:W-:Y:S03]  /*65ab0*/  HMMA.16816.F32.BF16 R16, R20, R16, R8 ;  /* 0x000000101410723c */ /* 0x008fe60000041808 */
[----:B------:R-:W4:Y:S04]  /*65ac0*/  LDL.LU.64 R10, [R1+0x37b0] ;  /* 0x0037b000010a7983 */ /* 0x000f280000300a00 */
[----:B------:R-:W4:-:S15]  /*65ad0*/  LDL.LU.64 R8, [R1+0x37a8] ;  /* 0x0037a80001087983 */ /* 0x000f1e0000300a00 */
[----:B------:R-:W-:-:S01]  /*65ae0*/  NOP ;  /* 0x0000000000007918 */ /* 0x000fc20000000000 */
[----:B------:R0:W-:Y:S04]  /*65af0*/  STL.64 [R1+0x950], R16 ;  /* 0x0009501001007387 */ /* 0x0001e80000100a00 */
[----:B------:R-:W-:Y:S04]  /*65b00*/  STL.64 [R1+0x958], R18 ;  /* 0x0009581201007387 */ /* 0x000fe80000100a00 */
[----:B0-----:R-:W2:Y:S01]  /*65b10*/  LDL.LU.64 R16, [R1+0x37a0] ;  /* 0x0037a00001107983 */ /* 0x001ea20000300a00 */
[----:B----4-:R-:W-:-:S15]  /*65b20*/  HMMA.16816.F32.BF16 R8, R20, R24, R8 ;  /* 0x000000181408723c */ /* 0x010fde0000041808 */
[----:B------:R-:W-:-:S08]  /*65b30*/  NOP ;  /* 0x0000000000007918 */ /* 0x000fd00000000000 */
[----:B------:R-:W-:Y:S04]  /*65b40*/  STL.64 [R1+0x940], R8 ;  /* 0x0009400801007387 */ /* 0x000fe80000100a00 */
[----:B------:R0:W-:Y:S04]  /*65b50*/  STL.64 [R1+0x948], R10 ;  /* 0x0009480a01007387 */ /* 0x0001e80000100a00 */
[----:B0-----:R-:W3:Y:S04]  /*65b60*/  LDL.LU.64 R10, [R1+0x3798] ;  /* 0x00379800010a7983 */ /* 0x001ee80000300a00 */
[----:B------:R-:W3:Y:S01]  /*65b70*/  LDL.LU.64 R8, [R1+0x3790] ;  /* 0x0037900001087983 */ /* 0x000ee20000300a00 */
[----:B--2---:R-:W-:Y:S01]  /*65b80*/  HMMA.16816.F32.BF16 R16, R20, R16, R4 ;  /* 0x000000101410723c */ /* 0x004fe20000041804 */
[----:B------:R-:W-:-:S02]  /*65b90*/  IMAD.MOV.U32 R0, RZ, RZ, R25 ;  /* 0x000000ffff007224 */ /* 0x000fc400078e0019 */
[----:B------:R-:W-:-:S03]  /*65ba0*/  IMAD.MOV.U32 R2, RZ, RZ, R24 ;  /* 0x000000ffff027224 */ /* 0x000fc600078e0018 */
[----:B------:R0:W-:Y:S04]  /*65bb0*/  STL [R1+0x353c], R0 ;  /* 0x00353c0001007387 */ /* 0x0001e80000100800 */
[----:B------:R1:W-:Y:S01]  /*65bc0*/  STL [R1+0x3538], R2 ;  /* 0x0035380201007387 */ /* 0x0003e20000100800 */
[----:B0-----:R-:W-:Y:S02]  /*65bd0*/  IMAD.MOV.U32 R0, RZ, RZ, R12 ;  /* 0x000000ffff007224 */ /* 0x001fe400078e000c */
[----:B-1----:R-:W-:-:S10]  /*65be0*/  IMAD.MOV.U32 R2, RZ, RZ, R13 ;  /* 0x000000ffff027224 */ /* 0x002fd400078e000d */
[----:B------:R-:W-:Y:S04]  /*65bf0*/  STL.64 [R1+0x930], R16 ;  /* 0x0009301001007387 */ /* 0x000fe80000100a00 */
[----:B------:R-:W-:Y:S01]  /*65c00*/  STL.64 [R1+0x938], R18 ;  /* 0x0009381201007387 */ /* 0x000fe20000100a00 */
[----:B---3--:R-:W-:-:S15]  /*65c10*/  HMMA.16816.F32.BF16 R4, R20, R12, R8 ;  /* 0x0000000c1404723c */ /* 0x008fde0000041808 */
[----:B------:R-:W-:-:S08]  /*65c20*/  NOP ;  /* 0x0000000000007918 */ /* 0x000fd00000000000 */
[----:B------:R0:W-:Y:S04]  /*65c30*/  STL.64 [R1+0x920], R4 ;  /* 0x0009200401007387 */ /* 0x0001e80000100a00 */
[----:B------:R1:W-:Y:S04]  /*65c40*/  STL.64 [R1+0x928], R6 ;  /* 0x0009280601007387 */ /* 0x0003e80000100a00 */
[----:B------:R-:W2:Y:S04]  /*65c50*/  LDL R12, [R1+0x90] ;  /* 0x00009000010c7983 */ /* 0x000ea80000100800 */
[----:B------:R-:W2:Y:S04]  /*65c60*/  LDL R13, [R1+0x94] ;  /* 0x00009400010d7983 */ /* 0x000ea80000100800 */
[----:B--2---:R-:W-:Y:S04]  /*65c70*/  STL.64 [R1+0x36c8], R12 ;  /* 0x0036c80c01007387 */ /* 0x004fe80000100a00 */
[----:B0-----:R-:W2:Y:S04]  /*65c80*/  LDL.LU R4, [R1+0x880] ;  /* 0x0008800001047983 */ /* 0x001ea80000300800 */
[----:B------:R-:W2:Y:S04]  /*65c90*/  LDL.LU R5, [R1+0x884] ;  /* 0x0008840001057983 */ /* 0x000ea80000300800 */
[----:B-1----:R-:W3:Y:S04]  /*65ca0*/  LDL.LU R6, [R1+0x888] ;  /* 0x0008880001067983 */ /* 0x002ee80000300800 */
[----:B------:R-:W3:Y:S04]  /*65cb0*/  LDL.LU R7, [R1+0x88c] ;  /* 0x00088c0001077983 */ /* 0x000ee80000300800 */
[----:B---3--:R-:W-:Y:S04]  /*65cc0*/  STL.64 [R1+0x36d8], R6 ;  /* 0x0036d80601007387 */ /* 0x008fe80000100a00 */
[----:B--2---:R-:W-:Y:S04]  /*65cd0*/  STL.64 [R1+0x36d0], R4 ;  /* 0x0036d00401007387 */ /* 0x004fe80000100a00 */
[----:B------:R-:W2:Y:S04]  /*65ce0*/  LDL R24, [R1+0xb0] ;  /* 0x0000b00001187983 */ /* 0x000ea80000100800 */
[----:B------:R-:W2:Y:S04]  /*65cf0*/  LDL R25, [R1+0xb4] ;  /* 0x0000b40001197983 */ /* 0x000ea80000100800 */
[----:B--2---:R0:W-:Y:S04]  /*65d00*/  STL.64 [R1+0x36e0], R24 ;  /* 0x0036e01801007387 */ /* 0x0041e80000100a00 */
[----:B0-----:R-:W2:Y:S04]  /*65d10*/  LDL.LU R24, [R1+0x8a0] ;  /* 0x0008a00001187983 */ /* 0x001ea80000300800 */
[----:B------:R-:W2:Y:S04]  /*65d20*/  LDL.LU R25, [R1+0x8a4] ;  /* 0x0008a40001197983 */ /* 0x000ea80000300800 */
[----:B------:R-:W3:Y:S04]  /*65d30*/  LDL.LU R26, [R1+0x8a8] ;  /* 0x0008a800011a7983 */ /* 0x000ee80000300800 */
[----:B------:R-:W3:Y:S04]  /*65d40*/  LDL.LU R27, [R1+0x8ac] ;  /* 0x0008ac00011b7983 */ /* 0x000ee80000300800 */
[----:B---3--:R-:W-:Y:S04]  /*65d50*/  STL.64 [R1+0x36f0], R26 ;  /* 0x0036f01a01007387 */ /* 0x008fe80000100a00 */
[----:B--2---:R0:W-:Y:S04]  /*65d60*/  STL.64 [R1+0x36e8], R24 ;  /* 0x0036e81801007387 */ /* 0x0041e80000100a00 */
[----:B0-----:R-:W2:Y:S04]  /*65d70*/  LDL R24, [R1+0xd0] ;  /* 0x0000d00001187983 */ /* 0x001ea80000100800 */
[----:B------:R-:W2:Y:S04]  /*65d80*/  LDL R25, [R1+0xd4] ;  /* 0x0000d40001197983 */ /* 0x000ea80000100800 */
[----:B--2---:R0:W-:Y:S04]  /*65d90*/  STL.64 [R1+0x3700], R24 ;  /* 0x0037001801007387 */ /* 0x0041e80000100a00 */
[----:B0-----:R-:W2:Y:S04]  /*65da0*/  LDL.64 R24, [R1+0xe0] ;  /* 0x0000e00001187983 */ /* 0x001ea80000100a00 */
[----:B--2---:R0:W-:Y:S04]  /*65db0*/  STL.64 [R1+0x3718], R24 ;  /* 0x0037181801007387 */ /* 0x0041e80000100a00 */
[----:B0-----:R-:W2:Y:S04]  /*65dc0*/  LDL R24, [R1+0xf0] ;  /* 0x0000f00001187983 */ /* 0x001ea80000100800 */
[----:B------:R-:W2:Y:S04]  /*65dd0*/  LDL R25, [R1+0xf4] ;  /* 0x0000f40001197983 */ /* 0x000ea80000100800 */
[----:B--2---:R-:W-:Y:S04]  /*65de0*/  STL.64 [R1+0x3730], R24 ;  /* 0x0037301801007387 */ /* 0x004fe80000100a00 */
[----:B------:R-:W2:Y:S04]  /*65df0*/  LDL.64 R4, [R1+0xc0] ;  /* 0x0000c00001047983 */ /* 0x000ea80000100a00 */
[----:B--2---:R0:W-:Y:S04]  /*65e00*/  STL.64 [R1+0x36f8], R4 ;  /* 0x0036f80401007387 */ /* 0x0041e80000100a00 */
[----:B0-----:R-:W2:Y:S04]  /*65e10*/  LDL.LU R4, [R1+0x8b0] ;  /* 0x0008b00001047983 */ /* 0x001ea80000300800 */
[----:B------:R-:W2:Y:S04]  /*65e20*/  LDL.LU R5, [R1+0x8b4] ;  /* 0x0008b40001057983 */ /* 0x000ea80000300800 */
[----:B------:R-:W3:Y:S04]  /*65e30*/  LDL.LU R6, [R1+0x8b8] ;  /* 0x0008b80001067983 */ /* 0x000ee80000300800 */
[----:B------:R-:W3:Y:S04]  /*65e40*/  LDL.LU R7, [R1+0x8bc] ;  /* 0x0008bc0001077983 */ /* 0x000ee80000300800 */
[----:B------:R-:W4:Y:S04]  /*65e50*/  LDL.64 R24, [R1+0x100] ;  /* 0x0001000001187983 */ /* 0x000f280000100a00 */
[----:B----4-:R0:W-:Y:S04]  /*65e60*/  STL.64 [R1+0x3748], R24 ;  /* 0x0037481801007387 */ /* 0x0101e80000100a00 */
[----:B0-----:R-:W4:Y:S04]  /*65e70*/  LDL R24, [R1+0x110] ;  /* 0x0001100001187983 */ /* 0x001f280000100800 */
[----:B------:R-:W4:Y:S04]  /*65e80*/  LDL R25, [R1+0x114] ;  /* 0x0001140001197983 */ /* 0x000f280000100800 */
[----:B----4-:R-:W-:Y:S04]  /*65e90*/  STL.64 [R1+0x3760], R24 ;  /* 0x0037601801007387 */ /* 0x010fe80000100a00 */
[----:B---3--:R-:W-:Y:S04]  /*65ea0*/  STL.64 [R1+0x3710], R6 ;  /* 0x0037100601007387 */ /* 0x008fe80000100a00 */
        /* <DEDUP_REMOVED lines=39> */
[----:B------:R-:W2:Y:S04]  /*66120*/  LDL.LU R12, [R1+0x890] ;  /* 0x00089000010c7983 */ /* 0x000ea80000300800 */
[----:B------:R-:W2:Y:S04]  /*66130*/  LDL.LU R13, [R1+0x894] ;  /* 0x00089400010d7983 */ /* 0x000ea80000300800 */
[----:B------:R-:W2:Y:S04]  /*66140*/  LDL.LU R14, [R1+0x898] ;  /* 0x00089800010e7983 */ /* 0x000ea80000300800 */
[----:B------:R-:W2:Y:S04]  /*66150*/  LDL.LU R15, [R1+0x89c] ;  /* 0x00089c00010f7983 */ /* 0x000ea80000300800 */
[----:B------:R-:W3:Y:S04]  /*66160*/  LDL.64 R16, [R1+0xa0] ;  /* 0x0000a00001107983 */ /* 0x000ee80000100a00 */
[----:B------:R-:W3:Y:S04]  /*66170*/  LDL.LU R8, [R1+0x870] ;  /* 0x0008700001087983 */ /* 0x000ee80000300800 */
[----:B------:R-:W3:Y:S04]  /*66180*/  LDL.LU R9, [R1+0x874] ;  /* 0x0008740001097983 */ /* 0x000ee80000300800 */
[----:B------:R-:W3:Y:S04]  /*66190*/  LDL.LU R10, [R1+0x878] ;  /* 0x00087800010a7983 */ /* 0x000ee80000300800 */
[----:B------:R-:W3:Y:S04]  /*661a0*/  LDL.LU R11, [R1+0x87c] ;  /* 0x00087c00010b7983 */ /* 0x000ee80000300800 */
[----:B------:R-:W-:Y:S04]  /*661b0*/  STL [R1+0x3544], R2 ;  /* 0x0035440201007387 */ /* 0x000fe80000100800 */
[----:B------:R-:W-:Y:S01]  /*661c0*/  STL [R1+0x3540], R0 ;  /* 0x0035400001007387 */ /* 0x000fe20000100800 */
[----:B----4-:R-:W-:Y:S03]  /*661d0*/  HMMA.16816.F32.BF16 R24, R20, R24, R4 ;  /* 0x000000181418723c */ /* 0x010fe60000041804 */
[----:B------:R-:W4:Y:S04]  /*661e0*/  LDL.LU.64 R6, [R1+0x3788] ;  /* 0x0037880001067983 */ /* 0x000f280000300a00 */
[----:B------:R-:W4:-:S15]  /*661f0*/  LDL.LU.64 R4, [R1+0x3780] ;  /* 0x0037800001047983 */ /* 0x000f1e0000300a00 */
[----:B------:R-:W-:-:S01]  /*66200*/  NOP ;  /* 0x0000000000007918 */ /* 0x000fc20000000000 */
[----:B------:R0:W-:Y:S04]  /*66210*/  STL.64 [R1+0x910], R24 ;  /* 0x0009101801007387 */ /* 0x0001e80000100a00 */
[----:B------:R-:W-:Y:S04]  /*66220*/  STL.64 [R1+0x918], R26 ;  /* 0x0009181a01007387 */ /* 0x000fe80000100a00 */
[----:B0-----:R-:W4:Y:S02]  /*66230*/  LDL.LU.64 R24, [R1+0x3778] ;  /* 0x0037780001187983 */ /* 0x001f240000300a00 */
[----:B----4-:R-:W-:Y:S06]  /*66240*/  HMMA.16816.F32.BF16 R4, R20, R24, R4 ;  /* 0x000000181404723c */ /* 0x010fec0000041804 */
[----:B------:R-:W-:-:S02]  /*66250*/  IMAD.MOV.U32 R2, RZ, RZ, R24 ;  /* 0x000000ffff027224 */ /* 0x000fc400078e0018 */
[----:B------:R-:W-:-:S15]  /*66260*/  IMAD.MOV.U32 R0, RZ, RZ, R25 ;  /* 0x000000ffff007224 */ /* 0x000fde00078e0019 */
        /* <DEDUP_REMOVED lines=42> */
[----:B------:R-:W4:-:S15]  /*66510*/  LDL.LU.64 R4, [R1+0x36f8] ;  /* 0x0036f80001047983 */ /* 0x000f1e0000300a00 */
[----:B------:R-:W-:-:S05]  /*66520*/  NOP ;  /* 0x0000000000007918 */ /* 0x000fca0000000000 */
[----:B------:R-:W-:Y:S04]  /*66530*/  STL.64 [R1+0x8b0], R24 ;  /* 0x0008b01801007387 */ /* 0x000fe80000100a00 */
[----:B------:R0:W-:Y:S04]  /*66540*/  STL.64 [R1+0x8b8], R26 ;  /* 0x0008b81a01007387 */ /* 0x0001e80000100a00 */
[----:B0-----:R-:W4:Y:S04]  /*66550*/  LDL.LU.64 R26, [R1+0x36f0] ;  /* 0x0036f000011a7983 */ /* 0x001f280000300a00 */
[----:B------:R-:W4:Y:S02]  /*66560*/  LDL.LU.64 R24, [R1+0x36e8] ;  /* 0x0036e80001187983 */ /* 0x000f240000300a00 */
[----:B----4-:R-:W-:-:S15]  /*66570*/  HMMA.16816.F32.BF16 R24, R20, R4, R24 ;  /* 0x000000041418723c */ /* 0x010fde0000041818 */
[----:B------:R-:W-:-:S08]  /*66580*/  NOP ;  /* 0x0000000000007918 */ /* 0x000fd00000000000 */
[----:B------:R0:W-:Y:S04]  /*66590*/  STL.64 [R1+0x8a0], R24 ;  /* 0x0008a01801007387 */ /* 0x0001e80000100a00 */
[----:B------:R2:W-:Y:S04]  /*665a0*/  STL.64 [R1+0x8a8], R26 ;  /* 0x0008a81a01007387 */ /* 0x0005e80000100a00 */
[----:B0-----:R-:W2:Y:S01]  /*665b0*/  LDL.LU.64 R24, [R1+0x36e0] ;  /* 0x0036e00001187983 */ /* 0x001ea20000300a00 */
[----:B------:R-:W-:Y:S02]  /*665c0*/  IMAD.MOV.U32 R0, RZ, RZ, R4 ;  /* 0x000000ffff007224 */ /* 0x000fe400078e0004 */
[----:B------:R-:W-:Y:S01]  /*665d0*/  IMAD.MOV.U32 R2, RZ, RZ, R5 ;  /* 0x000000ffff027224 */ /* 0x000fe200078e0005 */
[----:B------:R-:W3:Y:S04]  /*665e0*/  LDL.LU.64 R6, [R1+0x36d8] ;  /* 0x0036d80001067983 */ /* 0x000ee80000300a00 */
[----:B------:R-:W3:Y:S04]  /*665f0*/  LDL.LU.64 R4, [R1+0x36d0] ;  /* 0x0036d00001047983 */ /* 0x000ee80000300a00 */
[----:B------:R-:W-:Y:S04]  /*66600*/  STL [R1+0x3564], R2 ;  /* 0x0035640201007387 */ /* 0x000fe80000100800 */
[----:B------:R0:W-:Y:S01]  /*66610*/  STL [R1+0x3560], R0 ;  /* 0x0035600001007387 */ /* 0x0001e20000100800 */
[C---:B--2---:R-:W-:Y:S03]  /*66620*/  HMMA.16816.F32.BF16 R24, R20.reuse, R24, R12 ;  /* 0x000000181418723c */ /* 0x044fe6000004180c */
[----:B------:R-:W2:Y:S03]  /*66630*/  LDL.LU.64 R12, [R1+0x36c8] ;  /* 0x0036c800010c7983 */ /* 0x000ea60000300a00 */
[----:B---3--:R-:W-:Y:S06]  /*66640*/  HMMA.16816.F32.BF16 R4, R20, R16, R4 ;  /* 0x000000101404723c */ /* 0x008fec0000041804 */
[----:B0-----:R-:W-:-:S11]  /*66650*/  IMAD.MOV.U32 R0, RZ, RZ, R17 ;  /* 0x000000ffff007224 */ /* 0x001fd600078e0011 */
[----:B------:R-:W-:Y:S04]  /*66660*/  STL.64 [R1+0x890], R24 ;  /* 0x0008901801007387 */ /* 0x000fe80000100a00 */
[----:B------:R-:W-:Y:S04]  /*66670*/  STL.64 [R1+0x898], R26 ;  /* 0x0008981a01007387 */ /* 0x000fe80000100a00 */
[----:B------:R-:W-:Y:S04]  /*66680*/  STL.64 [R1+0x880], R4 ;  /* 0x0008800401007387 */ /* 0x000fe80000100a00 */
[----:B------:R2:W-:Y:S01]  /*66690*/  STL.64 [R1+0x888], R6 ;  /* 0x0008880601007387 */ /* 0x0005e20000100a00 */
[----:B------:R-:W-:-:S03]  /*666a0*/  IMAD.MOV.U32 R2, RZ, RZ, R16 ;  /* 0x000000ffff027224 */ /* 0x000fc600078e0010 */
[----:B------:R-:W-:Y:S04]  /*666b0*/  STL [R1+0x356c], R0 ;  /* 0x00356c0001007387 */ /* 0x000fe80000100800 */
[----:B------:R-:W-:Y:S01]  /*666c0*/  STL [R1+0x3568], R2 ;  /* 0x0035680201007387 */ /* 0x000fe20000100800 */
[----:B--2---:R-:W-:Y:S03]  /*666d0*/  HMMA.16816.F32.BF16 R4, R20, R12, R8 ;  /* 0x0000000c1404723c */ /* 0x004fe60000041808 */
[----:B------:R-:W2:-:S15]  /*666e0*/  LDL.LU R8, [R1+0x7c0] ;  /* 0x0007c00001087983 */ /* 0x000e9e0000300800 */
[----:B------:R-:W-:-:S05]  /*666f0*/  NOP ;  /* 0x0000000000007918 */ /* 0x000fca0000000000 */
[----:B------:R-:W-:Y:S04]  /*66700*/  STL.64 [R1+0x870], R4 ;  /* 0x0008700401007387 */ /* 0x000fe80000100a00 */
[----:B------:R-:W-:Y:S04]  /*66710*/  STL.64 [R1+0x878], R6 ;  /* 0x0008780601007387 */ /* 0x000fe80000100a00 */
[----:B------:R-:W2:Y:S04]  /*66720*/  LDL.LU R9, [R1+0x7c4] ;  /* 0x0007c40001097983 */ /* 0x000ea80000300800 */
[----:B------:R-:W3:Y:S04]  /*66730*/  LDL.LU R10, [R1+0x7c8] ;  /* 0x0007c800010a7983 */ /* 0x000ee80000300800 */
[----:B------:R-:W3:Y:S04]  /*66740*/  LDL.LU R11, [R1+0x7cc] ;  /* 0x0007cc00010b7983 */ /* 0x000ee80000300800 */
[----:B---3--:R-:W-:Y:S04]  /*66750*/  STL.64 [R1+0x3608], R10 ;  /* 0x0036080a01007387 */ /* 0x008fe80000100a00 */
[----:B--2---:R-:W-:Y:S04]  /*66760*/  STL.64 [R1+0x3600], R8 ;  /* 0x0036000801007387 */ /* 0x004fe80000100a00 */
[----:B------:R-:W2:Y:S04]  /*66770*/  LDL.LU R12, [R1+0x7e0] ;  /* 0x0007e000010c7983 */ /* 0x000ea80000300800 */
        /* <DEDUP_REMOVED lines=11> */
[----:B0-----:R-:W2:Y:S04]  /*66830*/  LDL.64 R12, [R1+0x20] ;  /* 0x00002000010c7983 */ /* 0x001ea80000100a00 */
[----:B--2---:R0:W-:Y:S04]  /*66840*/  STL.64 [R1+0x3638], R12 ;  /* 0x0036380c01007387 */ /* 0x0041e80000100a00 */
[----:B0-----:R-:W2:Y:S04]  /*66850*/  LDL R12, [R1+0x30] ;  /* 0x00003000010c7983 */ /* 0x001ea80000100800 */
[----:B------:R-:W2:Y:S04]  /*66860*/  LDL R13, [R1+0x34] ;  /* 0x00003400010d7983 */ /* 0x000ea80000100800 */
[----:B--2---:R0:W-:Y:S04]  /*66870*/  STL.64 [R1+0x3650], R12 ;  /* 0x0036500c01007387 */ /* 0x0041e80000100a00 */
[----:B0-----:R-:W2:Y:S04]  /*66880*/  LDL.64 R12, [R1+0x40] ;  /* 0x00004000010c7983 */ /* 0x001ea80000100a00 */
[----:B--2---:R-:W-:Y:S04]  /*66890*/  STL.64 [R1+0x3668], R12 ;  /* 0x0036680c01007387 */ /* 0x004fe80000100a00 */
[----:B------:R-:W2:Y:S04]  /*668a0*/  LDL.64 R8, [R1+0x10] ;  /* 0x0000100001087983 */ /* 0x000ea80000100a00 */
[----:B--2---:R0:W-:Y:S04]  /*668b0*/  STL.64 [R1+0x3630], R8 ;  /* 0x0036300801007387 */ /* 0x0041e80000100a00 */
[----:B0-----:R-:W2:Y:S04]  /*668c0*/  LDL.LU R8, [R1+0x800] ;  /* 0x0008000001087983 */ /* 0x001ea80000300800 */
[----:B------:R-:W2:Y:S04]  /*668d0*/  LDL.LU R9, [R1+0x804] ;  /* 0x0008040001097983 */ /* 0x000ea80000300800 */
[----:B------:R-:W3:Y:S04]  /*668e0*/  LDL.LU R10, [R1+0x808] ;  /* 0x00080800010a7983 */ /* 0x000ee80000300800 */
[----:B------:R-:W3:Y:S04]  /*668f0*/  LDL.LU R11, [R1+0x80c] ;  /* 0x00080c00010b7983 */ /* 0x000ee80000300800 */
[----:B------:R-:W4:Y:S04]  /*66900*/  LDL R12, [R1+0x50] ;  /* 0x00005000010c7983 */ /* 0x000f280000100800 */
[----:B------:R-:W4:Y:S04]  /*66910*/  LDL R13, [R1+0x54] ;  /* 0x00005400010d7983 */ /* 0x000f280000100800 */
[----:B----4-:R0:W-:Y:S04]  /*66920*/  STL.64 [R1+0x3680], R12 ;  /* 0x0036800c01007387 */ /* 0x0101e80000100a00 */
[----:B0-----:R-:W4:Y:S04]  /*66930*/  LDL.64 R12, [R1+0x60] ;  /* 0x00006000010c7983 */ /* 0x001f280000100a00 */
[----:B----4-:R-:W-:Y:S04]  /*66940*/  STL.64 [R1+0x3698], R12 ;  /* 0x0036980c01007387 */ /* 0x010fe80000100a00 */
[----:B---3--:R-:W-:Y:S04]  /*66950*/  STL.64 [R1+0x3648], R10 ;  /* 0x0036480a01007387 */ /* 0x008fe80000100a00 */
        /* <DEDUP_REMOVED lines=39> */
[----:B------:R-:W3:Y:S04]  /*66bd0*/  LDL.64 R4, [R1] ;  /* 0x0000000001047983 */ /* 0x000ee80000100a00 */
        /* <DEDUP_REMOVED lines=25> */
[----:B0-----:R-:W2:Y:S02]  /*66d70*/  LDL.LU.64 R12, [R1+0x3698] ;  /* 0x00369800010c7983 */ /* 0x001ea40000300a00 */
        /* <DEDUP_REMOVED lines=35> */
[----:B------:R-:W-:-:S15]  /*66fb0*/  IMAD.MOV.U32 R2, RZ, RZ, R12 ;  /* 0x000000ffff027224 */ /* 0x000fde00078e000c */
[----:B------:R-:W-:-:S02]  /*66fc0*/  NOP ;  /* 0x0000000000007918 */ /* 0x000fc40000000000 */
[----:B------:R0:W-:Y:S04]  /*66fd0*/  STL.64 [R1+0x800], R8 ;  /* 0x0008000801007387 */ /* 0x0001e80000100a00 */
[----:B------:R-:W-:Y:S04]  /*66fe0*/  STL.64 [R1+0x808], R10 ;  /* 0x0008080a01007387 */ /* 0x000fe80000100a00 */
[----:B0-----:R-:W2:Y:S04]  /*66ff0*/  LDL.LU.64 R8, [R1+0x3630] ;  /* 0x0036300001087983 */ /* 0x001ea80000300a00 */
[----:B------:R-:W2:Y:S04]  /*67000*/  LDL.LU.64 R14, [R1+0x3628] ;  /* 0x00362800010e7983 */ /* 0x000ea80000300a00 */
[----:B------:R-:W2:Y:S04]  /*67010*/  LDL.LU.64 R12, [R1+0x3620] ;  /* 0x00362000010c7983 */ /* 0x000ea80000300a00 */
[----:B------:R-:W-:Y:S01]  /*67020*/  STL [R1+0x3588], R2 ;  /* 0x0035880201007387 */ /* 0x000fe20000100800 */
[----:B--2---:R-:W-:-:S15]  /*67030*/  HMMA.16816.F32.BF16 R12, R20, R8, R12 ;  /* 0x00000008140c723c */ /* 0x004fde000004180c */
[----:B------:R-:W-:-:S08]  /*67040*/  NOP ;  /* 0x0000000000007918 */ /* 0x000fd00000000000 */
[----:B------:R-:W-:Y:S04]  /*67050*/  STL.64 [R1+0x7f0], R12 ;  /* 0x0007f00c01007387 */ /* 0x000fe80000100a00 */
[----:B------:R0:W-:Y:S04]  /*67060*/  STL.64 [R1+0x7f8], R14 ;  /* 0x0007f80e01007387 */ /* 0x0001e80000100a00 */
[----:B0-----:R-:W2:Y:S04]  /*67070*/  LDL.LU.64 R14, [R1+0x3618] ;  /* 0x00361800010e7983 */ /* 0x001ea80000300a00 */
[----:B------:R-:W2:Y:S01]  /*67080*/  LDL.LU.64 R12, [R1+0x3610] ;  /* 0x00361000010c7983 */ /* 0x000ea20000300a00 */
[----:B------:R-:W-:-:S03]  /*67090*/  IMAD.MOV.U32 R0, RZ, RZ, R9 ;  /* 0x000000ffff007224 */ /* 0x000fc600078e0009 */
[----:B------:R-:W4:Y:S04]  /*670a0*/  LDL.LU.64 R10, [R1+0x3608] ;  /* 0x00360800010a7983 */ /* 0x000f280000300a00 */
[----:B------:R-:W4:Y:S01]  /*670b0*/  LDL.LU.64 R8, [R1+0x3600] ;  /* 0x0036000001087983 */ /* 0x000f220000300a00 */
[----:B---3--:R-:W-:-:S03]  /*670c0*/  IMAD.MOV.U32 R2, RZ, RZ, R5 ;  /* 0x000000ffff027224 */ /* 0x008fc600078e0005 */
[----:B------:R-:W3:Y:S01]  /*670d0*/  LDL.LU.64 R6, [R1+0x35f8] ;  /* 0x0035f80001067983 */ /* 0x000ee20000300a00 */
[----:B--2---:R-:W-:Y:S03]  /*670e0*/  HMMA.16816.F32.BF16 R12, R20, R4, R12 ;  /* 0x00000004140c723c */ /* 0x004fe6000004180c */
[----:B------:R-:W2:-:S15]  /*670f0*/  LDL.LU.64 R4, [R1+0x35f0] ;  /* 0x0035f00001047983 */ /* 0x000e9e0000300a00 */
[----:B------:R-:W-:-:S05]  /*67100*/  NOP ;  /* 0x0000000000007918 */ /* 0x000fca0000000000 */
[----:B------:R0:W-:Y:S04]  /*67110*/  STL.64 [R1+0x7e0], R12 ;  /* 0x0007e00c01007387 */ /* 0x0001e80000100a00 */
[----:B------:R1:W-:Y:S04]  /*67120*/  STL [R1+0x7e8], R14 ;  /* 0x0007e80e01007387 */ /* 0x0003e80000100800 */
[----:B0-----:R-:W4:Y:S01]  /*67130*/  LDL.LU.64 R12, [R1+0x35e8] ;  /* 0x0035e800010c7983 */ /* 0x001f220000300a00 */
[----:B-1----:R-:W-:-:S05]  /*67140*/  IMAD.MOV.U32 R14, RZ, RZ, R15 ;  /* 0x000000ffff0e7224 */ /* 0x002fca00078e000f */
[----:B------:R-:W-:Y:S01]  /*67150*/  STL [R1+0x2cb4], R14 ;  /* 0x002cb40e01007387 */ /* 0x000fe20000100800 */
[C---:B--2---:R-:W-:Y:S06]  /*67160*/  HMMA.16816.F32.BF16 R24, R20.reuse, R4, R24 ;  /* 0x000000041418723c */ /* 0x044fec0000041818 */
[----:B----4-:R-:W-:-:S15]  /*67170*/  HMMA.16816.F32.BF16 R8, R20, R12, R8 ;  /* 0x0000000c1408723c */ /* 0x010fde0000041808 */
[----:B------:R-:W-:-:S02]  /*67180*/  NOP ;  /* 0x0000000000007918 */ /* 0x000fc40000000000 */
[----:B------:R-:W-:Y:S04]  /*67190*/  STL.64 [R1+0x7d0], R24 ;  /* 0x0007d01801007387 */ /* 0x000fe80000100a00 */
[----:B------:R0:W-:Y:S04]  /*671a0*/  STL.64 [R1+0x7d8], R26 ;  /* 0x0007d81a01007387 */ /* 0x0001e80000100a00 */
[----:B0-----:R-:W2:Y:S04]  /*671b0*/  LDL.LU.64 R26, [R1+0x35e0] ;  /* 0x0035e000011a7983 */ /* 0x001ea80000300a00 */
[----:B------:R-:W4:Y:S04]  /*671c0*/  LDL.64 R24, [R1+0x1c0] ;  /* 0x0001c00001187983 */ /* 0x000f280000100a00 */
[----:B------:R0:W-:Y:S04]  /*671d0*/  STL.64 [R1+0x7c0], R8 ;  /* 0x0007c00801007387 */ /* 0x0001e80000100a00 */
[----:B------:R-:W-:Y:S04]  /*671e0*/  STL [R1+0x7cc], R11 ;  /* 0x0007cc0b01007387 */ /* 0x000fe80000100800 */
[----:B0-----:R-:W3:Y:S01]  /*671f0*/  LDL.LU.64 R8, [R1+0x35d8] ;  /* 0x0035d80001087983 */ /* 0x001ee20000300a00 */
[----:B------:R-:W-:-:S05]  /*67200*/  IMAD.MOV.U32 R14, RZ, RZ, R10 ;  /* 0x000000ffff0e7224 */ /* 0x000fca00078e000a */
[----:B------:R-:W-:Y:S01]  /*67210*/  STL [R1+0x3180], R14 ;  /* 0x0031800e01007387 */ /* 0x000fe20000100800 */
[----:B---3--:R-:W-:Y:S03]  /*67220*/  HMMA.16816.F32.BF16 R20, R20, R8, R16 ;  /* 0x000000081414723c */ /* 0x008fe60000041810 */
[----:B------:R-:W3:Y:S04]  /*67230*/  LDL.LU.64 R18, [R1+0x35d0] ;  /* 0x0035d00001127983 */ /* 0x000ee80000300a00 */
[----:B------:R-:W3:-:S15]  /*67240*/  LDL.LU.64 R16, [R1+0x35c8] ;  /* 0x0035c80001107983 */ /* 0x000ede0000300a00 */
[----:B------:R-:W-:-:S01]  /*67250*/  NOP ;  /* 0x0000000000007918 */ /* 0x000fc20000000000 */
[----:B------:R-:W-:Y:S04]  /*67260*/  STL [R1+0x404], R21 ;  /* 0x0004041501007387 */ /* 0x000fe80000100800 */
[----:B------:R-:W-:Y:S04]  /*67270*/  STL.64 [R1+0x408], R22 ;  /* 0x0004081601007387 */ /* 0x000fe80000100a00 */
[----:B------:R0:W-:Y:S04]  /*67280*/  STL.64 [R1+0x35b0], R8 ;  /* 0x0035b00801007387 */ /* 0x0001e80000100a00 */
[----:B0-----:R-:W4:Y:S01]  /*67290*/  LDL.64 R8, [R1+0x1b0] ;  /* 0x0001b00001087983 */ /* 0x001f220000100a00 */
[----:B------:R-:W-:-:S02]  /*672a0*/  IMAD.MOV.U32 R15, RZ, RZ, R20 ;  /* 0x000000ffff0f7224 */ /* 0x000fc400078e0014 */
[----:B--2---:R-:W-:Y:S02]  /*672b0*/  IMAD.MOV.U32 R20, RZ, RZ, R27 ;  /* 0x000000ffff147224 */ /* 0x004fe400078e001b */
[----:B------:R-:W-:Y:S01]  /*672c0*/  IMAD.MOV.U32 R21, RZ, RZ, R26 ;  /* 0x000000ffff157224 */ /* 0x000fe200078e001a */
[----:B----4-:R0:W-:Y:S04]  /*672d0*/  STL.64 [R1+0x35c0], R8 ;  /* 0x0035c00801007387 */ /* 0x0101e80000100a00 */
[----:B0-----:R-:W3:Y:S04]  /*672e0*/  LDL.LU R8, [R1+0x7a0] ;  /* 0x0007a00001087983 */ /* 0x001ee80000300800 */
[----:B------:R-:W3:Y:S04]  /*672f0*/  LDL.LU R9, [R1+0x7a4] ;  /* 0x0007a40001097983 */ /* 0x000ee80000300800 */
[----:B------:R-:W3:Y:S04]  /*67300*/  LDL.LU R10, [R1+0x7a8] ;  /* 0x0007a800010a7983 */ /* 0x000ee80000300800 */
[----:B------:R-:W3:Y:S04]  /*67310*/  LDL.LU R11, [R1+0x7ac] ;  /* 0x0007ac00010b7983 */ /* 0x000ee80000300800 */
[----:B------:R0:W-:Y:S02]  /*67320*/  STL.64 [R1+0x3590], R20 ;  /* 0x0035901401007387 */ /* 0x0001e40000100a00 */
[----:B0-----:R-:W-:-:S02]  /*67330*/  IMAD.MOV.U32 R20, RZ, RZ, R7 ;  /* 0x000000ffff147224 */ /* 0x001fc400078e0007 */
[----:B------:R-:W-:-:S05]  /*67340*/  IMAD.MOV.U32 R21, RZ, RZ, R3 ;  /* 0x000000ffff157224 */ /* 0x000fca00078e0003 */
[----:B------:R0:W-:Y:S04]  /*67350*/  STL.64 [R1+0x35a8], R20 ;  /* 0x0035a81401007387 */ /* 0x0001e80000100a00 */
[----:B0-----:R-:W2:Y:S04]  /*67360*/  LDL.LU R20, [R1+0x3e0] ;  /* 0x0003e00001147983 */ /* 0x001ea80000300800 */
[----:B------:R-:W2:Y:S04]  /*67370*/  LDL.LU R21, [R1+0x3e4] ;  /* 0x0003e40001157983 */ /* 0x000ea80000300800 */
[----:B------:R-:W2:Y:S04]  /*67380*/  LDL.LU R22, [R1+0x3e8] ;  /* 0x0003e80001167983 */ /* 0x000ea80000300800 */
[----:B------:R-:W2:Y:S04]  /*67390*/  LDL.LU R23, [R1+0x3ec] ;  /* 0x0003ec0001177983 */ /* 0x000ea80000300800 */
[----:B------:R-:W-:Y:S04]  /*673a0*/  STL [R1+0x3184], R15 ;  /* 0x0031840f01007387 */ /* 0x000fe80000100800 */
[----:B------:R0:W-:Y:S04]  /*673b0*/  STL.64 [R1+0x3320], R12 ;  /* 0x0033200c01007387 */ /* 0x0001e80000100a00 */
[----:B0-----:R-:W4:Y:S04]  /*673c0*/  LDL.LU R12, [R1+0x790] ;  /* 0x00079000010c7983 */ /* 0x001f280000300800 */
[----:B------:R-:W4:Y:S04]  /*673d0*/  LDL.LU R13, [R1+0x794] ;  /* 0x00079400010d7983 */ /* 0x000f280000300800 */
[----:B------:R-:W2:Y:S04]  /*673e0*/  LDL.LU R14, [R1+0x798] ;  /* 0x00079800010e7983 */ /* 0x000ea80000300800 */
[----:B------:R-:W2:Y:S01]  /*673f0*/  LDL.LU R15, [R1+0x79c] ;  /* 0x00079c00010f7983 */ /* 0x000ea20000300800 */
[----:B------:R-:W-:Y:S01]  /*67400*/  IMAD.MOV.U32 R28, RZ, RZ, R24 ;  /* 0x000000ffff1c7224 */ /* 0x000fe200078e0018 */
[----:B---3--:R-:W-:Y:S02]  /*67410*/  HMMA.16816.F32.BF16 R8, R16, R24, R8 ;  /* 0x000000181008723c */ /* 0x008fe40000041808 */
[----:B--2---:R-:W-:Y:S04]  /*67420*/  STL.64 [R1+0x35a0], R14 ;  /* 0x0035a00e01007387 */ /* 0x004fe80000100a00 */
[----:B----4-:R0:W-:Y:S04]  /*67430*/  STL.64 [R1+0x3598], R12 ;  /* 0x0035980c01007387 */ /* 0x0101e80000100a00 */
[----:B0-----:R-:W2:Y:S04]  /*67440*/  LDL.LU R12, [R1+0x9c0] ;  /* 0x0009c000010c7983 */ /* 0x001ea80000300800 */
[----:B------:R-:W2:Y:S04]  /*67450*/  LDL.LU R13, [R1+0x9c4] ;  /* 0x0009c400010d7983 */ /* 0x000ea80000300800 */
[----:B------:R-:W2:Y:S04]  /*67460*/  LDL.LU R14, [R1+0x9c8] ;  /* 0x0009c800010e7983 */ /* 0x000ea80000300800 */
[----:B------:R-:W2:Y:S04]  /*67470*/  LDL.LU R15, [R1+0x9cc] ;  /* 0x0009cc00010f7983 */ /* 0x000ea80000300800 */
[----:B------:R0:W-:Y:S04]  /*67480*/  STL.64 [R1+0x3f0], R8 ;  /* 0x0003f00801007387 */ /* 0x0001e80000100a00 */
[----:B------:R-:W-:Y:S04]  /*67490*/  STL.64 [R1+0x3f8], R10 ;  /* 0x0003f80a01007387 */ /* 0x000fe80000100a00 */
[----:B0-----:R-:W3:Y:S04]  /*674a0*/  LDL.LU.64 R8, [R1+0x35c0] ;  /* 0x0035c00001087983 */ /* 0x001ee80000300a00 */
[----:B------:R-:W4:Y:S01]  /*674b0*/  LDL.LU R24, [R1+0x35b8] ;  /* 0x0035b80001187983 */ /* 0x000f220000300800 */
[----:B------:R-:W0:Y:S01]  /*674c0*/  S2R R7, SR_TID.X ;  /* 0x0000000000077919 */ /* 0x000e220000002100 */
[----:B------:R-:W1:Y:S01]  /*674d0*/  S2R R26, SR_TID.X ;  /* 0x00000000001a7919 */ /* 0x000e620000002100 */
[----:B------:R-:W-:Y:S01]  /*674e0*/  IMAD.MOV.U32 R3, RZ, RZ, R25 ;  /* 0x000000ffff037224 */ /* 0x000fe200078e0019 */
[----:B0-----:R-:W-:Y:S01]  /*674f0*/  LOP3.LUT R27, R7, 0x7, RZ, 0xc0, !PT ;  /* 0x00000007071b7812 */ /* 0x001fe200078ec0ff */
[----:B-1----:R-:W-:-:S04]  /*67500*/  IMAD.SHL.U32 R25, R26, 0x2, RZ ;  /* 0x000000021a197824 */ /* 0x002fc800078e00ff */
[----:B------:R-:W-:Y:S02]  /*67510*/  IMAD R27, R27, 0x90, RZ ;  /* 0x000000901b1b7824 */ /* 0x000fe400078e02ff */
[----:B------:R-:W-:-:S03]  /*67520*/  IMAD.SHL.U32 R26, R26, 0x40, RZ ;  /* 0x000000401a1a7824 */ /* 0x000fc600078e00ff */
[----:B------:R-:W-:-:S04]  /*67530*/  LOP3.LUT R27, R27, 0x10, R25, 0x78, !PT ;  /* 0x000000101b1b7812 */ /* 0x000fc800078e7819 */
[----:B------:R-:W-:-:S04]  /*67540*/  LOP3.LUT R27, R27, 0x400, R26, 0xf8, !PT ;  /* 0x000004001b1b7812 */ /* 0x000fc800078ef81a */
[----:B------:R-:W-:Y:S01]  /*67550*/  LOP3.LUT R27, R27, 0x40, RZ, 0x3c, !PT ;  /* 0x000000401b1b7812 */ /* 0x000fe200078e3cff */
[----:B---3--:R-:W-:Y:S06]  /*67560*/  HMMA.16816.F32.BF16 R20, R16, R8, R20 ;  /* 0x000000081014723c */ /* 0x008fec0000041814 */
[----:B------:R-:W-:Y:S02]  /*67570*/  IMAD.MOV.U32 R7, RZ, RZ, R8 ;  /* 0x000000ffff077224 */ /* 0x000fe400078e0008 */
[----:B------:R-:W-:Y:S02]  /*67580*/  IMAD.MOV.U32 R29, RZ, RZ, R9 ;  /* 0x000000ffff1d7224 */ /* 0x000fe400078e0009 */
[----:B------:R-:W3:-:S13]  /*67590*/  LDL.LU.64 R8, [R1+0x35b0] ;  /* 0x0035b00001087983 */ /* 0x000eda0000300a00 */
[----:B------:R0:W-:Y:S04]  /*675a0*/  STL.64 [R1+0x3e0], R20 ;  /* 0x0003e01401007387 */ /* 0x0001e80000100a00 */
[----:B0-----:R-:W2:Y:S04]  /*675b0*/  LDL.LU.64 R20, [R1+0x35a8] ;  /* 0x0035a80001147983 */ /* 0x001ea80000300a00 */
[----:B------:R-:W-:Y:S04]  /*675c0*/  STL.64 [R1+0x3338], R6 ;  /* 0x0033380601007387 */ /* 0x000fe80000100a00 */
[----:B------:R4:W-:Y:S02]  /*675d0*/  STL.64 [R1+0x3330], R4 ;  /* 0x0033300401007387 */ /* 0x0009e40000100a00 */
[----:B----4-:R-:W-:-:S02]  /*675e0*/  IMAD.MOV.U32 R5, RZ, RZ, R24 ;  /* 0x000000ffff057224 */ /* 0x010fc400078e0018 */
[----:B------:R-:W-:Y:S01]  /*675f0*/  IMAD.MOV.U32 R11, RZ, RZ, R23 ;  /* 0x000000ffff0b7224 */ /* 0x000fe200078e0017 */
[----:B------:R-:W0:Y:S01]  /*67600*/  LDSM.16.MT88.4 R24, [R27+UR4+0x11000] ;  /* 0x011000041b18783b */ /* 0x000e220008004200 */
[----:B------:R-:W-:-:S03]  /*67610*/  IMAD.MOV.U32 R10, RZ, RZ, R22 ;  /* 0x000000ffff0a7224 */ /* 0x000fc600078e0016 */
[----:B------:R-:W4:Y:S04]  /*67620*/  LDL R4, [R1+0x190] ;  /* 0x0001900001047983 */ /* 0x000f280000100800 */
[----:B------:R-:W-:Y:S04]  /*67630*/  STL [R1+0x2c2c], R11 ;  /* 0x002c2c0b01007387 */ /* 0x000fe80000100800 */
[----:B------:R-:W-:Y:S04]  /*67640*/  STL [R1+0x2c28], R10 ;  /* 0x002c280a01007387 */ /* 0x000fe80000100800 */
        /* <DEDUP_REMOVED lines=10> */
[----:B------:R0:W-:Y:S04]  /*676f0*/  STL.64 [R1+0x7b0], R20 ;  /* 0x0007b01401007387 */ /* 0x0001e80000100a00 */
[----:B------:R-:W-:Y:S04]  /*67700*/  STL.64 [R1+0x7b8], R22 ;  /* 0x0007b81601007387 */ /* 0x000fe80000100a00 */
[----:B0-----:R-:W2:Y:S01]  /*67710*/  LDL.LU.64 R20, [R1+0x3590] ;  /* 0x0035900001147983 */ /* 0x001ea20000300a00 */
[----:B----4-:R-:W-:-:S15]  /*67720*/  HMMA.16816.F32.BF16 R4, R16, R4, R24 ;  /* 0x000000041004723c */ /* 0x010fde0000041818 */
[----:B------:R-:W-:-:S09]  /*67730*/  NOP ;  /* 0x0000000000007918 */ /* 0x000fd20000000000 */
[----:B------:R-:W-:Y:S02]  /*67740*/  IMAD.MOV.U32 R10, RZ, RZ, R7 ;  /* 0x000000ffff0a7224 */ /* 0x000fe400078e0007 */
[----:B------:R-:W-:Y:S01]  /*67750*/  IMAD.MOV.U32 R11, RZ, RZ, R6 ;  /* 0x000000ffff0b7224 */ /* 0x000fe200078e0006 */
[----:B------:R2:W-:Y:S04]  /*67760*/  STL.64 [R1+0x7a0], R4 ;  /* 0x0007a00401007387 */ /* 0x0005e80000100a00 */
[----:B------:R-:W-:Y:S04]  /*67770*/  STL [R1+0x315c], R10 ;  /* 0x00315c0a01007387 */ /* 0x000fe80000100800 */
[----:B------:R-:W-:Y:S04]  /*67780*/  STL [R1+0x3158], R11 ;  /* 0x0031580b01007387 */ /* 0x000fe80000100800 */
[----:B---3--:R0:W-:Y:S04]  /*67790*/  STL.64 [R1+0x3318], R8 ;  /* 0x0033180801007387 */ /* 0x0081e80000100a00 */
[----:B------:R-:W3:Y:S01]  /*677a0*/  LDL R24, [R1] ;  /* 0x0000000001187983 */ /* 0x000ee20000100800 */
[----:B------:R-:W-:Y:S01]  /*677b0*/  IMAD.MOV.U32 R25, RZ, RZ, R2 ;  /* 0x000000ffff197224 */ /* 0x000fe200078e0002 */
[----:B--2---:R-:W-:-:S15]  /*677c0*/  HMMA.16816.F32.BF16 R4, R16, R20, R12 ;  /* 0x000000141004723c */ /* 0x004fde000004180c */
[----:B------:R-:W-:-:S08]  /*677d0*/  NOP ;  /* 0x0000000000007918 */ /* 0x000fd00000000000 */
[----:B------:R1:W-:Y:S04]  /*677e0*/  STL.64 [R1+0x790], R4 ;  /* 0x0007900401007387 */ /* 0x0003e80000100a00 */
[----:B------:R-:W-:Y:S04]  /*677f0*/  STL.64 [R1+0x798], R6 ;  /* 0x0007980601007387 */ /* 0x000fe80000100a00 */
[----:B------:R-:W2:Y:S04]  /*67800*/  LDL.LU R2, [R1+0x3588] ;  /* 0x0035880001027983 */ /* 0x000ea80000300800 */
[----:B---3--:R3:W-:Y:S04]  /*67810*/  STL.64 [R1+0x3340], R24 ;  /* 0x0033401801007387 */ /* 0x0087e80000100a00 */
[----:B0-----:R-:W4:Y:S04]  /*67820*/  LDL.LU R8, [R1+0x610] ;  /* 0x0006100001087983 */ /* 0x001f280000300800 */
[----:B------:R-:W4:Y:S04]  /*67830*/  LDL.LU R9, [R1+0x614] ;  /* 0x0006140001097983 */ /* 0x000f280000300800 */
[----:B------:R-:W3:Y:S04]  /*67840*/  LDL.LU R10, [R1+0x618] ;  /* 0x00061800010a7983 */ /* 0x000ee80000300800 */
[----:B------:R-:W3:Y:S01]  /*67850*/  LDL.LU R11, [R1+0x61c] ;  /* 0x00061c00010b7983 */ /* 0x000ee20000300800 */
[----:B-1----:R-:W-:-:S03]  /*67860*/  IMAD.MOV.U32 R5, RZ, RZ, R0 ;  /* 0x000000ffff057224 */ /* 0x002fc600078e0000 */
[----:B---3--:R-:W-:Y:S04]  /*67870*/  STL.64 [R1+0x3350], R10 ;  /* 0x0033500a01007387 */ /* 0x008fe80000100a00 */
[----:B----4-:R2:W-:Y:S04]  /*67880*/  STL.64 [R1+0x3348], R8 ;  /* 0x0033480801007387 */ /* 0x0105e80000100a00 */
[----:B------:R-:W3:Y:S04]  /*67890*/  LDL R4, [R1+0x10] ;  /* 0x0000100001047983 */ /* 0x000ee80000100800 */
[----:B------:R-:W4:Y:S04]  /*678a0*/  LDL.LU R0, [R1+0x3584] ;  /* 0x0035840001007983 */ /* 0x000f280000300800 */
[----:B---3--:R-:W-:Y:S04]  /*678b0*/  STL.64 [R1+0x3358], R4 ;  /* 0x0033580401007387 */ /* 0x008fe80000100a00 */
[----:B------:R-:W3:Y:S04]  /*678c0*/  LDL.LU R24, [R1+0x620] ;  /* 0x0006200001187983 */ /* 0x000ee80000300800 */
[----:B------:R-:W3:Y:S04]  /*678d0*/  LDL.LU R25, [R1+0x624] ;  /* 0x0006240001197983 */ /* 0x000ee80000300800 */
[----:B------:R-:W4:Y:S04]  /*678e0*/  LDL.LU R26, [R1+0x628] ;  /* 0x00062800011a7983 */ /* 0x000f280000300800 */
[----:B------:R-:W4:Y:S01]  /*678f0*/  LDL.LU R27, [R1+0x62c] ;  /* 0x00062c00011b7983 */ /* 0x000f220000300800 */
[----:B--2---:R-:W-:-:S03]  /*67900*/  IMAD.MOV.U32 R8, RZ, RZ, R2 ;  /* 0x000000ffff087224 */ /* 0x004fc600078e0002 */
[----:B----4-:R-:W-:Y:S04]  /*67910*/  STL.64 [R1+0x3368], R26 ;  /* 0x0033681a01007387 */ /* 0x010fe80000100a00 */
[----:B---3--:R0:W-:Y:S04]  /*67920*/  STL.64 [R1+0x3360], R24 ;  /* 0x0033601801007387 */ /* 0x0081e80000100a00 */
[----:B------:R-:W2:Y:S04]  /*67930*/  LDL.LU R2, [R1+0x3580] ;  /* 0x0035800001027983 */ /* 0x000ea80000300800 */
[----:B------:R-:W3:Y:S01]  /*67940*/  LDL R9, [R1+0x24] ;  /* 0x0000240001097983 */ /* 0x000ee20000100800 */
[----:B------:R-:W-:-:S03]  /*67950*/  IMAD.MOV.U32 R20, RZ, RZ, R0 ;  /* 0x000000ffff147224 */ /* 0x000fc600078e0000 */
[----:B---3--:R-:W-:Y:S04]  /*67960*/  STL.64 [R1+0x3370], R8 ;  /* 0x0033700801007387 */ /* 0x008fe80000100a00 */
[----:B0-----:R-:W3:Y:S04]  /*67970*/  LDL R24, [R1+0x30] ;  /* 0x0000300001187983 */ /* 0x001ee80000100800 */
[----:B------:R-:W3:Y:S01]  /*67980*/  LDL R25, [R1+0x34] ;  /* 0x0000340001197983 */ /* 0x000ee20000100800 */
[----:B--2---:R-:W-:-:S03]  /*67990*/  IMAD.MOV.U32 R21, RZ, RZ, R2 ;  /* 0x000000ffff157224 */ /* 0x004fc600078e0002 */
[----:B---3--:R-:W-:Y:S04]  /*679a0*/  STL.64 [R1+0x3378], R24 ;  /* 0x0033781801007387 */ /* 0x008fe80000100a00 */
[----:B------:R-:W2:Y:S04]  /*679b0*/  LDL.LU R0, [R1+0x357c] ;  /* 0x00357c0001007983 */ /* 0x000ea80000300800 */
[----:B------:R-:W3:Y:S04]  /*679c0*/  LDL.LU R2, [R1+0x3578] ;  /* 0x0035780001027983 */ /* 0x000ee80000300800 */
[----:B------:R0:W-:Y:S04]  /*679d0*/  STL.64 [R1+0x3380], R20 ;  /* 0x0033801401007387 */ /* 0x0001e80000100a00 */
[----:B0-----:R-:W4:Y:S04]  /*679e0*/  LDL R20, [R1+0x50] ;  /* 0x0000500001147983 */ /* 0x001f280000100800 */
[----:B------:R-:W4:Y:S01]  /*679f0*/  LDL R21, [R1+0x54] ;  /* 0x0000540001157983 */ /* 0x000f220000100800 */
[----:B--2---:R-:W-:-:S02]  /*67a00*/  IMAD.MOV.U32 R13, RZ, RZ, R0 ;  /* 0x000000ffff0d7224 */ /* 0x004fc400078e0000 */
[----:B---3--:R-:W-:Y:S01]  /*67a10*/  IMAD.MOV.U32 R12, RZ, RZ, R2 ;  /* 0x000000ffff0c7224 */ /* 0x008fe200078e0002 */
[----:B----4-:R0:W-:Y:S04]  /*67a20*/  STL.64 [R1+0x3398], R20 ;  /* 0x0033981401007387 */ /* 0x0101e80000100a00 */
[----:B------:R-:W2:Y:S04]  /*67a30*/  LDL.LU R24, [R1+0x650] ;  /* 0x0006500001187983 */ /* 0x000ea80000300800 */
[----:B------:R-:W2:Y:S04]  /*67a40*/  LDL.LU R25, [R1+0x654] ;  /* 0x0006540001197983 */ /* 0x000ea80000300800 */
[----:B------:R-:W3:Y:S04]  /*67a50*/  LDL.LU R26, [R1+0x658] ;  /* 0x00065800011a7983 */ /* 0x000ee80000300800 */
[----:B------:R-:W3:Y:S04]  /*67a60*/  LDL.LU R27, [R1+0x65c] ;  /* 0x00065c00011b7983 */ /* 0x000ee80000300800 */
[----:B------:R-:W4:Y:S04]  /*67a70*/  LDL.LU R2, [R1+0x3574] ;  /* 0x0035740001027983 */ /* 0x000f280000300800 */
[----:B------:R-:W2:Y:S04]  /*67a80*/  LDL.LU R0, [R1+0x3570] ;  /* 0x0035700001007983 */ /* 0x000ea80000300800 */
[----:B------:R1:W-:Y:S04]  /*67a90*/  STL.64 [R1+0x33a0], R12 ;  /* 0x0033a00c01007387 */ /* 0x0003e80000100a00 */
[----:B0-----:R-:W3:Y:S04]  /*67aa0*/  LDL.LU R20, [R1+0x670] ;  /* 0x0006700001147983 */ /* 0x001ee80000300800 */
[----:B------:R-:W3:Y:S04]  /*67ab0*/  LDL.LU R21, [R1+0x674] ;  /* 0x0006740001157983 */ /* 0x000ee80000300800 */
[----:B------:R-:W4:Y:S04]  /*67ac0*/  LDL.LU R22, [R1+0x678] ;  /* 0x0006780001167983 */ /* 0x000f280000300800 */
[----:B------:R-:W4:Y:S04]  /*67ad0*/  LDL.LU R23, [R1+0x67c] ;  /* 0x00067c0001177983 */ /* 0x000f280000300800 */
[----:B----4-:R-:W-:Y:S04]  /*67ae0*/  STL.64 [R1+0x33b0], R22 ;  /* 0x0033b01601007387 */ /* 0x010fe80000100a00 */
[----:B---3--:R0:W-:Y:S04]  /*67af0*/  STL.64 [R1+0x33a8], R20 ;  /* 0x0033a81401007387 */ /* 0x0081e80000100a00 */
[----:B-1----:R-:W3:Y:S04]  /*67b00*/  LDL R12, [R1+0x70] ;  /* 0x00007000010c7983 */ /* 0x002ee80000100800 */
[----:B------:R-:W3:Y:S04]  /*67b10*/  LDL R13, [R1+0x74] ;  /* 0x00007400010d7983 */ /* 0x000ee80000100800 */
[----:B---3--:R2:W-:Y:S04]  /*67b20*/  STL.64 [R1+0x33b8], R12 ;  /* 0x0033b80c01007387 */ /* 0x0085e80000100a00 */
[----:B0-----:R-:W3:Y:S04]  /*67b30*/  LDL.LU R20, [R1+0x680] ;  /* 0x0006800001147983 */ /* 0x001ee80000300800 */
[----:B------:R-:W3:Y:S04]  /*67b40*/  LDL.LU R21, [R1+0x684] ;  /* 0x0006840001157983 */ /* 0x000ee80000300800 */
[----:B------:R-:W4:Y:S04]  /*67b50*/  LDL.LU R22, [R1+0x688] ;  /* 0x0006880001167983 */ /* 0x000f280000300800 */
[----:B------:R-:W4:Y:S01]  /*67b60*/  LDL.LU R23, [R1+0x68c] ;  /* 0x00068c0001177983 */ /* 0x000f220000300800 */
[----:B--2---:R-:W-:-:S02]  /*67b70*/  IMAD.MOV.U32 R12, RZ, RZ, R0 ;  /* 0x000000ffff0c7224 */ /* 0x004fc400078e0000 */
[----:B------:R-:W-:Y:S01]  /*67b80*/  IMAD.MOV.U32 R13, RZ, RZ, R2 ;  /* 0x000000ffff0d7224 */ /* 0x000fe200078e0002 */
        /* <DEDUP_REMOVED lines=8> */
[----:B------:R-:W2:Y:S04]  /*67c10*/  LDL.LU R23, [R1+0x69c] ;  /* 0x00069c0001177983 */ /* 0x000ea80000300800 */
[----:B--2---:R-:W-:Y:S04]  /*67c20*/  STL.64 [R1+0x33e0], R22 ;  /* 0x0033e01601007387 */ /* 0x004fe80000100a00 */
[----:B----4-:R-:W-:Y:S04]  /*67c30*/  STL.64 [R1+0x33d8], R20 ;  /* 0x0033d81401007387 */ /* 0x010fe80000100a00 */
[----:B-1----:R-:W2:Y:S04]  /*67c40*/  LDL R12, [R1+0x90] ;  /* 0x00009000010c7983 */ /* 0x002ea80000100800 */
[----:B------:R-:W2:Y:S04]  /*67c50*/  LDL R13, [R1+0x94] ;  /* 0x00009400010d7983 */ /* 0x000ea80000100800 */
[----:B--2---:R3:W-:Y:S02]  /*67c60*/  STL.64 [R1+0x33e8], R12 ;  /* 0x0033e80c01007387 */ /* 0x0047e40000100a00 */
[----:B---3--:R-:W-:-:S02]  /*67c70*/  IMAD.MOV.U32 R12, RZ, RZ, R2 ;  /* 0x000000ffff0c7224 */ /* 0x008fc400078e0002 */
[----:B------:R-:W-:Y:S01]  /*67c80*/  IMAD.MOV.U32 R13, RZ, RZ, R0 ;  /* 0x000000ffff0d7224 */ /* 0x000fe200078e0000 */
[----:B------:R-:W2:Y:S04]  /*67c90*/  LDL.LU R2, [R1+0x3564] ;  /* 0x0035640001027983 */ /* 0x000ea80000300800 */
[----:B------:R-:W3:Y:S04]  /*67ca0*/  LDL.LU R0, [R1+0x3560] ;  /* 0x0035600001007983 */ /* 0x000ee80000300800 */
[----:B------:R0:W-:Y:S04]  /*67cb0*/  STL.64 [R1+0x3400], R12 ;  /* 0x0034000c01007387 */ /* 0x0001e80000100a00 */
[----:B------:R-:W4:Y:S04]  /*67cc0*/  LDL.LU R20, [R1+0x6a0] ;  /* 0x0006a00001147983 */ /* 0x000f280000300800 */
[----:B------:R-:W4:Y:S04]  /*67cd0*/  LDL.LU R21, [R1+0x6a4] ;  /* 0x0006a40001157983 */ /* 0x000f280000300800 */
[----:B------:R-:W2:Y:S04]  /*67ce0*/  LDL.LU R22, [R1+0x6a8] ;  /* 0x0006a80001167983 */ /* 0x000ea80000300800 */
[----:B------:R-:W2:Y:S04]  /*67cf0*/  LDL.LU R23, [R1+0x6ac] ;  /* 0x0006ac0001177983 */ /* 0x000ea80000300800 */
[----:B0-----:R-:W3:Y:S04]  /*67d00*/  LDL R12, [R1+0xb0] ;  /* 0x0000b000010c7983 */ /* 0x001ee80000100800 */
[----:B------:R-:W3:Y:S04]  /*67d10*/  LDL R13, [R1+0xb4] ;  /* 0x0000b400010d7983 */ /* 0x000ee80000100800 */
[----:B---3--:R-:W-:Y:S04]  /*67d20*/  STL.64 [R1+0x3418], R12 ;  /* 0x0034180c01007387 */ /* 0x008fe80000100a00 */
[----:B--2---:R-:W-:Y:S04]  /*67d30*/  STL.64 [R1+0x33f8], R22 ;  /* 0x0033f81601007387 */ /* 0x004fe80000100a00 */
[----:B----4-:R0:W-:Y:S04]  /*67d40*/  STL.64 [R1+0x33f0], R20 ;  /* 0x0033f01401007387 */ /* 0x0101e80000100a00 */
        /* <DEDUP_REMOVED lines=17> */
[----:B----4-:R-:W-:Y:S04]  /*67e60*/  STL.64 [R1+0x3448], R12 ;  /* 0x0034480c01007387 */ /* 0x010fe80000100a00 */
        /* <DEDUP_REMOVED lines=19> */
[----:B----4-:R0:W-:Y:S02]  /*67fa0*/  STL.64 [R1+0x3478], R12 ;  /* 0x0034780c01007387 */ /* 0x0101e40000100a00 */
        /* <DEDUP_REMOVED lines=88> */
[----:B------:R-:W-:Y:S04]  /*68530*/  STL.64 [R1+0x3390], R26 ;  /* 0x0033901a01007387 */ /* 0x000fe80000100a00 */
[----:B------:R0:W-:Y:S04]  /*68540*/  STL.64 [R1+0x3388], R24 ;  /* 0x0033881801007387 */ /* 0x0001e80000100a00 */
[----:B0-----:R-:W3:Y:S04]  /*68550*/  LDL.LU R24, [R1+0x660] ;  /* 0x0006600001187983 */ /* 0x001ee80000300800 */
        /* <DEDUP_REMOVED lines=133> */
[----:B------:R-:W3:-:S15]  /*68db0*/  LDL.LU.64 R20, [R1+0x3398] ;  /* 0x0033980001147983 */ /* 0x000ede0000300a00 */
[----:B------:R-:W-:-:S06]  /*68dc0*/  NOP ;  /* 0x0000000000007918 */ /* 0x000fcc0000000000 */
[----:B------:R-:W-:Y:S04]  /*68dd0*/  STL.64 [R1+0x670], R12 ;  /* 0x0006700c01007387 */ /* 0x000fe80000100a00 */
[----:B------:R-:W-:Y:S01]  /*68de0*/  STL.64 [R1+0x678], R14 ;  /* 0x0006780e01007387 */ /* 0x000fe20000100a00 */
[----:B---3--:R-:W-:Y:S03]  /*68df0*/  HMMA.16816.F32.BF16 R20, R16, R20, R24 ;  /* 0x000000141014723c */ /* 0x008fe60000041818 */
[----:B------:R-:W2:Y:S04]  /*68e00*/  LDL.LU.64 R26, [R1+0x3390] ;  /* 0x00339000011a7983 */ /* 0x000ea80000300a00 */
[----:B------:R-:W2:-:S15]  /*68e10*/  LDL.LU.64 R24, [R1+0x3388] ;  /* 0x0033880001187983 */ /* 0x000e9e0000300a00 */
[----:B------:R-:W-:-:S01]  /*68e20*/  NOP ;  /* 0x0000000000007918 */ /* 0x000fc20000000000 */
[----:B------:R0:W-:Y:S04]  /*68e30*/  STL.64 [R1+0x660], R20 ;  /* 0x0006601401007387 */ /* 0x0001e80000100a00 */
[----:B------:R2:W-:Y:S04]  /*68e40*/  STL.64 [R1+0x668], R22 ;  /* 0x0006681601007387 */ /* 0x0005e80000100a00 */
[----:B0-----:R-:W2:Y:S01]  /*68e50*/  LDL.LU.64 R20, [R1+0x3380] ;  /* 0x0033800001147983 */ /* 0x001ea20000300a00 */
[----:B------:R-:W0:Y:S01]  /*68e60*/  S2R R14, SR_TID.X ;  /* 0x00000000000e7919 */ /* 0x000e220000002100 */
[----:B--2---:R-:W-:Y:S02]  /*68e70*/  HMMA.16816.F32.BF16 R20, R16, R20, R24 ;  /* 0x000000141014723c */ /* 0x004fe40000041818 */
[----:B------:R-:W2:Y:S04]  /*68e80*/  LDL.LU.64 R24, [R1+0x3378] ;  /* 0x0033780001187983 */ /* 0x000ea80000300a00 */
[----:B------:R-:W3:-:S15]  /*68e90*/  LDL.LU R12, [R1+0xa30] ;  /* 0x000a3000010c7983 */ /* 0x000ede0000300800 */
[----:B------:R-:W-:-:S02]  /*68ea0*/  NOP ;  /* 0x0000000000007918 */ /* 0x000fc40000000000 */
[----:B------:R-:W-:Y:S04]  /*68eb0*/  STL.64 [R1+0x650], R20 ;  /* 0x0006501401007387 */ /* 0x000fe80000100a00 */
[----:B------:R0:W-:Y:S04]  /*68ec0*/  STL.64 [R1+0x658], R22 ;  /* 0x0006581601007387 */ /* 0x0001e80000100a00 */
[----:B------:R-:W3:Y:S01]  /*68ed0*/  LDL.LU R13, [R1+0xa34] ;  /* 0x000a3400010d7983 */ /* 0x000ee20000300800 */
[----:B0-----:R-:W-:-:S03]  /*68ee0*/  LOP3.LUT R23, R14, 0x7, RZ, 0xc0, !PT ;  /* 0x000000070e177812 */ /* 0x001fc600078ec0ff */
[----:B------:R-:W3:Y:S04]  /*68ef0*/  LDL.LU R14, [R1+0xa38] ;  /* 0x000a3800010e7983 */ /* 0x000ee80000300800 */
[----:B------:R-:W3:Y:S01]  /*68f00*/  LDL.LU R15, [R1+0xa3c] ;  /* 0x000a3c00010f7983 */ /* 0x000ee20000300800 */
[----:B--2---:R-:W-:Y:S03]  /*68f10*/  HMMA.16816.F32.BF16 R24, R16, R24, R8 ;  /* 0x000000181018723c */ /* 0x004fe60000041808 */
        /* <DEDUP_REMOVED lines=13> */
[----:B------:R-:W0:Y:S01]  /*68ff0*/  S2R R22, SR_TID.X ;  /* 0x0000000000167919 */ /* 0x000e220000002100 */
[----:B----4-:R-:W-:Y:S02]  /*69000*/  HMMA.16816.F32.BF16 R4, R16, R4, R24 ;  /* 0x000000041004723c */ /* 0x010fe40000041818 */
[----:B------:R-:W2:Y:S01]  /*69010*/  LDL.LU.64 R24, [R1+0x3340] ;  /* 0x0033400001187983 */ /* 0x000ea20000300a00 */
[----:B------:R-:W-:-:S02]  /*69020*/  IMAD R23, R23, 0x90, RZ ;  /* 0x0000009017177824 */ /* 0x000fc400078e02ff */
[C---:B0-----:R-:W-:Y:S02]  /*69030*/  IMAD.SHL.U32 R21, R22.reuse, 0x2, RZ ;  /* 0x0000000216157824 */ /* 0x041fe400078e00ff */
[----:B------:R-:W-:-:S03]  /*69040*/  IMAD.SHL.U32 R22, R22, 0x40, RZ ;  /* 0x0000004016167824 */ /* 0x000fc600078e00ff */
[----:B------:R-:W-:-:S04]  /*69050*/  LOP3.LUT R23, R23, 0x10, R21, 0x78, !PT ;  /* 0x0000001017177812 */ /* 0x000fc800078e7815 */
[----:B------:R-:W-:-:S04]  /*69060*/  LOP3.LUT R23, R23, 0x400, R22, 0xf8, !PT ;  /* 0x0000040017177812 */ /* 0x000fc800078ef816 */
[----:B------:R-:W-:-:S06]  /*69070*/  LOP3.LUT R23, R23, 0x60, RZ, 0x3c, !PT ;  /* 0x0000006017177812 */ /* 0x000fcc00078e3cff */
[----:B------:R-:W0:Y:S04]  /*69080*/  LDSM.16.MT88.4 R20, [R23+UR4+0x11000] ;  /* 0x011000041714783b */ /* 0x000e280008004200 */
[----:B------:R-:W-:Y:S04]  /*69090*/  STL.64 [R1+0x620], R4 ;  /* 0x0006200401007387 */ /* 0x000fe80000100a00 */
[----:B------:R1:W-:Y:S04]  /*690a0*/  STL.64 [R1+0x628], R6 ;  /* 0x0006280601007387 */ /* 0x0003e80000100a00 */
[----:B-1----:R-:W4:Y:S04]  /*690b0*/  LDL.LU.64 R6, [R1+0x3338] ;  /* 0x0033380001067983 */ /* 0x002f280000300a00 */
[----:B------:R-:W3:Y:S04]  /*690c0*/  LDL.LU.64 R4, [R1+0x3330] ;  /* 0x0033300001047983 */ /* 0x000ee80000300a00 */
[----:B0-----:R-:W-:Y:S01]  /*690d0*/  STL.64 [R1+0x3168], R22 ;  /* 0x0031681601007387 */ /* 0x001fe20000100a00 */
[----:B--2---:R-:W-:-:S15]  /*690e0*/  HMMA.16816.F32.BF16 R8, R16, R24, R8 ;  /* 0x000000181008723c */ /* 0x004fde0000041808 */
[----:B------:R-:W-:-:S08]  /*690f0*/  NOP ;  /* 0x0000000000007918 */ /* 0x000fd00000000000 */
[----:B------:R-:W-:Y:S04]  /*69100*/  STL.64 [R1+0x610], R8 ;  /* 0x0006100801007387 */ /* 0x000fe80000100a00 */
[----:B------:R-:W-:Y:S04]  /*69110*/  STL.64 [R1+0x618], R10 ;  /* 0x0006180a01007387 */ /* 0x000fe80000100a00 */
[----:B------:R0:W-:Y:S04]  /*69120*/  STL.64 [R1+0x3160], R20 ;  /* 0x0031601401007387 */ /* 0x0001e80000100a00 */
[----:B0-----:R-:W2:Y:S04]  /*69130*/  LDL.LU R20, [R1+0x5b0] ;  /* 0x0005b00001147983 */ /* 0x001ea80000300800 */
[----:B------:R-:W2:Y:S04]  /*69140*/  LDL.LU R21, [R1+0x5b4] ;  /* 0x0005b40001157983 */ /* 0x000ea80000300800 */
[----:B------:R-:W4:Y:S04]  /*69150*/  LDL.LU R22, [R1+0x5b8] ;  /* 0x0005b80001167983 */ /* 0x000f280000300800 */
[----:B------:R-:W4:Y:S04]  /*69160*/  LDL.LU R23, [R1+0x5bc] ;  /* 0x0005bc0001177983 */ /* 0x000f280000300800 */
[----:B----4-:R-:W-:Y:S04]  /*69170*/  STL.64 [R1+0x32b0], R22 ;  /* 0x0032b01601007387 */ /* 0x010fe80000100a00 */
[----:B--2---:R0:W-:Y:S04]  /*69180*/  STL.64 [R1+0x32a8], R20 ;  /* 0x0032a81401007387 */ /* 0x0041e80000100a00 */
[----:B0-----:R-:W2:Y:S04]  /*69190*/  LDL.LU.64 R20, [R1+0x190] ;  /* 0x0001900001147983 */ /* 0x001ea80000300a00 */
[----:B--2---:R0:W-:Y:S04]  /*691a0*/  STL.64 [R1+0x32c0], R20 ;  /* 0x0032c01401007387 */ /* 0x0041e80000100a00 */
[----:B0-----:R-:W2:Y:S01]  /*691b0*/  LDL.LU.64 R20, [R1+0x1a0] ;  /* 0x0001a00001147983 */ /* 0x001ea20000300a00 */
[----:B---3--:R-:W-:Y:S03]  /*691c0*/  HMMA.16816.F32.BF16 R12, R16, R4, R12 ;  /* 0x00000004100c723c */ /* 0x008fe6000004180c */
[----:B--2---:R0:W-:Y:S02]  /*691d0*/  STL.64 [R1+0x32d8], R20 ;  /* 0x0032d81401007387 */ /* 0x0041e40000100a00 */
[----:B0-----:R-:W-:-:S02]  /*691e0*/  IMAD.MOV.U32 R20, RZ, RZ, R7 ;  /* 0x000000ffff147224 */ /* 0x001fc400078e0007 */
[----:B------:R-:W2:Y:S01]  /*691f0*/  LDL.LU R7, [R1+0x3328] ;  /* 0x0033280001077983 */ /* 0x000ea20000300800 */
[----:B------:R-:W-:-:S05]  /*69200*/  IMAD.MOV.U32 R21, RZ, RZ, R29 ;  /* 0x000000ffff157224 */ /* 0x000fca00078e001d */
[----:B------:R-:W-:Y:S04]  /*69210*/  STL.64 [R1+0x32f0], R20 ;  /* 0x0032f01401007387 */ /* 0x000fe80000100a00 */
[----:B------:R-:W3:Y:S04]  /*69220*/  LDL.LU R8, [R1+0xa20] ;  /* 0x000a200001087983 */ /* 0x000ee80000300800 */
[----:B------:R-:W3:Y:S04]  /*69230*/  LDL.LU R9, [R1+0xa24] ;  /* 0x000a240001097983 */ /* 0x000ee80000300800 */
[----:B------:R-:W3:Y:S04]  /*69240*/  LDL.LU R10, [R1+0xa28] ;  /* 0x000a2800010a7983 */ /* 0x000ee80000300800 */
[----:B------:R-:W3:Y:S04]  /*69250*/  LDL.LU R11, [R1+0xa2c] ;  /* 0x000a2c00010b7983 */ /* 0x000ee80000300800 */
[----:B------:R-:W4:Y:S04]  /*69260*/  LDL.LU R24, [R1+0x600] ;  /* 0x0006000001187983 */ /* 0x000f280000300800 */
[----:B------:R-:W4:Y:S04]  /*69270*/  LDL.LU R25, [R1+0x604] ;  /* 0x0006040001197983 */ /* 0x000f280000300800 */
[----:B------:R-:W4:Y:S04]  /*69280*/  LDL.LU R26, [R1+0x608] ;  /* 0x00060800011a7983 */ /* 0x000f280000300800 */
[----:B------:R-:W4:Y:S04]  /*69290*/  LDL.LU R27, [R1+0x60c] ;  /* 0x00060c00011b7983 */ /* 0x000f280000300800 */
[----:B------:R0:W-:Y:S04]  /*692a0*/  STL.64 [R1+0x9c0], R12 ;  /* 0x0009c00c01007387 */ /* 0x0001e80000100a00 */
[----:B------:R-:W-:Y:S04]  /*692b0*/  STL.64 [R1+0x9c8], R14 ;  /* 0x0009c80e01007387 */ /* 0x000fe80000100a00 */
[----:B0-----:R-:W3:Y:S04]  /*692c0*/  LDL.LU.64 R12, [R1+0x3320] ;  /* 0x00332000010c7983 */ /* 0x001ee80000300a00 */
[----:B--2---:R-:W-:Y:S04]  /*692d0*/  STL.64 [R1+0x31a0], R6 ;  /* 0x0031a00601007387 */ /* 0x004fe80000100a00 */
[----:B------:R0:W-:Y:S04]  /*692e0*/  STL.64 [R1+0x3198], R4 ;  /* 0x0031980401007387 */ /* 0x0001e80000100a00 */
[----:B0-----:R-:W2:Y:S04]  /*692f0*/  LDL.LU.64 R4, [R1+0x160] ;  /* 0x0001600001047983 */ /* 0x001ea80000300a00 */
[----:B--2---:R0:W-:Y:S04]  /*69300*/  STL.64 [R1+0x32a0], R4 ;  /* 0x0032a00401007387 */ /* 0x0041e80000100a00 */
[----:B0-----:R-:W2:Y:S04]  /*69310*/  LDL.LU.64 R4, [R1+0x180] ;  /* 0x0001800001047983 */ /* 0x001ea80000300a00 */
        /* <DEDUP_REMOVED lines=9> */
[----:B------:R-:W4:Y:S04]  /*693b0*/  LDL.LU R6, [R1+0x5d8] ;  /* 0x0005d80001067983 */ /* 0x000f280000300800 */
[----:B------:R-:W4:Y:S01]  /*693c0*/  LDL.LU R7, [R1+0x5dc] ;  /* 0x0005dc0001077983 */ /* 0x000f220000300800 */
[----:B---3--:R-:W-:Y:S03]  /*693d0*/  HMMA.16816.F32.BF16 R8, R16, R12, R8 ;  /* 0x0000000c1008723c */ /* 0x008fe60000041808 */
[----:B----4-:R-:W-:Y:S04]  /*693e0*/  STL.64 [R1+0x32e8], R6 ;  /* 0x0032e80601007387 */ /* 0x010fe80000100a00 */
        /* <DEDUP_REMOVED lines=12> */
[----:B------:R-:W-:Y:S04]  /*694b0*/  STL.64 [R1+0x9b8], R10 ;  /* 0x0009b80a01007387 */ /* 0x000fe80000100a00 */
[----:B0-----:R-:W3:Y:S01]  /*694c0*/  LDL.LU.64 R8, [R1+0x3318] ;  /* 0x0033180001087983 */ /* 0x001ee20000300a00 */
[----:B------:R-:W-:-:S02]  /*694d0*/  IMAD.MOV.U32 R20, RZ, RZ, R28 ;  /* 0x000000ffff147224 */ /* 0x000fc400078e001c */
[----:B------:R-:W-:Y:S01]  /*694e0*/  IMAD.MOV.U32 R21, RZ, RZ, R3 ;  /* 0x000000ffff157224 */ /* 0x000fe200078e0003 */
[----:B---3--:R-:W-:Y:S01]  /*694f0*/  HMMA.16816.F32.BF16 R16, R16, R8, R24 ;  /* 0x000000081010723c */ /* 0x008fe20000041818 */
[----:B------:R-:W2:Y:S04]  /*69500*/  LDL.LU.64 R26, [R1+0x3310] ;  /* 0x00331000011a7983 */ /* 0x000ea80000300a00 */
[----:B------:R-:W2:-:S15]  /*69510*/  LDL.LU.64 R24, [R1+0x3308] ;  /* 0x0033080001187983 */ /* 0x000e9e0000300a00 */
[----:B------:R-:W-:-:S03]  /*69520*/  NOP ;  /* 0x0000000000007918 */ /* 0x000fc60000000000 */
[----:B------:R0:W-:Y:S04]  /*69530*/  STL.64 [R1+0x600], R16 ;  /* 0x0006001001007387 */ /* 0x0001e80000100a00 */
[----:B------:R1:W-:Y:S04]  /*69540*/  STL.64 [R1+0x608], R18 ;  /* 0x0006081201007387 */ /* 0x0003e80000100a00 */
[----:B0-----:R-:W3:Y:S04]  /*69550*/  LDL.LU R16, [R1+0x590] ;  /* 0x0005900001107983 */ /* 0x001ee80000300800 */
[----:B------:R-:W3:Y:S04]  /*69560*/  LDL.LU R17, [R1+0x594] ;  /* 0x0005940001117983 */ /* 0x000ee80000300800 */
[----:B-1----:R-:W3:Y:S04]  /*69570*/  LDL.LU R18, [R1+0x598] ;  /* 0x0005980001127983 */ /* 0x002ee80000300800 */
        /* <DEDUP_REMOVED lines=23> */
[----:B------:R-:W-:Y:S04]  /*696f0*/  STL.64 [R1+0x3190], R14 ;  /* 0x0031900e01007387 */ /* 0x000fe80000100a00 */
[----:B------:R-:W-:Y:S01]  /*69700*/  STL.64 [R1+0x3188], R12 ;  /* 0x0031880c01007387 */ /* 0x000fe20000100a00 */
[----:B--2---:R-:W-:Y:S06]  /*69710*/  HMMA.16816.F32.BF16 R4, R24, R20, R4 ;  /* 0x000000141804723c */ /* 0x004fec0000041804 */
[----:B------:R-:W-:-:S02]  /*69720*/  IMAD.MOV.U32 R10, RZ, RZ, R20 ;  /* 0x000000ffff0a7224 */ /* 0x000fc400078e0014 */
[----:B------:R-:W-:-:S15]  /*69730*/  IMAD.MOV.U32 R11, RZ, RZ, R21 ;  /* 0x000000ffff0b7224 */ /* 0x000fde00078e0015 */
[----:B------:R0:W-:Y:S04]  /*69740*/  STL.64 [R1+0x5c0], R4 ;  /* 0x0005c00401007387 */ /* 0x0001e80000100a00 */
[----:B------:R-:W-:Y:S04]  /*69750*/  STL.64 [R1+0x5c8], R6 ;  /* 0x0005c80601007387 */ /* 0x000fe80000100a00 */
[----:B0-----:R-:W2:Y:S04]  /*69760*/  LDL.LU.64 R4, [R1+0x32b8] ;  /* 0x0032b80001047983 */ /* 0x001ea80000300a00 */
[----:B------:R-:W2:Y:S04]  /*69770*/  LDL.LU.64 R22, [R1+0x32b0] ;  /* 0x0032b00001167983 */ /* 0x000ea80000300a00 */
[----:B------:R-:W2:Y:S04]  /*69780*/  LDL.LU.64 R20, [R1+0x32a8] ;  /* 0x0032a80001147983 */ /* 0x000ea80000300a00 */
[----:B------:R-:W-:Y:S04]  /*69790*/  STL.64 [R1+0x3178], R10 ;  /* 0x0031780a01007387 */ /* 0x000fe80000100a00 */
[----:B------:R0:W-:Y:S04]  /*697a0*/  STL.64 [R1+0x3170], R8 ;  /* 0x0031700801007387 */ /* 0x0001e80000100a00 */
[----:B0-----:R-:W4:Y:S04]  /*697b0*/  LDL.LU R8, [R1+0x5a0] ;  /* 0x0005a00001087983 */ /* 0x001f280000300800 */
[----:B------:R-:W4:Y:S04]  /*697c0*/  LDL.LU R9, [R1+0x5a4] ;  /* 0x0005a40001097983 */ /* 0x000f280000300800 */
[----:B------:R-:W4:Y:S04]  /*697d0*/  LDL.LU R10, [R1+0x5a8] ;  /* 0x0005a800010a7983 */ /* 0x000f280000300800 */
[----:B------:R-:W4:Y:S01]  /*697e0*/  LDL.LU R11, [R1+0x5ac] ;  /* 0x0005ac00010b7983 */ /* 0x000f220000300800 */
[----:B--2---:R-:W-:-:S15]  /*697f0*/  HMMA.16816.F32.BF16 R20, R24, R4, R20 ;  /* 0x000000041814723c */ /* 0x004fde0000041814 */
[----:B------:R-:W-:-:S08]  /*69800*/  NOP ;  /* 0x0000000000007918 */ /* 0x000fd00000000000 */
[----:B------:R-:W-:Y:S04]  /*69810*/  STL.64 [R1+0x5b0], R20 ;  /* 0x0005b01401007387 */ /* 0x000fe80000100a00 */
[----:B------:R0:W-:Y:S02]  /*69820*/  STL.64 [R1+0x5b8], R22 ;  /* 0x0005b81601007387 */ /* 0x0001e40000100a00 */
[----:B0-----:R-:W-:Y:S02]  /*69830*/  IMAD.MOV.U32 R23, RZ, RZ, R4 ;  /* 0x000000ffff177224 */ /* 0x001fe400078e0004 */
[----:B------:R-:W-:Y:S02]  /*69840*/  IMAD.MOV.U32 R22, RZ, RZ, R5 ;  /* 0x000000ffff167224 */ /* 0x000fe400078e0005 */
[----:B------:R-:W3:Y:S01]  /*69850*/  LDL.LU.64 R4, [R1+0x32a0] ;  /* 0x0032a00001047983 */ /* 0x000ee20000300a00 */
[----:B------:R-:W-:-:S02]  /*69860*/  IMAD.MOV.U32 R12, RZ, RZ, R2 ;  /* 0x000000ffff0c7224 */ /* 0x000fc400078e0002 */
[----:B------:R-:W-:-:S07]  /*69870*/  IMAD.MOV.U32 R13, RZ, RZ, R0 ;  /* 0x000000ffff0d7224 */ /* 0x000fce00078e0000 */
[----:B----4-:R-:W-:-:S15]  /*69880*/  HMMA.16816.F32.BF16 R12, R24, R12, R8 ;  /* 0x0000000c180c723c */ /* 0x010fde0000041808 */
[----:B------:R-:W-:-:S08]  /*69890*/  NOP ;  /* 0x0000000000007918 */ /* 0x000fd00000000000 */
[----:B------:R-:W-:Y:S04]  /*698a0*/  STL.64 [R1+0x5a0], R12 ;  /* 0x0005a00c01007387 */ /* 0x000fe80000100a00 */
[----:B------:R-:W-:Y:S01]  /*698b0*/  STL.64 [R1+0x5a8], R14 ;  /* 0x0005a80e01007387 */ /* 0x000fe20000100a00 */
[----:B---3--:R-:W-:-:S15]  /*698c0*/  HMMA.16816.F32.BF16 R8, R24, R4, R16 ;  /* 0x000000041808723c */ /* 0x008fde0000041810 */
[----:B------:R-:W-:-:S08]  /*698d0*/  NOP ;  /* 0x0000000000007918 */ /* 0x000fd00000000000 */
[----:B------:R0:W-:Y:S04]  /*698e0*/  STL.64 [R1+0x590], R8 ;  /* 0x0005900801007387 */ /* 0x0001e80000100a00 */
[----:B------:R-:W-:Y:S04]  /*698f0*/  STL.64 [R1+0x598], R10 ;  /* 0x0005980a01007387 */ /* 0x000fe80000100a00 */
[----:B------:R-:W2:Y:S04]  /*69900*/  LDL.LU R16, [R1+0x580] ;  /* 0x0005800001107983 */ /* 0x000ea80000300800 */
[----:B------:R-:W2:Y:S04]  /*69910*/  LDL.LU R17, [R1+0x584] ;  /* 0x0005840001117983 */ /* 0x000ea80000300800 */
[----:B------:R-:W2:Y:S04]  /*69920*/  LDL.LU R18, [R1+0x588] ;  /* 0x0005880001127983 */ /* 0x000ea80000300800 */
[----:B------:R-:W2:Y:S04]  /*69930*/  LDL.LU R19, [R1+0x58c] ;  /* 0x00058c0001137983 */ /* 0x000ea80000300800 */
[----:B0-----:R-:W3:Y:S04]  /*69940*/  LDL.LU.64 R8, [R1+0x100] ;  /* 0x0001000001087983 */ /* 0x001ee80000300a00 */
[----:B---3--:R0:W-:Y:S04]  /*69950*/  STL.64 [R1+0x3258], R8 ;  /* 0x0032580801007387 */ /* 0x0081e80000100a00 */
        /* <DEDUP_REMOVED lines=8> */
[----:B0-----:R-:W2:Y:S04]  /*699e0*/  LDL.LU.64 R8, [R1+0x150] ;  /* 0x0001500001087983 */ /* 0x001ea80000300a00 */
[----:B------:R-:W3:Y:S04]  /*699f0*/  LDL.LU R12, [R1+0x520] ;  /* 0x00052000010c7983 */ /* 0x000ee80000300800 */
        /* <DEDUP_REMOVED lines=9> */
[----:B--2---:R-:W-:Y:S01]  /*69a90*/  HMMA.16816.F32.BF16 R16, R24, R8, R16 ;  /* 0x000000081810723c */ /* 0x004fe20000041810 */
[----:B------:R-:W-:-:S02]  /*69aa0*/  IMAD.MOV.U32 R21, RZ, RZ, R4 ;  /* 0x000000ffff157224 */ /* 0x000fc400078e0004 */
[----:B------:R-:W-:Y:S01]  /*69ab0*/  IMAD.MOV.U32 R20, RZ, RZ, R5 ;  /* 0x000000ffff147224 */ /* 0x000fe200078e0005 */
[----:B----4-:R-:W-:Y:S04]  /*69ac0*/  STL.64 [R1+0x3288], R14 ;  /* 0x0032880e01007387 */ /* 0x010fe80000100a00 */
[----:B---3--:R0:W-:Y:S04]  /*69ad0*/  STL.64 [R1+0x3280], R12 ;  /* 0x0032800c01007387 */ /* 0x0081e80000100a00 */
[----:B0-----:R-:W2:Y:S04]  /*69ae0*/  LDL.LU R12, [R1+0x560] ;  /* 0x00056000010c7983 */ /* 0x001ea80000300800 */
[----:B------:R-:W2:Y:S04]  /*69af0*/  LDL.LU R13, [R1+0x564] ;  /* 0x00056400010d7983 */ /* 0x000ea80000300800 */
[----:B------:R-:W2:Y:S04]  /*69b00*/  LDL.LU R14, [R1+0x568] ;  /* 0x00056800010e7983 */ /* 0x000ea80000300800 */
[----:B------:R-:W2:Y:S04]  /*69b10*/  LDL.LU R15, [R1+0x56c] ;  /* 0x00056c00010f7983 */ /* 0x000ea80000300800 */
[----:B------:R-:W3:Y:S04]  /*69b20*/  LDL.LU.64 R4, [R1+0xf0] ;  /* 0x0000f00001047983 */ /* 0x000ee80000300a00 */
[----:B------:R-:W-:Y:S04]  /*69b30*/  STL.64 [R1+0x31b0], R22 ;  /* 0x0031b01601007387 */ /* 0x000fe80000100a00 */
[----:B------:R0:W-:Y:S04]  /*69b40*/  STL.64 [R1+0x31a8], R20 ;  /* 0x0031a81401007387 */ /* 0x0001e80000100a00 */
[----:B0-----:R-:W4:Y:S04]  /*69b50*/  LDL.LU R20, [R1+0x530] ;  /* 0x0005300001147983 */ /* 0x001f280000300800 */
[----:B------:R-:W4:Y:S04]  /*69b60*/  LDL.LU R21, [R1+0x534] ;  /* 0x0005340001157983 */ /* 0x000f280000300800 */
[----:B------:R-:W4:Y:S04]  /*69b70*/  LDL.LU R22, [R1+0x538] ;  /* 0x0005380001167983 */ /* 0x000f280000300800 */
[----:B------:R-:W4:Y:S04]  /*69b80*/  LDL.LU R23, [R1+0x53c] ;  /* 0x00053c0001177983 */ /* 0x000f280000300800 */
[----:B------:R0:W-:Y:S04]  /*69b90*/  STL.64 [R1+0x580], R16 ;  /* 0x0005801001007387 */ /* 0x0001e80000100a00 */
[----:B------:R-:W-:Y:S01]  /*69ba0*/  STL.64 [R1+0x588], R18 ;  /* 0x0005881201007387 */ /* 0x000fe20000100a00 */
[----:B0-----:R-:W-:-:S02]  /*69bb0*/  IMAD.MOV.U32 R16, RZ, RZ, R9 ;  /* 0x000000ffff107224 */ /* 0x001fc400078e0009 */
[----:B------:R-:W-:Y:S02]  /*69bc0*/  IMAD.MOV.U32 R17, RZ, RZ, R8 ;  /* 0x000000ffff117224 */ /* 0x000fe400078e0008 */
[----:B------:R-:W2:Y:S04]  /*69bd0*/  LDL.LU.64 R8, [R1+0x3298] ;  /* 0x0032980001087983 */ /* 0x000ea80000300a00 */
[----:B------:R0:W-:Y:S04]  /*69be0*/  STL [R1+0x3058], R16 ;  /* 0x0030581001007387 */ /* 0x0001e80000100800 */
[----:B------:R1:W-:Y:S04]  /*69bf0*/  STL [R1+0x3054], R17 ;  /* 0x0030541101007387 */ /* 0x0003e80000100800 */
[----:B0-----:R-:W2:Y:S04]  /*69c00*/  LDL.LU R16, [R1+0x570] ;  /* 0x0005700001107983 */ /* 0x001ea80000300800 */
[----:B-1----:R-:W2:Y:S04]  /*69c10*/  LDL.LU R17, [R1+0x574] ;  /* 0x0005740001117983 */ /* 0x002ea80000300800 */
[----:B------:R-:W2:Y:S04]  /*69c20*/  LDL.LU R18, [R1+0x578] ;  /* 0x0005780001127983 */ /* 0x000ea80000300800 */
[----:B------:R-:W2:Y:S02]  /*69c30*/  LDL.LU R19, [R1+0x57c] ;  /* 0x00057c0001137983 */ /* 0x000ea40000300800 */
[----:B--2---:R-:W-:-:S15]  /*69c40*/  HMMA.16816.F32.BF16 R16, R24, R8, R16 ;  /* 0x000000081810723c */ /* 0x004fde0000041810 */
[----:B------:R-:W-:-:S08]  /*69c50*/  NOP ;  /* 0x0000000000007918 */ /* 0x000fd00000000000 */
[----:B------:R-:W-:Y:S04]  /*69c60*/  STL.64 [R1+0x570], R16 ;  /* 0x0005701001007387 */ /* 0x000fe80000100a00 */
[----:B------:R0:W-:Y:S02]  /*69c70*/  STL.64 [R1+0x578], R18 ;  /* 0x0005781201007387 */ /* 0x0001e40000100a00 */
[----:B0-----:R-:W-:Y:S02]  /*69c80*/  IMAD.MOV.U32 R19, RZ, RZ, R8 ;  /* 0x000000ffff137224 */ /* 0x001fe400078e0008 */
[----:B------:R-:W-:Y:S02]  /*69c90*/  IMAD.MOV.U32 R18, RZ, RZ, R9 ;  /* 0x000000ffff127224 */ /* 0x000fe400078e0009 */
[----:B------:R-:W2:Y:S04]  /*69ca0*/  LDL.LU.64 R8, [R1+0x3290] ;  /* 0x0032900001087983 */ /* 0x000ea80000300a00 */
[----:B------:R0:W-:Y:S04]  /*69cb0*/  STL [R1+0x3060], R18 ;  /* 0x0030601201007387 */ /* 0x0001e80000100800 */
[----:B------:R1:W-:Y:S04]  /*69cc0*/  STL [R1+0x305c], R19 ;  /* 0x00305c1301007387 */ /* 0x0003e80000100800 */
[----:B------:R-:W3:Y:S04]  /*69cd0*/  LDL.LU R16, [R1+0x540] ;  /* 0x0005400001107983 */ /* 0x000ee80000300800 */
[----:B------:R-:W3:Y:S04]  /*69ce0*/  LDL.LU R17, [R1+0x544] ;  /* 0x0005440001117983 */ /* 0x000ee80000300800 */
[----:B0-----:R-:W3:Y:S04]  /*69cf0*/  LDL.LU R18, [R1+0x548] ;  /* 0x0005480001127983 */ /* 0x001ee80000300800 */
[----:B-1----:R-:W3:Y:S01]  /*69d00*/  LDL.LU R19, [R1+0x54c] ;  /* 0x00054c0001137983 */ /* 0x002ee20000300800 */
        /* <DEDUP_REMOVED lines=18> */
[----:B------:R-:W-:Y:S04]  /*69e30*/  STL [R1+0x3070], R3 ;  /* 0x0030700301007387 */ /* 0x000fe80000100800 */
[----:B------:R-:W-:Y:S01]  /*69e40*/  STL [R1+0x306c], R2 ;  /* 0x00306c0201007387 */ /* 0x000fe20000100800 */
[----:B---3--:R-:W-:Y:S06]  /*69e50*/  HMMA.16816.F32.BF16 R16, R24, R8, R16 ;  /* 0x000000081810723c */ /* 0x008fec0000041810 */
[----:B------:R-:W-:-:S15]  /*69e60*/  IMAD.MOV.U32 R0, RZ, RZ, R9 ;  /* 0x000000ffff007224 */ /* 0x000fde00078e0009 */
[----:B------:R-:W-:-:S02]  /*69e70*/  NOP ;  /* 0x0000000000007918 */ /* 0x000fc40000000000 */
[----:B------:R0:W-:Y:S04]  /*69e80*/  STL.64 [R1+0x540], R16 ;  /* 0x0005401001007387 */ /* 0x0001e80000100a00 */
[----:B------:R1:W-:Y:S01]  /*69e90*/  STL.64 [R1+0x548], R18 ;  /* 0x0005481201007387 */ /* 0x0003e20000100a00 */
[----:B0-----:R-:W-:-:S03]  /*69ea0*/  IMAD.MOV.U32 R17, RZ, RZ, R8 ;  /* 0x000000ffff117224 */ /* 0x001fc600078e0008 */
[----:B------:R-:W4:Y:S04]  /*69eb0*/  LDL.LU.64 R8, [R1+0x3258] ;  /* 0x0032580001087983 */ /* 0x000f280000300a00 */
[----:B------:R-:W-:Y:S04]  /*69ec0*/  STL [R1+0x3078], R0 ;  /* 0x0030780001007387 */ /* 0x000fe80000100800 */
[----:B------:R-:W-:Y:S01]  /*69ed0*/  STL [R1+0x3074], R17 ;  /* 0x0030741101007387 */ /* 0x000fe20000100800 */
[----:B----4-:R-:W-:Y:S06]  /*69ee0*/  HMMA.16816.F32.BF16 R20, R24, R8, R20 ;  /* 0x000000081814723c */ /* 0x010fec0000041814 */
[----:B-1----:R-:W-:-:S02]  /*69ef0*/  IMAD.MOV.U32 R19, RZ, RZ, R8 ;  /* 0x000000ffff137224 */ /* 0x002fc400078e0008 */
[----:B------:R-:W-:Y:S02]  /*69f00*/  IMAD.MOV.U32 R16, RZ, RZ, R9 ;  /* 0x000000ffff107224 */ /* 0x000fe400078e0009 */
[----:B--2---:R-:W-:-:S13]  /*69f10*/  HMMA.16816.F32.BF16 R8, R24, R4, R12 ;  /* 0x000000041808723c */ /* 0x004fda000004180c */
[----:B------:R0:W-:Y:S04]  /*69f20*/  STL.64 [R1+0x530], R20 ;  /* 0x0005301401007387 */ /* 0x0001e80000100a00 */
[----:B------:R1:W-:Y:S04]  /*69f30*/  STL.64 [R1+0x538], R22 ;  /* 0x0005381601007387 */ /* 0x0003e80000100a00 */
[----:B------:R-:W-:Y:S04]  /*69f40*/  STL [R1+0x3080], R16 ;  /* 0x0030801001007387 */ /* 0x000fe80000100800 */
[----:B------:R-:W-:Y:S04]  /*69f50*/  STL [R1+0x307c], R19 ;  /* 0x00307c1301007387 */ /* 0x000fe80000100800 */
        /* <DEDUP_REMOVED lines=27> */
[----:B0-----:R-:W3:Y:S04]  /*6a110*/  LDL.LU R8, [R1+0x510] ;  /* 0x0005100001087983 */ /* 0x001ee80000300800 */
[----:B------:R-:W3:Y:S04]  /*6a120*/  LDL.LU R9, [R1+0x514] ;  /* 0x0005140001097983 */ /* 0x000ee80000300800 */
[----:B------:R-:W3:Y:S04]  /*6a130*/  LDL.LU R10, [R1+0x518] ;  /* 0x00051800010a7983 */ /* 0x000ee80000300800 */
[----:B------:R-:W3:Y:S01]  /*6a140*/  LDL.LU R11, [R1+0x51c] ;  /* 0x00051c00010b7983 */ /* 0x000ee20000300800 */
[----:B------:R-:W-:-:S03]  /*6a150*/  IMAD.MOV.U32 R18, RZ, RZ, R5 ;  /* 0x000000ffff127224 */ /* 0x000fc600078e0005 */
[----:B------:R-:W4:Y:S04]  /*6a160*/  LDL.LU R12, [R1+0x4b0] ;  /* 0x0004b000010c7983 */ /* 0x000f280000300800 */
[----:B------:R-:W4:Y:S04]  /*6a170*/  LDL.LU R13, [R1+0x4b4] ;  /* 0x0004b400010d7983 */ /* 0x000f280000300800 */
[----:B------:R-:W4:Y:S01]  /*6a180*/  LDL.LU R14, [R1+0x4b8] ;  /* 0x0004b800010e7983 */ /* 0x000f220000300800 */
[----:B------:R-:W-:-:S03]  /*6a190*/  IMAD.MOV.U32 R28, RZ, RZ, R4 ;  /* 0x000000ffff1c7224 */ /* 0x000fc600078e0004 */
[----:B------:R-:W4:Y:S04]  /*6a1a0*/  LDL.LU R15, [R1+0x4bc] ;  /* 0x0004bc00010f7983 */ /* 0x000f280000300800 */
[----:B------:R-:W4:Y:S04]  /*6a1b0*/  LDL.LU.64 R4, [R1+0x80] ;  /* 0x0000800001047983 */ /* 0x000f280000300a00 */
[----:B------:R0:W-:Y:S04]  /*6a1c0*/  STL [R1+0x3088], R18 ;  /* 0x0030881201007387 */ /* 0x0001e80000100800 */
[----:B------:R-:W4:Y:S04]  /*6a1d0*/  LDL.LU R16, [R1+0x500] ;  /* 0x0005000001107983 */ /* 0x000f280000300800 */
[----:B------:R-:W4:Y:S01]  /*6a1e0*/  LDL.LU R17, [R1+0x504] ;  /* 0x0005040001117983 */ /* 0x000f220000300800 */
[----:B--2---:R-:W-:-:S02]  /*6a1f0*/  IMAD.MOV.U32 R2, RZ, RZ, R20 ;  /* 0x000000ffff027224 */ /* 0x004fc400078e0014 */
[----:B------:R-:W-:Y:S01]  /*6a200*/  IMAD.MOV.U32 R29, RZ, RZ, R21 ;  /* 0x000000ffff1d7224 */ /* 0x000fe200078e0015 */
[----:B0-----:R-:W4:Y:S04]  /*6a210*/  LDL.LU R18, [R1+0x508] ;  /* 0x0005080001127983 */ /* 0x001f280000300800 */
[----:B------:R-:W4:Y:S04]  /*6a220*/  LDL.LU R19, [R1+0x50c] ;  /* 0x00050c0001137983 */ /* 0x000f280000300800 */
[----:B------:R-:W-:Y:S01]  /*6a230*/  STL [R1+0x3084], R28 ;  /* 0x0030841c01007387 */ /* 0x000fe20000100800 */
[----:B---3--:R-:W-:-:S15]  /*6a240*/  HMMA.16816.F32.BF16 R8, R24, R20, R8 ;  /* 0x000000141808723c */ /* 0x008fde0000041808 */
[----:B------:R-:W-:-:S08]  /*6a250*/  NOP ;  /* 0x0000000000007918 */ /* 0x000fd00000000000 */
[----:B------:R0:W-:Y:S04]  /*6a260*/  STL.64 [R1+0x510], R8 ;  /* 0x0005100801007387 */ /* 0x0001e80000100a00 */
[----:B------:R-:W-:Y:S04]  /*6a270*/  STL.64 [R1+0x518], R10 ;  /* 0x0005180a01007387 */ /* 0x000fe80000100a00 */
[----:B0-----:R-:W2:Y:S04]  /*6a280*/  LDL.LU.64 R8, [R1+0x3250] ;  /* 0x0032500001087983 */ /* 0x001ea80000300a00 */
[----:B------:R-:W4:Y:S04]  /*6a290*/  LDL.LU.64 R20, [R1+0x3248] ;  /* 0x0032480001147983 */ /* 0x000f280000300a00 */
[----:B------:R-:W-:Y:S04]  /*6a2a0*/  STL [R1+0x3090], R29 ;  /* 0x0030901d01007387 */ /* 0x000fe80000100800 */
[----:B------:R-:W-:Y:S01]  /*6a2b0*/  STL [R1+0x308c], R2 ;  /* 0x00308c0201007387 */ /* 0x000fe20000100800 */
[----:B----4-:R-:W-:Y:S06]  /*6a2c0*/  HMMA.16816.F32.BF16 R16, R24, R20, R16 ;  /* 0x000000141810723c */ /* 0x010fec0000041810 */
[----:B------:R-:W-:-:S15]  /*6a2d0*/  IMAD.MOV.U32 R3, RZ, RZ, R21 ;  /* 0x000000ffff037224 */ /* 0x000fde00078e0015 */
[----:B------:R-:W-:-:S02]  /*6a2e0*/  NOP ;  /* 0x0000000000007918 */ /* 0x000fc40000000000 */
[----:B------:R0:W-:Y:S04]  /*6a2f0*/  STL.64 [R1+0x500], R16 ;  /* 0x0005001001007387 */ /* 0x0001e80000100a00 */
[----:B------:R-:W-:Y:S01]  /*6a300*/  STL.64 [R1+0x508], R18 ;  /* 0x0005081201007387 */ /* 0x000fe20000100a00 */
[----:B0-----:R-:W-:-:S03]  /*6a310*/  IMAD.MOV.U32 R17, RZ, RZ, R20 ;  /* 0x000000ffff117224 */ /* 0x001fc600078e0014 */
[----:B------:R-:W3:Y:S04]  /*6a320*/  LDL.LU.64 R20, [R1+0x3240] ;  /* 0x0032400001147983 */ /* 0x000ee80000300a00 */
[----:B------:R-:W-:Y:S04]  /*6a330*/  STL [R1+0x3098], R3 ;  /* 0x0030980301007387 */ /* 0x000fe80000100800 */
[----:B------:R0:W-:Y:S04]  /*6a340*/  STL [R1+0x3094], R17 ;  /* 0x0030941101007387 */ /* 0x0001e80000100800 */
[----:B------:R-:W3:Y:S04]  /*6a350*/  LDL.LU R16, [R1+0x4f0] ;  /* 0x0004f00001107983 */ /* 0x000ee80000300800 */
[----:B0-----:R-:W3:Y:S04]  /*6a360*/  LDL.LU R17, [R1+0x4f4] ;  /* 0x0004f40001117983 */ /* 0x001ee80000300800 */
[----:B------:R-:W3:Y:S04]  /*6a370*/  LDL.LU R18, [R1+0x4f8] ;  /* 0x0004f80001127983 */ /* 0x000ee80000300800 */
[----:B------:R-:W3:Y:S02]  /*6a380*/  LDL.LU R19, [R1+0x4fc] ;  /* 0x0004fc0001137983 */ /* 0x000ee40000300800 */
[----:B---3--:R-:W-:Y:S06]  /*6a390*/  HMMA.16816.F32.BF16 R16, R24, R20, R16 ;  /* 0x000000141810723c */ /* 0x008fec0000041810 */
[----:B------:R-:W-:-:S15]  /*6a3a0*/  IMAD.MOV.U32 R0, RZ, RZ, R21 ;  /* 0x000000ffff007224 */ /* 0x000fde00078e0015 */
[----:B------:R-:W-:-:S02]  /*6a3b0*/  NOP ;  /* 0x0000000000007918 */ /* 0x000fc40000000000 */
[----:B------:R-:W-:Y:S04]  /*6a3c0*/  STL.64 [R1+0x4f0], R16 ;  /* 0x0004f01001007387 */ /* 0x000fe80000100a00 */
[----:B------:R0:W-:Y:S04]  /*6a3d0*/  STL.64 [R1+0x4f8], R18 ;  /* 0x0004f81201007387 */ /* 0x0001e80000100a00 */
[----:B------:R-:W3:Y:S01]  /*6a3e0*/  LDL.LU.64 R22, [R1+0x3238] ;  /* 0x0032380001167983 */ /* 0x000ee20000300a00 */
[----:B0-----:R-:W-:-:S03]  /*6a3f0*/  IMAD.MOV.U32 R19, RZ, RZ, R20 ;  /* 0x000000ffff137224 */ /* 0x001fc600078e0014 */
[----:B------:R-:W3:Y:S04]  /*6a400*/  LDL.LU.64 R20, [R1+0x3230] ;  /* 0x0032300001147983 */ /* 0x000ee80000300a00 */
[----:B------:R-:W-:Y:S04]  /*6a410*/  STL [R1+0x30a0], R0 ;  /* 0x0030a00001007387 */ /* 0x000fe80000100800 */
[----:B------:R-:W-:Y:S04]  /*6a420*/  STL [R1+0x309c], R19 ;  /* 0x00309c1301007387 */ /* 0x000fe80000100800 */
[----:B------:R-:W3:Y:S02]  /*6a430*/  LDL.LU.64 R16, [R1+0xb0] ;  /* 0x0000b00001107983 */ /* 0x000ee40000300a00 */
[----:B---3--:R-:W-:Y:S06]  /*6a440*/  HMMA.16816.F32.BF16 R20, R24, R16, R20 ;  /* 0x000000101814723c */ /* 0x008fec0000041814 */
[----:B------:R-:W-:-:S02]  /*6a450*/  IMAD.MOV.U32 R28, RZ, RZ, R16 ;  /* 0x000000ffff1c7224 */ /* 0x000fc400078e0010 */
[----:B------:R-:W-:-:S15]  /*6a460*/  IMAD.MOV.U32 R16, RZ, RZ, R17 ;  /* 0x000000ffff107224 */ /* 0x000fde00078e0011 */
[----:B------:R-:W-:Y:S04]  /*6a470*/  STL.64 [R1+0x4e0], R20 ;  /* 0x0004e01401007387 */ /* 0x000fe80000100a00 */
[----:B------:R0:W-:Y:S04]  /*6a480*/  STL.64 [R1+0x4e8], R22 ;  /* 0x0004e81601007387 */ /* 0x0001e80000100a00 */
[----:B0-----:R-:W3:Y:S04]  /*6a490*/  LDL.LU.64 R22, [R1+0x3228] ;  /* 0x0032280001167983 */ /* 0x001ee80000300a00 */
[----:B------:R-:W3:Y:S04]  /*6a4a0*/  LDL.LU.64 R20, [R1+0x3220] ;  /* 0x0032200001147983 */ /* 0x000ee80000300a00 */
[----:B------:R0:W-:Y:S04]  /*6a4b0*/  STL [R1+0x30a8], R16 ;  /* 0x0030a81001007387 */ /* 0x0001e80000100800 */
[----:B0-----:R-:W3:Y:S04]  /*6a4c0*/  LDL.LU.64 R16, [R1+0xa0] ;  /* 0x0000a00001107983 */ /* 0x001ee80000300a00 */
[----:B------:R-:W-:Y:S01]  /*6a4d0*/  STL [R1+0x30a4], R28 ;  /* 0x0030a41c01007387 */ /* 0x000fe20000100800 */
[----:B---3--:R-:W-:-:S15]  /*6a4e0*/  HMMA.16816.F32.BF16 R20, R24, R16, R20 ;  /* 0x000000101814723c */ /* 0x008fde0000041814 */
[----:B------:R-:W-:-:S08]  /*6a4f0*/  NOP ;  /* 0x0000000000007918 */ /* 0x000fd00000000000 */
[----:B------:R-:W-:Y:S04]  /*6a500*/  STL.64 [R1+0x4d0], R20 ;  /* 0x0004d01401007387 */ /* 0x000fe80000100a00 */
[----:B------:R0:W-:Y:S04]  /*6a510*/  STL.64 [R1+0x4d8], R22 ;  /* 0x0004d81601007387 */ /* 0x0001e80000100a00 */
[----:B0-----:R-:W3:Y:S04]  /*6a520*/  LDL.LU.64 R22, [R1+0x3218] ;  /* 0x0032180001167983 */ /* 0x001ee80000300a00 */
[----:B------:R-:W3:Y:S01]  /*6a530*/  LDL.LU.64 R20, [R1+0x3210] ;  /* 0x0032100001147983 */ /* 0x000ee20000300a00 */
[----:B------:R-:W-:-:S02]  /*6a540*/  IMAD.MOV.U32 R18, RZ, RZ, R17 ;  /* 0x000000ffff127224 */ /* 0x000fc400078e0011 */
[----:B--2---:R-:W-:Y:S02]  /*6a550*/  IMAD.MOV.U32 R17, RZ, RZ, R8 ;  /* 0x000000ffff117224 */ /* 0x004fe400078e0008 */
[----:B------:R-:W-:Y:S02]  /*6a560*/  IMAD.MOV.U32 R29, RZ, RZ, R9 ;  /* 0x000000ffff1d7224 */ /* 0x000fe400078e0009 */
[----:B------:R-:W-:Y:S01]  /*6a570*/  IMAD.MOV.U32 R2, RZ, RZ, R16 ;  /* 0x000000ffff027224 */ /* 0x000fe200078e0010 */
[----:B------:R-:W-:Y:S04]  /*6a580*/  STL [R1+0x30b0], R18 ;  /* 0x0030b01201007387 */ /* 0x000fe80000100800 */
[----:B------:R-:W-:Y:S01]  /*6a590*/  STL [R1+0x30ac], R2 ;  /* 0x0030ac0201007387 */ /* 0x000fe20000100800 */
[----:B------:R-:W-:-:S02]  /*6a5a0*/  IMAD.MOV.U32 R19, RZ, RZ, R4 ;  /* 0x000000ffff137224 */ /* 0x000fc400078e0004 */
[----:B------:R-:W-:Y:S01]  /*6a5b0*/  IMAD.MOV.U32 R3, RZ, RZ, R5 ;  /* 0x000000ffff037224 */ /* 0x000fe200078e0005 */
[C---:B---3--:R-:W-:Y:S06]  /*6a5c0*/  HMMA.16816.F32.BF16 R20, R24.reuse, R8, R20 ;  /* 0x000000081814723c */ /* 0x048fec0000041814 */
        /* <DEDUP_REMOVED lines=15> */
[----:B---3--:R-:W-:Y:S04]  /*6a6c0*/  STL.64 [R1+0x31c0], R6 ;  /* 0x0031c00601007387 */ /* 0x008fe80000100a00 */
[----:B--2---:R0:W-:Y:S04]  /*6a6d0*/  STL.64 [R1+0x31b8], R4 ;  /* 0x0031b80401007387 */ /* 0x0041e80000100a00 */
[----:B0-----:R-:W2:Y:S04]  /*6a6e0*/  LDL.LU.64 R4, [R1+0x20] ;  /* 0x0000200001047983 */ /* 0x001ea80000300a00 */
[----:B--2---:R-:W-:Y:S04]  /*6a6f0*/  STL.64 [R1+0x31d0], R4 ;  /* 0x0031d00401007387 */ /* 0x004fe80000100a00 */
[----:B------:R-:W2:Y:S04]  /*6a700*/  LDL.LU.64 R20, [R1+0x10] ;  /* 0x0000100001147983 */ /* 0x000ea80000300a00 */
        /* <DEDUP_REMOVED lines=17> */
[----:B0-----:R-:W2:Y:S04]  /*6a820*/  LDL.LU R20, [R1+0x4a0] ;  /* 0x0004a00001147983 */ /* 0x001ea80000300800 */
[----:B------:R-:W2:Y:S04]  /*6a830*/  LDL.LU R21, [R1+0x4a4] ;  /* 0x0004a40001157983 */ /* 0x000ea80000300800 */
[----:B------:R-:W2:Y:S04]  /*6a840*/  LDL.LU R22, [R1+0x4a8] ;  /* 0x0004a80001167983 */ /* 0x000ea80000300800 */
[----:B------:R-:W2:Y:S04]  /*6a850*/  LDL.LU R23, [R1+0x4ac] ;  /* 0x0004ac0001177983 */ /* 0x000ea80000300800 */
[----:B------:R-:W3:Y:S04]  /*6a860*/  LDL.LU.64 R4, [R1+0x30] ;  /* 0x0000300001047983 */ /* 0x000ee80000300a00 */
[----:B------:R-:W3:Y:S04]  /*6a870*/  LDL.LU.64 R8, [R1] ;  /* 0x0000000001087983 */ /* 0x000ee80000300a00 */
[----:B------:R-:W-:Y:S04]  /*6a880*/  STL [R1+0x30c0], R3 ;  /* 0x0030c00301007387 */ /* 0x000fe80000100800 */
[----:B------:R0:W-:Y:S04]  /*6a890*/  STL [R1+0x30bc], R19 ;  /* 0x0030bc1301007387 */ /* 0x0001e80000100800 */
[----:B------:R-:W3:Y:S04]  /*6a8a0*/  LDL.LU R16, [R1+0x490] ;  /* 0x0004900001107983 */ /* 0x000ee80000300800 */
[----:B------:R-:W3:Y:S04]  /*6a8b0*/  LDL.LU R17, [R1+0x494] ;  /* 0x0004940001117983 */ /* 0x000ee80000300800 */
[----:B------:R-:W3:Y:S01]  /*6a8c0*/  LDL.LU R18, [R1+0x498] ;  /* 0x0004980001127983 */ /* 0x000ee20000300800 */
[----:B----4-:R-:W-:-:S02]  /*6a8d0*/  IMAD.MOV.U32 R28, RZ, RZ, R12 ;  /* 0x000000ffff1c7224 */ /* 0x010fc400078e000c */
[----:B------:R-:W-:Y:S01]  /*6a8e0*/  IMAD.MOV.U32 R0, RZ, RZ, R13 ;  /* 0x000000ffff007224 */ /* 0x000fe200078e000d */
[----:B0-----:R-:W3:Y:S01]  /*6a8f0*/  LDL.LU R19, [R1+0x49c] ;  /* 0x00049c0001137983 */ /* 0x001ee20000300800 */
[----:B--2---:R-:W-:-:S15]  /*6a900*/  HMMA.16816.F32.BF16 R20, R24, R12, R20 ;  /* 0x0000000c1814723c */ /* 0x004fde0000041814 */
[----:B------:R-:W-:-:S08]  /*6a910*/  NOP ;  /* 0x0000000000007918 */ /* 0x000fd00000000000 */
[----:B------:R0:W-:Y:S04]  /*6a920*/  STL.64 [R1+0x4a0], R20 ;  /* 0x0004a01401007387 */ /* 0x0001e80000100a00 */
[----:B------:R-:W-:Y:S04]  /*6a930*/  STL.64 [R1+0x4a8], R22 ;  /* 0x0004a81601007387 */ /* 0x000fe80000100a00 */
[----:B0-----:R-:W2:Y:S04]  /*6a940*/  LDL.LU.64 R20, [R1+0x3208] ;  /* 0x0032080001147983 */ /* 0x001ea80000300a00 */
[----:B------:R-:W3:Y:S04]  /*6a950*/  LDL.LU.64 R12, [R1+0x3200] ;  /* 0x00320000010c7983 */ /* 0x000ee80000300a00 */
[----:B------:R-:W-:Y:S04]  /*6a960*/  STL [R1+0x30c8], R0 ;  /* 0x0030c80001007387 */ /* 0x000fe80000100800 */
[----:B------:R-:W-:Y:S01]  /*6a970*/  STL [R1+0x30c4], R28 ;  /* 0x0030c41c01007387 */ /* 0x000fe20000100800 */
[----:B---3--:R-:W-:Y:S06]  /*6a980*/  HMMA.16816.F32.BF16 R16, R24, R12, R16 ;  /* 0x0000000c1810723c */ /* 0x008fec0000041810 */
[----:B------:R-:W-:-:S15]  /*6a990*/  IMAD.MOV.U32 R2, RZ, RZ, R12 ;  /* 0x000000ffff027224 */ /* 0x000fde00078e000c */
[----:B------:R-:W-:-:S02]  /*6a9a0*/  NOP ;  /* 0x0000000000007918 */ /* 0x000fc40000000000 */
[----:B------:R0:W-:Y:S04]  /*6a9b0*/  STL.64 [R1+0x490], R16 ;  /* 0x0004901001007387 */ /* 0x0001e80000100a00 */
[----:B------:R-:W-:Y:S04]  /*6a9c0*/  STL.64 [R1+0x498], R18 ;  /* 0x0004981201007387 */ /* 0x000fe80000100a00 */
[----:B------:R-:W3:Y:S01]  /*6a9d0*/  LDL.LU R12, [R1+0x420] ;  /* 0x00042000010c7983 */ /* 0x000ee20000300800 */
[----:B0-----:R-:W-:-:S03]  /*6a9e0*/  IMAD.MOV.U32 R16, RZ, RZ, R13 ;  /* 0x000000ffff107224 */ /* 0x001fc600078e000d */
[----:B------:R-:W3:Y:S04]  /*6a9f0*/  LDL.LU R13, [R1+0x424] ;  /* 0x00042400010d7983 */ /* 0x000ee80000300800 */
[----:B------:R-:W3:Y:S04]  /*6aa00*/  LDL.LU R14, [R1+0x428] ;  /* 0x00042800010e7983 */ /* 0x000ee80000300800 */
[----:B------:R-:W3:Y:S04]  /*6aa10*/  LDL.LU R15, [R1+0x42c] ;  /* 0x00042c00010f7983 */ /* 0x000ee80000300800 */
[----:B------:R0:W-:Y:S04]  /*6aa20*/  STL [R1+0x30d0], R16 ;  /* 0x0030d01001007387 */ /* 0x0001e80000100800 */
[----:B0-----:R-:W2:Y:S04]  /*6aa30*/  LDL.LU R16, [R1+0x480] ;  /* 0x0004800001107983 */ /* 0x001ea80000300800 */
[----:B------:R-:W2:Y:S04]  /*6aa40*/  LDL.LU R17, [R1+0x484] ;  /* 0x0004840001117983 */ /* 0x000ea80000300800 */
[----:B------:R-:W2:Y:S04]  /*6aa50*/  LDL.LU R18, [R1+0x488] ;  /* 0x0004880001127983 */ /* 0x000ea80000300800 */
[----:B------:R-:W2:Y:S04]  /*6aa60*/  LDL.LU R19, [R1+0x48c] ;  /* 0x00048c0001137983 */ /* 0x000ea80000300800 */
[----:B------:R-:W-:Y:S01]  /*6aa70*/  STL [R1+0x30cc], R2 ;  /* 0x0030cc0201007387 */ /* 0x000fe20000100800 */
[----:B--2---:R-:W-:-:S15]  /*6aa80*/  HMMA.16816.F32.BF16 R16, R24, R20, R16 ;  /* 0x000000141810723c */ /* 0x004fde0000041810 */
[----:B------:R-:W-:-:S08]  /*6aa90*/  NOP ;  /* 0x0000000000007918 */ /* 0x000fd00000000000 */
[----:B------:R0:W-:Y:S04]  /*6aaa0*/  STL.64 [R1+0x480], R16 ;  /* 0x0004801001007387 */ /* 0x0001e80000100a00 */
[----:B------:R1:W-:Y:S01]  /*6aab0*/  STL.64 [R1+0x488], R18 ;  /* 0x0004881201007387 */ /* 0x0003e20000100a00 */
[----:B0-----:R-:W-:Y:S02]  /*6aac0*/  IMAD.MOV.U32 R17, RZ, RZ, R20 ;  /* 0x000000ffff117224 */ /* 0x001fe400078e0014 */
[----:B-1----:R-:W-:Y:S02]  /*6aad0*/  IMAD.MOV.U32 R18, RZ, RZ, R21 ;  /* 0x000000ffff127224 */ /* 0x002fe400078e0015 */
[----:B------:R-:W2:Y:S04]  /*6aae0*/  LDL.LU.64 R20, [R1+0x31f8] ;  /* 0x0031f80001147983 */ /* 0x000ea80000300a00 */
[----:B------:R-:W-:Y:S04]  /*6aaf0*/  STL [R1+0x30d8], R18 ;  /* 0x0030d81201007387 */ /* 0x000fe80000100800 */
[----:B------:R0:W-:Y:S04]  /*6ab00*/  STL [R1+0x30d4], R17 ;  /* 0x0030d41101007387 */ /* 0x0001e80000100800 */
[----:B------:R-:W2:Y:S04]  /*6ab10*/  LDL.LU R16, [R1+0x470] ;  /* 0x0004700001107983 */ /* 0x000ea80000300800 */
[----:B0-----:R-:W2:Y:S04]  /*6ab20*/  LDL.LU R17, [R1+0x474] ;  /* 0x0004740001117983 */ /* 0x001ea80000300800 */
[----:B------:R-:W2:Y:S04]  /*6ab30*/  LDL.LU R18, [R1+0x478] ;  /* 0x0004780001127983 */ /* 0x000ea80000300800 */
[----:B------:R-:W2:Y:S02]  /*6ab40*/  LDL.LU R19, [R1+0x47c] ;  /* 0x00047c0001137983 */ /* 0x000ea40000300800 */
[----:B--2---:R-:W-:Y:S06]  /*6ab50*/  HMMA.16816.F32.BF16 R16, R24, R20, R16 ;  /* 0x000000141810723c */ /* 0x004fec0000041810 */
[----:B------:R-:W-:-:S15]  /*6ab60*/  IMAD.MOV.U32 R29, RZ, RZ, R21 ;  /* 0x000000ffff1d7224 */ /* 0x000fde00078e0015 */
[----:B------:R-:W-:-:S02]  /*6ab70*/  NOP ;  /* 0x0000000000007918 */ /* 0x000fc40000000000 */
[----:B------:R-:W-:Y:S04]  /*6ab80*/  STL.64 [R1+0x470], R16 ;  /* 0x0004701001007387 */ /* 0x000fe80000100a00 */
[----:B------:R0:W-:Y:S04]  /*6ab90*/  STL.64 [R1+0x478], R18 ;  /* 0x0004781201007387 */ /* 0x0001e80000100a00 */
[----:B------:R-:W2:Y:S01]  /*6aba0*/  LDL.LU.64 R22, [R1+0x31f0] ;  /* 0x0031f00001167983 */ /* 0x000ea20000300a00 */
[----:B0-----:R-:W-:-:S03]  /*6abb0*/  IMAD.MOV.U32 R19, RZ, RZ, R20 ;  /* 0x000000ffff137224 */ /* 0x001fc600078e0014 */
[----:B------:R-:W2:Y:S04]  /*6abc0*/  LDL.LU.64 R20, [R1+0x31e8] ;  /* 0x0031e80001147983 */ /* 0x000ea80000300a00 */
[----:B------:R0:W-:Y:S04]  /*6abd0*/  STL [R1+0x30dc], R19 ;  /* 0x0030dc1301007387 */ /* 0x0001e80000100800 */
[----:B------:R-:W4:Y:S04]  /*6abe0*/  LDL.LU R16, [R1+0x440] ;  /* 0x0004400001107983 */ /* 0x000f280000300800 */
[----:B------:R-:W4:Y:S04]  /*6abf0*/  LDL.LU R17, [R1+0x444] ;  /* 0x0004440001117983 */ /* 0x000f280000300800 */
[----:B------:R-:W4:Y:S01]  /*6ac00*/  LDL.LU R18, [R1+0x448] ;  /* 0x0004480001127983 */ /* 0x000f220000300800 */
[----:B------:R-:W-:-:S02]  /*6ac10*/  IMAD.MOV.U32 R28, RZ, RZ, R4 ;  /* 0x000000ffff1c7224 */ /* 0x000fc400078e0004 */
[----:B------:R-:W-:Y:S01]  /*6ac20*/  IMAD.MOV.U32 R3, RZ, RZ, R5 ;  /* 0x000000ffff037224 */ /* 0x000fe200078e0005 */
[----:B0-----:R-:W4:Y:S01]  /*6ac30*/  LDL.LU R19, [R1+0x44c] ;  /* 0x00044c0001137983 */ /* 0x001f220000300800 */
[----:B--2---:R-:W-:-:S15]  /*6ac40*/  HMMA.16816.F32.BF16 R20, R24, R4, R20 ;  /* 0x000000041814723c */ /* 0x004fde0000041814 */
[----:B------:R-:W-:-:S08]  /*6ac50*/  NOP ;  /* 0x0000000000007918 */ /* 0x000fd00000000000 */
        /* <DEDUP_REMOVED lines=8> */
[----:B------:R0:W-:Y:S04]  /*6ace0*/  STL.64 [R1+0x450], R20 ;  /* 0x0004501401007387 */ /* 0x0001e80000100a00 */
[----:B------:R1:W-:Y:S04]  /*6acf0*/  STL.64 [R1+0x458], R22 ;  /* 0x0004581601007387 */ /* 0x0003e80000100a00 */
[----:B0-----:R-:W4:Y:S04]  /*6ad00*/  LDL.LU.64 R20, [R1+0x31c8] ;  /* 0x0031c80001147983 */ /* 0x001f280000300a00 */
[----:B------:R-:W2:Y:S04]  /*6ad10*/  LDL.LU.64 R6, [R1+0x31c0] ;  /* 0x0031c00001067983 */ /* 0x000ea80000300a00 */
[----:B------:R-:W2:Y:S01]  /*6ad20*/  LDL.LU.64 R4, [R1+0x31b8] ;  /* 0x0031b80001047983 */ /* 0x000ea20000300a00 */
[C---:B----4-:R-:W-:Y:S06]  /*6ad30*/  HMMA.16816.F32.BF16 R16, R24.reuse, R20, R16 ;  /* 0x000000141810723c */ /* 0x050fec0000041810 */
[----:B--2---:R-:W-:-:S15]  /*6ad40*/  HMMA.16816.F32.BF16 R4, R24, R8, R4 ;  /* 0x000000081804723c */ /* 0x004fde0000041804 */
[----:B------:R-:W-:-:S02]  /*6ad50*/  NOP ;  /* 0x0000000000007918 */ /* 0x000fc40000000000 */
[----:B------:R0:W-:Y:S04]  /*6ad60*/  STL.64 [R1+0x440], R16 ;  /* 0x0004401001007387 */ /* 0x0001e80000100a00 */
[----:B------:R-:W-:Y:S04]  /*6ad70*/  STL.64 [R1+0x448], R18 ;  /* 0x0004481201007387 */ /* 0x000fe80000100a00 */
[----:B-1----:R-:W2:Y:S01]  /*6ad80*/  LDL.LU.64 R22, [R1+0x31b0] ;  /* 0x0031b00001167983 */ /* 0x002ea20000300a00 */
[----:B0-----:R-:W-:Y:S02]  /*6ad90*/  IMAD.MOV.U32 R17, RZ, RZ, R20 ;  /* 0x000000ffff117224 */ /* 0x001fe400078e0014 */
[----:B------:R-:W-:-:S02]  /*6ada0*/  IMAD.MOV.U32 R16, RZ, RZ, R21 ;  /* 0x000000ffff107224 */ /* 0x000fc400078e0015 */
[----:B------:R-:W4:Y:S04]  /*6adb0*/  LDL.LU.64 R20, [R1+0x31a8] ;  /* 0x0031a80001147983 */ /* 0x000f280000300a00 */
[----:B------:R-:W-:Y:S04]  /*6adc0*/  STL.64 [R1+0x430], R4 ;  /* 0x0004300401007387 */ /* 0x000fe80000100a00 */
[----:B------:R0:W-:Y:S04]  /*6add0*/  STL.64 [R1+0x438], R6 ;  /* 0x0004380601007387 */ /* 0x0001e80000100a00 */
[----:B0-----:R-:W2:Y:S04]  /*6ade0*/  LDL.LU.64 R6, [R1+0x31a0] ;  /* 0x0031a00001067983 */ /* 0x001ea80000300a00 */
[----:B------:R-:W3:Y:S01]  /*6adf0*/  LDL.LU.64 R4, [R1+0x3198] ;  /* 0x0031980001047983 */ /* 0x000ee20000300a00 */
[----:B------:R-:W-:-:S02]  /*6ae00*/  IMAD.MOV.U32 R19, RZ, RZ, R8 ;  /* 0x000000ffff137224 */ /* 0x000fc400078e0008 */
[----:B------:R-:W-:Y:S01]  /*6ae10*/  IMAD.MOV.U32 R18, RZ, RZ, R9 ;  /* 0x000000ffff127224 */ /* 0x000fe200078e0009 */
[----:B------:R-:W4:Y:S04]  /*6ae20*/  LDL.LU R8, [R1+0x410] ;  /* 0x0004100001087983 */ /* 0x000f280000300800 */
[----:B------:R-:W4:Y:S04]  /*6ae30*/  LDL.LU R9, [R1+0x414] ;  /* 0x0004140001097983 */ /* 0x000f280000300800 */
[----:B------:R-:W4:Y:S04]  /*6ae40*/  LDL.LU R10, [R1+0x418] ;  /* 0x00041800010a7983 */ /* 0x000f280000300800 */
[----:B------:R-:W4:Y:S04]  /*6ae50*/  LDL.LU R11, [R1+0x41c] ;  /* 0x00041c00010b7983 */ /* 0x000f280000300800 */
[----:B------:R-:W-:Y:S04]  /*6ae60*/  STL.64 [R1+0x30e8], R18 ;  /* 0x0030e81201007387 */ /* 0x000fe80000100a00 */
[----:B------:R-:W-:Y:S01]  /*6ae70*/  STL.64 [R1+0x30e0], R16 ;  /* 0x0030e01001007387 */ /* 0x000fe20000100a00 */
[----:B---3--:R-:W-:-:S15]  /*6ae80*/  HMMA.16816.F32.BF16 R12, R24, R4, R12 ;  /* 0x00000004180c723c */ /* 0x008fde000004180c */
[----:B------:R-:W-:-:S08]  /*6ae90*/  NOP ;  /* 0x0000000000007918 */ /* 0x000fd00000000000 */
[----:B------:R-:W-:Y:S04]  /*6aea0*/  STL.64 [R1+0x420], R12 ;  /* 0x0004200c01007387 */ /* 0x000fe80000100a00 */
[----:B------:R0:W-:Y:S04]  /*6aeb0*/  STL.64 [R1+0x428], R14 ;  /* 0x0004280e01007387 */ /* 0x0001e80000100a00 */
[----:B0-----:R-:W3:Y:S04]  /*6aec0*/  LDL.LU.64 R14, [R1+0x3190] ;  /* 0x00319000010e7983 */ /* 0x001ee80000300a00 */
[----:B------:R-:W3:Y:S04]  /*6aed0*/  LDL.LU.64 R12, [R1+0x3188] ;  /* 0x00318800010c7983 */ /* 0x000ee80000300a00 */
[----:B--2---:R-:W-:Y:S04]  /*6aee0*/  STL.64 [R1+0x2e48], R6 ;  /* 0x002e480601007387 */ /* 0x004fe80000100a00 */
[----:B------:R4:W-:Y:S02]  /*6aef0*/  STL.64 [R1+0x2e40], R4 ;  /* 0x002e400401007387 */ /* 0x0009e40000100a00 */
[----:B----4-:R-:W-:-:S02]  /*6af00*/  IMAD.MOV.U32 R4, RZ, RZ, R21 ;  /* 0x000000ffff047224 */ /* 0x010fc400078e0015 */
[----:B------:R-:W-:-:S05]  /*6af10*/  IMAD.MOV.U32 R5, RZ, RZ, R20 ;  /* 0x000000ffff057224 */ /* 0x000fca00078e0014 */
[----:B------:R0:W-:Y:S04]  /*6af20*/  STL.64 [R1+0x30f0], R4 ;  /* 0x0030f00401007387 */ /* 0x0001e80000100a00 */
        /* <DEDUP_REMOVED lines=9> */
[----:B------:R-:W4:Y:S04]  /*6afc0*/  LDL.LU R7, [R1+0x39c] ;  /* 0x00039c0001077983 */ /* 0x000f280000300800 */
[----:B------:R-:W2:Y:S01]  /*6afd0*/  LDL.LU R20, [R1+0x3d0] ;  /* 0x0003d00001147983 */ /* 0x000ea20000300800 */
[----:B------:R-:W-:-:S03]  /*6afe0*/  IMAD.MOV.U32 R17, RZ, RZ, R22 ;  /* 0x000000ffff117224 */ /* 0x000fc600078e0016 */
[----:B------:R-:W2:Y:S01]  /*6aff0*/  LDL.LU R21, [R1+0x3d4] ;  /* 0x0003d40001157983 */ /* 0x000ea20000300800 */
[----:B------:R-:W-:-:S03]  /*6b000*/  IMAD.MOV.U32 R16, RZ, RZ, R23 ;  /* 0x000000ffff107224 */ /* 0x000fc600078e0017 */
[----:B------:R-:W2:Y:S04]  /*6b010*/  LDL.LU R22, [R1+0x3d8] ;  /* 0x0003d80001167983 */ /* 0x000ea80000300800 */
[----:B------:R-:W2:Y:S01]  /*6b020*/  LDL.LU R23, [R1+0x3dc] ;  /* 0x0003dc0001177983 */ /* 0x000ea20000300800 */
[----:B---3--:R-:W-:Y:S03]  /*6b030*/  HMMA.16816.F32.BF16 R8, R24, R12, R8 ;  /* 0x0000000c1808723c */ /* 0x008fe60000041808 */
[----:B----4-:R-:W-:Y:S04]  /*6b040*/  STL.64 [R1+0x3110], R6 ;  /* 0x0031100601007387 */ /* 0x010fe80000100a00 */
[----:B--2---:R0:W-:Y:S02]  /*6b050*/  STL.64 [R1+0x3108], R4 ;  /* 0x0031080401007387 */ /* 0x0041e40000100a00 */
[----:B0-----:R-:W-:-:S02]  /*6b060*/  IMAD.MOV.U32 R4, RZ, RZ, R15 ;  /* 0x000000ffff047224 */ /* 0x001fc400078e000f */
[----:B------:R-:W-:Y:S01]  /*6b070*/  IMAD.MOV.U32 R5, RZ, RZ, R14 ;  /* 0x000000ffff057224 */ /* 0x000fe200078e000e */
[----:B------:R-:W2:Y:S04]  /*6b080*/  LDL.LU R15, [R1+0x3184] ;  /* 0x00318400010f7983 */ /* 0x000ea80000300800 */
[----:B------:R-:W2:Y:S04]  /*6b090*/  LDL.LU R14, [R1+0x3180] ;  /* 0x00318000010e7983 */ /* 0x000ea80000300800 */
[----:B------:R0:W-:Y:S04]  /*6b0a0*/  STL.64 [R1+0x3128], R4 ;  /* 0x0031280401007387 */ /* 0x0001e80000100a00 */
[----:B0-----:R-:W3:Y:S04]  /*6b0b0*/  LDL.LU R4, [R1+0x1b0] ;  /* 0x0001b00001047983 */ /* 0x001ee80000300800 */
[----:B------:R-:W3:Y:S04]  /*6b0c0*/  LDL.LU R5, [R1+0x1b4] ;  /* 0x0001b40001057983 */ /* 0x000ee80000300800 */
[----:B------:R-:W-:Y:S04]  /*6b0d0*/  STL.64 [R1+0x410], R8 ;  /* 0x0004100801007387 */ /* 0x000fe80000100a00 */
[----:B------:R0:W-:Y:S04]  /*6b0e0*/  STL.64 [R1+0x418], R10 ;  /* 0x0004180a01007387 */ /* 0x0001e80000100a00 */
[----:B0-----:R-:W4:Y:S04]  /*6b0f0*/  LDL.LU.64 R10, [R1+0x3178] ;  /* 0x00317800010a7983 */ /* 0x001f280000300a00 */
[----:B------:R-:W3:Y:S04]  /*6b100*/  LDL.LU.64 R8, [R1+0x3170] ;  /* 0x0031700001087983 */ /* 0x000ee80000300a00 */
[----:B--2---:R-:W-:Y:S04]  /*6b110*/  STL.64 [R1+0x2e58], R14 ;  /* 0x002e580e01007387 */ /* 0x004fe80000100a00 */
        /* <DEDUP_REMOVED lines=22> */
[----:B------:R-:W2:Y:S04]  /*6b280*/  LDL.LU.64 R22, [R1+0x3168] ;  /* 0x0031680001167983 */ /* 0x000ea80000300a00 */
[----:B------:R-:W2:Y:S04]  /*6b290*/  LDL.LU.64 R20, [R1+0x3160] ;  /* 0x0031600001147983 */ /* 0x000ea80000300a00 */
[----:B------:R0:W-:Y:S04]  /*6b2a0*/  STL.64 [R1+0x3d0], R24 ;  /* 0x0003d01801007387 */ /* 0x0001e80000100a00 */
[----:B------:R-:W-:Y:S01]  /*6b2b0*/  STL.64 [R1+0x3d8], R26 ;  /* 0x0003d81a01007387 */ /* 0x000fe20000100a00 */
[----:B0-----:R-:W-:-:S02]  /*6b2c0*/  IMAD.MOV.U32 R24, RZ, RZ, R10 ;  /* 0x000000ffff187224 */ /* 0x001fc400078e000a */
[----:B------:R-:W-:Y:S01]  /*6b2d0*/  IMAD.MOV.U32 R25, RZ, RZ, R11 ;  /* 0x000000ffff197224 */ /* 0x000fe200078e000b */
[----:B------:R-:W3:Y:S04]  /*6b2e0*/  LDL.LU R10, [R1+0x315c] ;  /* 0x00315c00010a7983 */ /* 0x000ee80000300800 */
[----:B------:R-:W3:Y:S04]  /*6b2f0*/  LDL.LU R11, [R1+0x3158] ;  /* 0x00315800010b7983 */ /* 0x000ee80000300800 */
[----:B------:R0:W-:Y:S04]  /*6b300*/  STL.64 [R1+0x3150], R24 ;  /* 0x0031501801007387 */ /* 0x0001e80000100a00 */
[----:B0-----:R-:W2:Y:S04]  /*6b310*/  LDL.LU R24, [R1+0x3c0] ;  /* 0x0003c00001187983 */ /* 0x001ea80000300800 */
[----:B------:R-:W2:Y:S04]  /*6b320*/  LDL.LU R25, [R1+0x3c4] ;  /* 0x0003c40001197983 */ /* 0x000ea80000300800 */
[----:B------:R-:W2:Y:S04]  /*6b330*/  LDL.LU R26, [R1+0x3c8] ;  /* 0x0003c800011a7983 */ /* 0x000ea80000300800 */
[----:B------:R-:W2:Y:S01]  /*6b340*/  LDL.LU R27, [R1+0x3cc] ;  /* 0x0003cc00011b7983 */ /* 0x000ea20000300800 */
[----:B------:R-:W0:Y:S01]  /*6b350*/  S2R R19, SR_TID.X ;  /* 0x0000000000137919 */ /* 0x000e220000002100 */
[----:B------:R-:W1:Y:S02]  /*6b360*/  S2R R18, SR_TID.X ;  /* 0x0000000000127919 */ /* 0x000e640000002100 */
[----:B---3--:R-:W-:Y:S01]  /*6b370*/  STL.64 [R1+0x2e38], R10 ;  /* 0x002e380a01007387 */ /* 0x008fe20000100a00 */
[----:B--2---:R-:W-:Y:S03]  /*6b380*/  HMMA.16816.F32.BF16 R12, R20, R12, R24 ;  /* 0x0000000c140c723c */ /* 0x004fe60000041818 */
[----:B------:R2:W-:Y:S04]  /*6b390*/  STL.64 [R1+0x2e30], R8 ;  /* 0x002e300801007387 */ /* 0x0005e80000100a00 */
[----:B--2---:R-:W2:Y:S04]  /*6b3a0*/  LDL.LU R8, [R1+0x170] ;  /* 0x0001700001087983 */ /* 0x004ea80000300800 */
[----:B------:R-:W2:Y:S04]  /*6b3b0*/  LDL.LU R9, [R1+0x174] ;  /* 0x0001740001097983 */ /* 0x000ea80000300800 */
[----:B------:R-:W3:Y:S08]  /*6b3c0*/  LDL.LU.64 R24, [R1+0x3150] ;  /* 0x0031500001187983 */ /* 0x000ef00000300a00 */
[----:B------:R-:W-:Y:S04]  /*6b3d0*/  STL.64 [R1+0x3c0], R12 ;  /* 0x0003c00c01007387 */ /* 0x000fe80000100a00 */
[----:B------:R4:W-:Y:S04]  /*6b3e0*/  STL.64 [R1+0x3c8], R14 ;  /* 0x0003c80e01007387 */ /* 0x0009e80000100a00 */
[----:B----4-:R-:W4:Y:S04]  /*6b3f0*/  LDL.LU.64 R14, [R1+0x3148] ;  /* 0x00314800010e7983 */ /* 0x010f280000300a00 */
[----:B------:R-:W4:Y:S01]  /*6b400*/  LDL.LU.64 R12, [R1+0x3140] ;  /* 0x00314000010c7983 */ /* 0x000f220000300a00 */
[----:B0-----:R-:W-:Y:S01]  /*6b410*/  LOP3.LUT R19, R19, 0x7, RZ, 0xc0, !PT ;  /* 0x0000000713137812 */ /* 0x001fe200078ec0ff */
[----:B-1----:R-:W-:-:S04]  /*6b420*/  IMAD.SHL.U32 R7, R18, 0x2, RZ ;  /* 0x0000000212077824 */ /* 0x002fc800078e00ff */
[----:B------:R-:W-:-:S05]  /*6b430*/  IMAD R19, R19, 0x90, RZ ;  /* 0x0000009013137824 */ /* 0x000fca00078e02ff */
[----:B------:R-:W-:Y:S02]  /*6b440*/  LOP3.LUT R19, R19, 0x10, R7, 0x78, !PT ;  /* 0x0000001013137812 */ /* 0x000fe400078e7807 */
[----:B----4-:R-:W-:Y:S01]  /*6b450*/  HMMA.16816.F32.BF16 R4, R20, R4, R12 ;  /* 0x000000041404723c */ /* 0x010fe2000004180c */
[----:B------:R-:W4:Y:S04]  /*6b460*/  LDL.LU.64 R14, [R1+0x3138] ;  /* 0x00313800010e7983 */ /* 0x000f280000300a00 */
[----:B------:R-:W4:-:S15]  /*6b470*/  LDL.LU.64 R12, [R1+0x3130] ;  /* 0x00313000010c7983 */ /* 0x000f1e0000300a00 */
[----:B------:R-:W-:-:S03]  /*6b480*/  NOP ;  /* 0x0000000000007918 */ /* 0x000fc60000000000 */
[----:B------:R0:W-:Y:S04]  /*6b490*/  STL.64 [R1+0x3b0], R4 ;  /* 0x0003b00401007387 */ /* 0x0001e80000100a00 */
        /* <DEDUP_REMOVED lines=8> */
[----:B0-----:R-:W3:Y:S04]  /*6b520*/  LDL.LU.64 R6, [R1+0x3110] ;  /* 0x0031100001067983 */ /* 0x001ee80000300a00 */
[----:B------:R-:W3:Y:S01]  /*6b530*/  LDL.LU.64 R4, [R1+0x3108] ;  /* 0x0031080001047983 */ /* 0x000ee20000300a00 */
[----:B------:R-:W-:-:S05]  /*6b540*/  IMAD.SHL.U32 R18, R18, 0x40, RZ ;  /* 0x0000004012127824 */ /* 0x000fca00078e00ff */
[----:B------:R-:W-:Y:S01]  /*6b550*/  LOP3.LUT R19, R19, 0x400, R18, 0xf8, !PT ;  /* 0x0000040013137812 */ /* 0x000fe200078ef812 */
[----:B---3--:R-:W-:Y:S01]  /*6b560*/  HMMA.16816.F32.BF16 R24, R20, R24, R4 ;  /* 0x000000181418723c */ /* 0x008fe20000041804 */
[----:B------:R-:W3:Y:S04]  /*6b570*/  LDL.LU.64 R6, [R1+0x3100] ;  /* 0x0031000001067983 */ /* 0x000ee80000300a00 */
[----:B------:R-:W3:-:S15]  /*6b580*/  LDL.LU.64 R4, [R1+0x30f8] ;  /* 0x0030f80001047983 */ /* 0x000ede0000300a00 */
[----:B------:R-:W-:-:S03]  /*6b590*/  NOP ;  /* 0x0000000000007918 */ /* 0x000fc60000000000 */
[----:B------:R-:W-:Y:S04]  /*6b5a0*/  STL.64 [R1+0x390], R24 ;  /* 0x0003901801007387 */ /* 0x000fe80000100a00 */
[----:B------:R-:W-:Y:S04]  /*6b5b0*/  STL.64 [R1+0x398], R26 ;  /* 0x0003981a01007387 */ /* 0x000fe80000100a00 */
[----:B------:R-:W0:Y:S04]  /*6b5c0*/  LDSM.16.MT88.4 R24, [R19+UR4+0x11800] ;  /* 0x011800041318783b */ /* 0x000e280008004200 */
[----:B0-----:R-:W-:Y:S04]  /*6b5d0*/  STL.64 [R1+0x2e28], R26 ;  /* 0x002e281a01007387 */ /* 0x001fe80000100a00 */
[----:B------:R0:W-:Y:S04]  /*6b5e0*/  STL.64 [R1+0x2e20], R24 ;  /* 0x002e201801007387 */ /* 0x0001e80000100a00 */
[----:B0-----:R-:W2:Y:S04]  /*6b5f0*/  LDL.LU R24, [R1+0x370] ;  /* 0x0003700001187983 */ /* 0x001ea80000300800 */
[----:B------:R-:W2:Y:S04]  /*6b600*/  LDL.LU R25, [R1+0x374] ;  /* 0x0003740001197983 */ /* 0x000ea80000300800 */
[----:B------:R-:W2:Y:S04]  /*6b610*/  LDL.LU R26, [R1+0x378] ;  /* 0x00037800011a7983 */ /* 0x000ea80000300800 */
[----:B------:R-:W2:Y:S01]  /*6b620*/  LDL.LU R27, [R1+0x37c] ;  /* 0x00037c00011b7983 */ /* 0x000ea20000300800 */
[----:B---3--:R-:W-:Y:S03]  /*6b630*/  HMMA.16816.F32.BF16 R16, R20, R16, R4 ;  /* 0x000000101410723c */ /* 0x008fe60000041804 */
[----:B------:R-:W4:-:S15]  /*6b640*/  LDL.LU.64 R4, [R1+0x30f0] ;  /* 0x0030f00001047983 */ /* 0x000f1e0000300a00 */
[----:B------:R-:W-:-:S05]  /*6b650*/  NOP ;  /* 0x0000000000007918 */ /* 0x000fca0000000000 */
[----:B------:R-:W-:Y:S04]  /*6b660*/  STL.64 [R1+0x380], R16 ;  /* 0x0003801001007387 */ /* 0x000fe80000100a00 */
[----:B------:R0:W-:Y:S04]  /*6b670*/  STL.64 [R1+0x388], R18 ;  /* 0x0003881201007387 */ /* 0x0001e80000100a00 */
[----:B0-----:R-:W3:Y:S04]  /*6b680*/  LDL.LU.64 R18, [R1+0x30e8] ;  /* 0x0030e80001127983 */ /* 0x001ee80000300a00 */
[----:B------:R-:W3:Y:S01]  /*6b690*/  LDL.LU.64 R16, [R1+0x30e0] ;  /* 0x0030e00001107983 */ /* 0x000ee20000300a00 */
[----:B--2---:R-:W-:-:S15]  /*6b6a0*/  HMMA.16816.F32.BF16 R24, R20, R8, R24 ;  /* 0x000000081418723c */ /* 0x004fde0000041818 */
[----:B------:R-:W-:-:S08]  /*6b6b0*/  NOP ;  /* 0x0000000000007918 */ /* 0x000fd00000000000 */
[----:B------:R-:W-:Y:S04]  /*6b6c0*/  STL.64 [R1+0x370], R24 ;  /* 0x0003701801007387 */ /* 0x000fe80000100a00 */
[----:B------:R-:W-:Y:S01]  /*6b6d0*/  STL.64 [R1+0x378], R26 ;  /* 0x0003781a01007387 */ /* 0x000fe20000100a00 */
[----:B----4-:R-:W-:Y:S07]  /*6b6e0*/  HMMA.16816.F32.BF16 R8, R20, R4, R12 ;  /* 0x000000041408723c */ /* 0x010fee000004180c */
[----:B---3--:R-:W-:-:S02]  /*6b6f0*/  IMAD.MOV.U32 R4, RZ, RZ, R19 ;  /* 0x000000ffff047224 */ /* 0x008fc400078e0013 */
[----:B------:R-:W-:Y:S01]  /*6b700*/  IMAD.MOV.U32 R5, RZ, RZ, R18 ;  /* 0x000000ffff057224 */ /* 0x000fe200078e0012 */
[----:B------:R-:W2:-:S13]  /*6b710*/  LDL.LU R19, [R1+0x30dc] ;  /* 0x0030dc0001137983 */ /* 0x000e9a0000300800 */
[----:B------:R-:W-:Y:S04]  /*6b720*/  STL.64 [R1+0x360], R8 ;  /* 0x0003600801007387 */ /* 0x000fe80000100a00 */
[----:B------:R-:W-:Y:S04]  /*6b730*/  STL.64 [R1+0x368], R10 ;  /* 0x0003680a01007387 */ /* 0x000fe80000100a00 */
[----:B------:R-:W3:Y:S04]  /*6b740*/  LDL.LU R18, [R1+0x30d8] ;  /* 0x0030d80001127983 */ /* 0x000ee80000300800 */
[----:B------:R0:W-:Y:S04]  /*6b750*/  STL.64 [R1+0x2e60], R4 ;  /* 0x002e600401007387 */ /* 0x0001e80000100a00 */
[----:B------:R-:W4:Y:S04]  /*6b760*/  LDL.LU R12, [R1+0x200] ;  /* 0x00020000010c7983 */ /* 0x000f280000300800 */
[----:B------:R-:W4:Y:S04]  /*6b770*/  LDL.LU R13, [R1+0x204] ;  /* 0x00020400010d7983 */ /* 0x000f280000300800 */
[----:B------:R-:W2:Y:S04]  /*6b780*/  LDL.LU R14, [R1+0x208] ;  /* 0x00020800010e7983 */ /* 0x000ea80000300800 */
[----:B------:R-:W2:Y:S01]  /*6b790*/  LDL.LU R15, [R1+0x20c] ;  /* 0x00020c00010f7983 */ /* 0x000ea20000300800 */
[----:B0-----:R-:W-:-:S02]  /*6b7a0*/  IMAD.MOV.U32 R4, RZ, RZ, R17 ;  /* 0x000000ffff047224 */ /* 0x001fc400078e0011 */
        /* <DEDUP_REMOVED lines=30> */
[----:B------:R-:W4:Y:S04]  /*6b990*/  LDL.LU R19, [R1+0x30bc] ;  /* 0x0030bc0001137983 */ /* 0x000f280000300800 */
[----:B------:R-:W4:Y:S04]  /*6b9a0*/  LDL.LU R29, [R1+0x30b8] ;  /* 0x0030b800011d7983 */ /* 0x000f280000300800 */
[----:B------:R0:W-:Y:S04]  /*6b9b0*/  STL.64 [R1+0x2ec0], R4 ;  /* 0x002ec00401007387 */ /* 0x0001e80000100a00 */
[----:B------:R-:W3:Y:S04]  /*6b9c0*/  LDL.LU R12, [R1+0x230] ;  /* 0x00023000010c7983 */ /* 0x000ee80000300800 */
[----:B------:R-:W3:Y:S04]  /*6b9d0*/  LDL.LU R13, [R1+0x234] ;  /* 0x00023400010d7983 */ /* 0x000ee80000300800 */
[----:B------:R-:W2:Y:S04]  /*6b9e0*/  LDL.LU R14, [R1+0x238] ;  /* 0x00023800010e7983 */ /* 0x000ea80000300800 */
[----:B------:R-:W2:Y:S01]  /*6b9f0*/  LDL.LU R15, [R1+0x23c] ;  /* 0x00023c00010f7983 */ /* 0x000ea20000300800 */
[----:B0-----:R-:W-:-:S02]  /*6ba00*/  IMAD.MOV.U32 R4, RZ, RZ, R17 ;  /* 0x000000ffff047224 */ /* 0x001fc400078e0011 */
        /* <DEDUP_REMOVED lines=36> */
[----:B------:R0:W-:Y:S01]  /*6bc50*/  STL.64 [R1+0x2f20], R4 ;  /* 0x002f200401007387 */ /* 0x0001e20000100a00 */
[----:B------:R-:W-:-:S02]  /*6bc60*/  IMAD.MOV.U32 R24, RZ, RZ, R2 ;  /* 0x000000ffff187224 */ /* 0x000fc400078e0002 */
[----:B------:R-:W-:Y:S02]  /*6bc70*/  IMAD.MOV.U32 R25, RZ, RZ, R18 ;  /* 0x000000ffff197224 */ /* 0x000fe400078e0012 */
[----:B0-----:R-:W-:Y:S02]  /*6bc80*/  IMAD.MOV.U32 R4, RZ, RZ, R17 ;  /* 0x000000ffff047224 */ /* 0x001fe400078e0011 */
[----:B------:R-:W-:Y:S01]  /*6bc90*/  IMAD.MOV.U32 R5, RZ, RZ, R29 ;  /* 0x000000ffff057224 */ /* 0x000fe200078e001d */
[----:B---3--:R-:W-:Y:S04]  /*6bca0*/  STL.64 [R1+0x2f00], R14 ;  /* 0x002f000e01007387 */ /* 0x008fe80000100a00 */
[----:B--2---:R0:W-:Y:S04]  /*6bcb0*/  STL.64 [R1+0x2ef8], R12 ;  /* 0x002ef80c01007387 */ /* 0x0041e80000100a00 */
[----:B0-----:R-:W2:Y:S04]  /*6bcc0*/  LDL.LU R12, [R1+0x270] ;  /* 0x00027000010c7983 */ /* 0x001ea80000300800 */
[----:B------:R-:W2:Y:S04]  /*6bcd0*/  LDL.LU R13, [R1+0x274] ;  /* 0x00027400010d7983 */ /* 0x000ea80000300800 */
[----:B------:R-:W3:Y:S04]  /*6bce0*/  LDL.LU R14, [R1+0x278] ;  /* 0x00027800010e7983 */ /* 0x000ee80000300800 */
[----:B------:R-:W3:Y:S04]  /*6bcf0*/  LDL.LU R15, [R1+0x27c] ;  /* 0x00027c00010f7983 */ /* 0x000ee80000300800 */
[----:B------:R-:W2:Y:S04]  /*6bd00*/  LDL.LU R17, [R1+0x3094] ;  /* 0x0030940001117983 */ /* 0x000ea80000300800 */
[----:B------:R-:W3:Y:S04]  /*6bd10*/  LDL.LU R29, [R1+0x3090] ;  /* 0x00309000011d7983 */ /* 0x000ee80000300800 */
[----:B------:R0:W-:Y:S04]  /*6bd20*/  STL.64 [R1+0x2f40], R4 ;  /* 0x002f400401007387 */ /* 0x0001e80000100a00 */
[----:B------:R-:W3:Y:S04]  /*6bd30*/  LDL.LU R2, [R1+0x308c] ;  /* 0x00308c0001027983 */ /* 0x000ee80000300800 */
        /* <DEDUP_REMOVED lines=18> */
[----:B------:R-:W4:Y:S04]  /*6be60*/  LDL.LU R4, [R1+0x2b0] ;  /* 0x0002b00001047983 */ /* 0x000f280000300800 */
[----:B------:R-:W4:Y:S04]  /*6be70*/  LDL.LU R5, [R1+0x2b4] ;  /* 0x0002b40001057983 */ /* 0x000f280000300800 */
[----:B------:R-:W4:Y:S04]  /*6be80*/  LDL.LU R6, [R1+0x2b8] ;  /* 0x0002b80001067983 */ /* 0x000f280000300800 */
[----:B------:R-:W4:Y:S01]  /*6be90*/  LDL.LU R7, [R1+0x2bc] ;  /* 0x0002bc0001077983 */ /* 0x000f220000300800 */
[----:B0-----:R-:W-:-:S02]  /*6bea0*/  IMAD.MOV.U32 R24, RZ, RZ, R17 ;  /* 0x000000ffff187224 */ /* 0x001fc400078e0011 */
[----:B------:R-:W-:Y:S01]  /*6beb0*/  IMAD.MOV.U32 R25, RZ, RZ, R3 ;  /* 0x000000ffff197224 */ /* 0x000fe200078e0003 */
[----:B------:R-:W4:Y:S04]  /*6bec0*/  LDL.LU R17, [R1+0x3074] ;  /* 0x0030740001117983 */ /* 0x000f280000300800 */
[----:B------:R-:W4:Y:S04]  /*6bed0*/  LDL.LU R3, [R1+0x3070] ;  /* 0x0030700001037983 */ /* 0x000f280000300800 */
[----:B------:R0:W-:Y:S01]  /*6bee0*/  STL.64 [R1+0x2f90], R24 ;  /* 0x002f901801007387 */ /* 0x0001e20000100a00 */
[----:B---3--:R-:W-:-:S02]  /*6bef0*/  IMAD.MOV.U32 R9, RZ, RZ, R18 ;  /* 0x000000ffff097224 */ /* 0x008fc400078e0012 */
[----:B0-----:R-:W-:Y:S02]  /*6bf00*/  IMAD.MOV.U32 R24, RZ, RZ, R2 ;  /* 0x000000ffff187224 */ /* 0x001fe400078e0002 */
[----:B------:R-:W-:Y:S02]  /*6bf10*/  IMAD.MOV.U32 R25, RZ, RZ, R29 ;  /* 0x000000ffff197224 */ /* 0x000fe400078e001d */
[----:B--2---:R-:W-:Y:S01]  /*6bf20*/  IMAD.MOV.U32 R8, RZ, RZ, R28 ;  /* 0x000000ffff087224 */ /* 0x004fe200078e001c */
[----:B----4-:R-:W-:Y:S04]  /*6bf30*/  STL.64 [R1+0x2f70], R6 ;  /* 0x002f700601007387 */ /* 0x010fe80000100a00 */
[----:B------:R0:W-:Y:S04]  /*6bf40*/  STL.64 [R1+0x2f68], R4 ;  /* 0x002f680401007387 */ /* 0x0001e80000100a00 */
[----:B0-----:R-:W2:Y:S04]  /*6bf50*/  LDL.LU R4, [R1+0x2c0] ;  /* 0x0002c00001047983 */ /* 0x001ea80000300800 */
[----:B------:R-:W2:Y:S04]  /*6bf60*/  LDL.LU R5, [R1+0x2c4] ;  /* 0x0002c40001057983 */ /* 0x000ea80000300800 */
[----:B------:R-:W3:Y:S04]  /*6bf70*/  LDL.LU R6, [R1+0x2c8] ;  /* 0x0002c80001067983 */ /* 0x000ee80000300800 */
[----:B------:R-:W3:Y:S04]  /*6bf80*/  LDL.LU R7, [R1+0x2cc] ;  /* 0x0002cc0001077983 */ /* 0x000ee80000300800 */
[----:B------:R-:W4:Y:S04]  /*6bf90*/  LDL.LU R2, [R1+0x306c] ;  /* 0x00306c0001027983 */ /* 0x000f280000300800 */
[----:B------:R-:W2:Y:S04]  /*6bfa0*/  LDL.LU R29, [R1+0x3068] ;  /* 0x00306800011d7983 */ /* 0x000ea80000300800 */
[----:B------:R0:W-:Y:S04]  /*6bfb0*/  STL.64 [R1+0x2fa8], R24 ;  /* 0x002fa81801007387 */ /* 0x0001e80000100a00 */
[----:B------:R-:W3:Y:S04]  /*6bfc0*/  LDL.LU R28, [R1+0x3064] ;  /* 0x00306400011c7983 */ /* 0x000ee80000300800 */
[----:B------:R-:W2:Y:S04]  /*6bfd0*/  LDL.LU R18, [R1+0x3060] ;  /* 0x0030600001127983 */ /* 0x000ea80000300800 */
[----:B------:R1:W-:Y:S04]  /*6bfe0*/  STL.64 [R1+0x2fb0], R8 ;  /* 0x002fb00801007387 */ /* 0x0003e80000100a00 */
[----:B0-----:R-:W4:Y:S04]  /*6bff0*/  LDL.LU R24, [R1+0x2f0] ;  /* 0x0002f00001187983 */ /* 0x001f280000300800 */
[----:B------:R-:W4:Y:S04]  /*6c000*/  LDL.LU R25, [R1+0x2f4] ;  /* 0x0002f40001197983 */ /* 0x000f280000300800 */
[----:B------:R-:W3:Y:S04]  /*6c010*/  LDL.LU R26, [R1+0x2f8] ;  /* 0x0002f800011a7983 */ /* 0x000ee80000300800 */
[----:B------:R-:W3:Y:S01]  /*6c020*/  LDL.LU R27, [R1+0x2fc] ;  /* 0x0002fc00011b7983 */ /* 0x000ee20000300800 */
[----:B-1----:R-:W-:-:S02]  /*6c030*/  IMAD.MOV.U32 R8, RZ, RZ, R19 ;  /* 0x000000ffff087224 */ /* 0x002fc400078e0013 */
[----:B------:R-:W-:Y:S01]  /*6c040*/  IMAD.MOV.U32 R9, RZ, RZ, R16 ;  /* 0x000000ffff097224 */ /* 0x000fe200078e0010 */
[----:B---3--:R-:W-:Y:S04]  /*6c050*/  STL.64 [R1+0x2fc0], R26 ;  /* 0x002fc01a01007387 */ /* 0x008fe80000100a00 */
[----:B----4-:R0:W-:Y:S04]  /*6c060*/  STL.64 [R1+0x2fb8], R24 ;  /* 0x002fb81801007387 */ /* 0x0101e80000100a00 */
[----:B------:R-:W3:Y:S04]  /*6c070*/  LDL.LU R19, [R1+0x305c] ;  /* 0x00305c0001137983 */ /* 0x000ee80000300800 */
[----:B------:R-:W4:Y:S04]  /*6c080*/  LDL.LU R16, [R1+0x3058] ;  /* 0x0030580001107983 */ /* 0x000f280000300800 */
[----:B------:R1:W-:Y:S04]  /*6c090*/  STL.64 [R1+0x2fc8], R8 ;  /* 0x002fc80801007387 */ /* 0x0003e80000100a00 */
[----:B0-----:R-:W2:Y:S04]  /*6c0a0*/  LDL.LU R24, [R1+0x300] ;  /* 0x0003000001187983 */ /* 0x001ea80000300800 */
[----:B------:R-:W2:Y:S04]  /*6c0b0*/  LDL.LU R25, [R1+0x304] ;  /* 0x0003040001197983 */ /* 0x000ea80000300800 */
[----:B------:R-:W3:Y:S04]  /*6c0c0*/  LDL.LU R26, [R1+0x308] ;  /* 0x00030800011a7983 */ /* 0x000ee80000300800 */
[----:B------:R-:W3:Y:S01]  /*6c0d0*/  LDL.LU R27, [R1+0x30c] ;  /* 0x00030c00011b7983 */ /* 0x000ee20000300800 */
[----:B-1----:R-:W-:-:S02]  /*6c0e0*/  IMAD.MOV.U32 R8, RZ, RZ, R17 ;  /* 0x000000ffff087224 */ /* 0x002fc400078e0011 */
[----:B------:R-:W-:Y:S01]  /*6c0f0*/  IMAD.MOV.U32 R9, RZ, RZ, R0 ;  /* 0x000000ffff097224 */ /* 0x000fe200078e0000 */
        /* <DEDUP_REMOVED lines=28> */
[----:B------:R-:W-:-:S05]  /*6c2c0*/  IMAD.MOV.U32 R9, RZ, RZ, R18 ;  /* 0x000000ffff097224 */ /* 0x000fca00078e0012 */
[----:B------:R-:W-:Y:S04]  /*6c2d0*/  STL.64 [R1+0x3028], R8 ;  /* 0x0030280801007387 */ /* 0x000fe80000100a00 */
[----:B------:R-:W4:Y:S04]  /*6c2e0*/  LDL.LU R24, [R1+0x330] ;  /* 0x0003300001187983 */ /* 0x000f280000300800 */
[----:B------:R-:W4:Y:S04]  /*6c2f0*/  LDL.LU R25, [R1+0x334] ;  /* 0x0003340001197983 */ /* 0x000f280000300800 */
[----:B------:R-:W2:Y:S04]  /*6c300*/  LDL.LU R26, [R1+0x338] ;  /* 0x00033800011a7983 */ /* 0x000ea80000300800 */
[----:B------:R-:W2:Y:S04]  /*6c310*/  LDL.LU R27, [R1+0x33c] ;  /* 0x00033c00011b7983 */ /* 0x000ea80000300800 */
[----:B--2---:R-:W-:Y:S04]  /*6c320*/  STL.64 [R1+0x3020], R26 ;  /* 0x0030201a01007387 */ /* 0x004fe80000100a00 */
[----:B----4-:R0:W-:Y:S04]  /*6c330*/  STL.64 [R1+0x3018], R24 ;  /* 0x0030181801007387 */ /* 0x0101e80000100a00 */
        /* <DEDUP_REMOVED lines=10> */
[----:B------:R-:W-:Y:S04]  /*6c3e0*/  STL.64 [R1+0x2f88], R6 ;  /* 0x002f880601007387 */ /* 0x000fe80000100a00 */
[----:B------:R0:W-:Y:S04]  /*6c3f0*/  STL.64 [R1+0x2f80], R4 ;  /* 0x002f800401007387 */ /* 0x0001e80000100a00 */
[----:B0-----:R-:W4:Y:S04]  /*6c400*/  LDL.LU R4, [R1+0x2d0] ;  /* 0x0002d00001047983 */ /* 0x001f280000300800 */
[----:B------:R-:W4:Y:S04]  /*6c410*/  LDL.LU R5, [R1+0x2d4] ;  /* 0x0002d40001057983 */ /* 0x000f280000300800 */
[----:B------:R-:W3:Y:S04]  /*6c420*/  LDL.LU R6, [R1+0x2d8] ;  /* 0x0002d80001067983 */ /* 0x000ee80000300800 */
[----:B------:R-:W3:Y:S01]  /*6c430*/  LDL.LU R7, [R1+0x2dc] ;  /* 0x0002dc0001077983 */ /* 0x000ee20000300800 */
[----:B------:R-:W-:-:S02]  /*6c440*/  IMAD.MOV.U32 R8, RZ, RZ, R17 ;  /* 0x000000ffff087224 */ /* 0x000fc400078e0011 */
[----:B------:R-:W-:Y:S01]  /*6c450*/  IMAD.MOV.U32 R9, RZ, RZ, R16 ;  /* 0x000000ffff097224 */ /* 0x000fe200078e0010 */
[----:B---3--:R-:W-:Y:S04]  /*6c460*/  STL.64 [R1+0x2fa0], R6 ;  /* 0x002fa00601007387 */ /* 0x008fe80000100a00 */
[----:B----4-:R0:W-:Y:S04]  /*6c470*/  STL.64 [R1+0x2f98], R4 ;  /* 0x002f980401007387 */ /* 0x0101e80000100a00 */
[----:B0-----:R-:W3:Y:S04]  /*6c480*/  LDL.LU R4, [R1+0x2e0] ;  /* 0x0002e00001047983 */ /* 0x001ee80000300800 */
        /* <DEDUP_REMOVED lines=61> */
[----:B------:R-:W4:-:S15]  /*6c860*/  LDL.LU.64 R24, [R1+0x2fa8] ;  /* 0x002fa80001187983 */ /* 0x000f1e0000300a00 */
[----:B------:R-:W-:-:S06]  /*6c870*/  NOP ;  /* 0x0000000000007918 */ /* 0x000fcc0000000000 */
[----:B------:R0:W-:Y:S04]  /*6c880*/  STL.64 [R1+0x2f0], R8 ;  /* 0x0002f00801007387 */ /* 0x0001e80000100a00 */
[----:B------:R1:W-:Y:S04]  /*6c890*/  STL.64 [R1+0x2f8], R10 ;  /* 0x0002f80a01007387 */ /* 0x0003e80000100a00 */
[----:B0-----:R-:W3:Y:S04]  /*6c8a0*/  LDL.LU R8, [R1+0x1e0] ;  /* 0x0001e00001087983 */ /* 0x001ee80000300800 */
[----:B------:R-:W3:Y:S04]  /*6c8b0*/  LDL.LU R9, [R1+0x1e4] ;  /* 0x0001e40001097983 */ /* 0x000ee80000300800 */
[----:B-1----:R-:W3:Y:S04]  /*6c8c0*/  LDL.LU R10, [R1+0x1e8] ;  /* 0x0001e800010a7983 */ /* 0x002ee80000300800 */
[----:B------:R-:W3:Y:S01]  /*6c8d0*/  LDL.LU R11, [R1+0x1ec] ;  /* 0x0001ec00010b7983 */ /* 0x000ee20000300800 */
        /* <DEDUP_REMOVED lines=29> */
[----:B------:R-:W2:-:S15]  /*6cab0*/  LDL.LU.64 R4, [R1+0x2f40] ;  /* 0x002f400001047983 */ /* 0x000e9e0000300a00 */
[----:B------:R-:W-:-:S06]  /*6cac0*/  NOP ;  /* 0x0000000000007918 */ /* 0x000fcc0000000000 */
[----:B------:R0:W-:Y:S04]  /*6cad0*/  STL.64 [R1+0x2a0], R24 ;  /* 0x0002a01801007387 */ /* 0x0001e80000100a00 */
[----:B------:R1:W-:Y:S04]  /*6cae0*/  STL.64 [R1+0x2a8], R26 ;  /* 0x0002a81a01007387 */ /* 0x0003e80000100a00 */
[----:B0-----:R-:W4:Y:S04]  /*6caf0*/  LDL.LU R24, [R1+0x1d0] ;  /* 0x0001d00001187983 */ /* 0x001f280000300800 */
[----:B------:R-:W4:Y:S04]  /*6cb00*/  LDL.LU R25, [R1+0x1d4] ;  /* 0x0001d40001197983 */ /* 0x000f280000300800 */
[----:B-1----:R-:W4:Y:S01]  /*6cb10*/  LDL.LU R26, [R1+0x1d8] ;  /* 0x0001d800011a7983 */ /* 0x002f220000300800 */
[----:B------:R-:W-:-:S03]  /*6cb20*/  IMAD.MOV.U32 R27, RZ, RZ, R29 ;  /* 0x000000ffff1b7224 */ /* 0x000fc600078e001d */
[----:B------:R-:W4:Y:S01]  /*6cb30*/  LDL.LU R29, [R1+0x2f38] ;  /* 0x002f3800011d7983 */ /* 0x000f220000300800 */
        /* <DEDUP_REMOVED lines=71> */
[----:B---3--:R-:W-:Y:S02]  /*6cfb0*/  HMMA.16816.F32.BF16 R16, R20, R4, R16 ;  /* 0x000000041410723c */ /* 0x008fe40000041810 */
[----:B----4-:R0:W-:Y:S04]  /*6cfc0*/  STL.64 [R1+0x2e10], R6 ;  /* 0x002e100601007387 */ /* 0x0101e80000100a00 */
[----:B0-----:R-:W3:-:S15]  /*6cfd0*/  LDL R6, [R1+0x1c8] ;  /* 0x0001c80001067983 */ /* 0x001ede0000100800 */
[----:B------:R-:W-:-:S02]  /*6cfe0*/  NOP ;  /* 0x0000000000007918 */ /* 0x000fc40000000000 */
[----:B------:R-:W-:Y:S04]  /*6cff0*/  STL.64 [R1+0x1f0], R16 ;  /* 0x0001f01001007387 */ /* 0x000fe80000100a00 */
[----:B------:R-:W-:Y:S04]  /*6d000*/  STL.64 [R1+0x1f8], R18 ;  /* 0x0001f81201007387 */ /* 0x000fe80000100a00 */
[----:B------:R-:W0:Y:S01]  /*6d010*/  LDSM.16.MT88.4 R16, [R29+UR4+0x11800] ;  /* 0x011800041d10783b */ /* 0x000e220008004200 */
[----:B--2---:R-:W-:Y:S03]  /*6d020*/  HMMA.16816.F32.BF16 R8, R20, R12, R8 ;  /* 0x0000000c1408723c */ /* 0x004fe60000041808 */
[----:B------:R-:W3:Y:S04]  /*6d030*/  LDL R7, [R1+0x1cc] ;  /* 0x0001cc0001077983 */ /* 0x000ee80000100800 */
[----:B0-----:R0:W-:Y:S04]  /*6d040*/  STL.64 [R1+0x2c18], R18 ;  /* 0x002c181201007387 */ /* 0x0011e80000100a00 */
[----:B------:R1:W-:-:S12]  /*6d050*/  STL.64 [R1+0x2c10], R16 ;  /* 0x002c101001007387 */ /* 0x0003d80000100a00 */
[----:B------:R2:W-:Y:S01]  /*6d060*/  STL [R1+0x1e0], R8 ;  /* 0x0001e00801007387 */ /* 0x0005e20000100800 */
[----:B0-----:R-:W-:Y:S02]  /*6d070*/  IMAD.MOV.U32 R18, RZ, RZ, R2 ;  /* 0x000000ffff127224 */ /* 0x001fe400078e0002 */
[----:B------:R-:W-:Y:S02]  /*6d080*/  IMAD.MOV.U32 R19, RZ, RZ, R0 ;  /* 0x000000ffff137224 */ /* 0x000fe400078e0000 */
[----:B-1----:R-:W-:Y:S02]  /*6d090*/  IMAD.MOV.U32 R17, RZ, RZ, R3 ;  /* 0x000000ffff117224 */ /* 0x002fe400078e0003 */
[----:B------:R-:W-:Y:S02]  /*6d0a0*/  IMAD.MOV.U32 R2, RZ, RZ, R10 ;  /* 0x000000ffff027224 */ /* 0x000fe400078e000a */
[----:B------:R-:W-:Y:S02]  /*6d0b0*/  IMAD.MOV.U32 R0, RZ, RZ, R11 ;  /* 0x000000ffff007224 */ /* 0x000fe400078e000b */
[----:B------:R-:W-:Y:S01]  /*6d0c0*/  IMAD.MOV.U32 R3, RZ, RZ, R9 ;  /* 0x000000ffff037224 */ /* 0x000fe200078e0009 */
[----:B------:R-:W4:Y:S04]  /*6d0d0*/  LDL.LU.64 R10, [R1+0x2e38] ;  /* 0x002e3800010a7983 */ /* 0x000f280000300a00 */
[----:B--2---:R-:W2:Y:S04]  /*6d0e0*/  LDL.LU.64 R8, [R1+0x2e30] ;  /* 0x002e300001087983 */ /* 0x004ea80000300a00 */
[----:B------:R0:W-:Y:S04]  /*6d0f0*/  STL.64 [R1+0x2e18], R14 ;  /* 0x002e180e01007387 */ /* 0x0001e80000100a00 */
[----:B0-----:R-:W3:Y:S04]  /*6d100*/  LDL.64 R14, [R1+0x1b8] ;  /* 0x0001b800010e7983 */ /* 0x001ee80000100a00 */
[----:B------:R-:W-:Y:S04]  /*6d110*/  STL [R1+0x2610], R0 ;  /* 0x0026100001007387 */ /* 0x000fe80000100800 */
[----:B------:R-:W-:Y:S04]  /*6d120*/  STL [R1+0x260c], R2 ;  /* 0x00260c0201007387 */ /* 0x000fe80000100800 */
[----:B------:R-:W-:Y:S01]  /*6d130*/  STL [R1+0x2608], R3 ;  /* 0x0026080301007387 */ /* 0x000fe20000100800 */
[----:B--2---:R-:W-:Y:S03]  /*6d140*/  HMMA.16816.F32.BF16 R20, R20, R8, R24 ;  /* 0x000000081414723c */ /* 0x004fe60000041818 */
[----:B------:R-:W3:Y:S04]  /*6d150*/  LDL.LU.64 R26, [R1+0x2e28] ;  /* 0x002e2800011a7983 */ /* 0x000ee80000300a00 */
[----:B------:R-:W3:Y:S01]  /*6d160*/  LDL.LU.64 R24, [R1+0x2e20] ;  /* 0x002e200001187983 */ /* 0x000ee20000300a00 */
[----:B------:R-:W-:-:S03]  /*6d170*/  IMAD.MOV.U32 R16, RZ, RZ, R28 ;  /* 0x000000ffff107224 */ /* 0x000fc600078e001c */
[----:B----4-:R-:W-:-:S12]  /*6d180*/  STL.64 [R1+0x2c78], R10 ;  /* 0x002c780a01007387 */ /* 0x010fd80000100a00 */
[----:B------:R-:W-:Y:S04]  /*6d190*/  STL.64 [R1+0x1d0], R20 ;  /* 0x0001d01401007387 */ /* 0x000fe80000100a00 */
[----:B------:R-:W-:Y:S01]  /*6d1a0*/  STL.64 [R1+0x1d8], R22 ;  /* 0x0001d81601007387 */ /* 0x000fe20000100a00 */
[----:B---3--:R-:W-:-:S15]  /*6d1b0*/  HMMA.16816.F32.BF16 R4, R24, R6, R16 ;  /* 0x000000061804723c */ /* 0x008fde0000041810 */
[----:B------:R-:W-:-:S08]  /*6d1c0*/  NOP ;  /* 0x0000000000007918 */ /* 0x000fd00000000000 */
[----:B------:R-:W-:Y:S04]  /*6d1d0*/  STL.64 [R1+0x1150], R4 ;  /* 0x0011500401007387 */ /* 0x000fe80000100a00 */
[----:B------:R0:W-:Y:S04]  /*6d1e0*/  STL.64 [R1+0x1158], R6 ;  /* 0x0011580601007387 */ /* 0x0001e80000100a00 */
[----:B------:R-:W2:Y:S04]  /*6d1f0*/  LDL.LU R16, [R1+0x980] ;  /* 0x0009800001107983 */ /* 0x000ea80000300800 */
[----:B------:R-:W2:Y:S04]  /*6d200*/  LDL.LU R17, [R1+0x984] ;  /* 0x0009840001117983 */ /* 0x000ea80000300800 */
[----:B------:R-:W2:Y:S04]  /*6d210*/  LDL.LU R18, [R1+0x988] ;  /* 0x0009880001127983 */ /* 0x000ea80000300800 */
[----:B------:R-:W2:Y:S04]  /*6d220*/  LDL.LU R19, [R1+0x98c] ;  /* 0x00098c0001137983 */ /* 0x000ea80000300800 */
[----:B0-----:R-:W2:Y:S04]  /*6d230*/  LDL.64 R6, [R1+0x1a8] ;  /* 0x0001a80001067983 */ /* 0x001ea80000100a00 */
[----:B------:R-:W3:Y:S04]  /*6d240*/  LDL.LU R20, [R1+0x960] ;  /* 0x0009600001147983 */ /* 0x000ee80000300800 */
[----:B------:R-:W3:Y:S04]  /*6d250*/  LDL.LU R21, [R1+0x964] ;  /* 0x0009640001157983 */ /* 0x000ee80000300800 */
[----:B------:R-:W4:Y:S04]  /*6d260*/  LDL.LU R22, [R1+0x968] ;  /* 0x0009680001167983 */ /* 0x000f280000300800 */
[----:B------:R-:W4:Y:S04]  /*6d270*/  LDL.LU R23, [R1+0x96c] ;  /* 0x00096c0001177983 */ /* 0x000f280000300800 */
[----:B----4-:R0:W-:Y:S04]  /*6d280*/  STL.64 [R1+0x2df8], R22 ;  /* 0x002df81601007387 */ /* 0x0101e80000100a00 */
[----:B---3--:R1:W-:Y:S04]  /*6d290*/  STL.64 [R1+0x2df0], R20 ;  /* 0x002df01401007387 */ /* 0x0083e80000100a00 */
[----:B0-----:R-:W3:Y:S04]  /*6d2a0*/  LDL.64 R22, [R1+0x198] ;  /* 0x0001980001167983 */ /* 0x001ee80000100a00 */
[----:B---3--:R0:W-:Y:S04]  /*6d2b0*/  STL.64 [R1+0x2e08], R22 ;  /* 0x002e081601007387 */ /* 0x0081e80000100a00 */
[----:B-1----:R-:W3:Y:S04]  /*6d2c0*/  LDL.LU R20, [R1+0x990] ;  /* 0x0009900001147983 */ /* 0x002ee80000300800 */
[----:B------:R-:W3:Y:S04]  /*6d2d0*/  LDL.LU R21, [R1+0x994] ;  /* 0x0009940001157983 */ /* 0x000ee80000300800 */
[----:B0-----:R-:W3:Y:S04]  /*6d2e0*/  LDL.LU R22, [R1+0x998] ;  /* 0x0009980001167983 */ /* 0x001ee80000300800 */
[----:B------:R-:W3:Y:S04]  /*6d2f0*/  LDL.LU R23, [R1+0x99c] ;  /* 0x00099c0001177983 */ /* 0x000ee80000300800 */
[----:B------:R-:W4:Y:S04]  /*6d300*/  LDL.64 R10, [R1+0x158] ;  /* 0x00015800010a7983 */ /* 0x000f280000100a00 */
[----:B----4-:R0:W-:Y:S04]  /*6d310*/  STL.64 [R1+0x2dd8], R10 ;  /* 0x002dd80a01007387 */ /* 0x0101e80000100a00 */
[----:B0-----:R-:W4:Y:S04]  /*6d320*/  LDL.64 R10, [R1+0x178] ;  /* 0x00017800010a7983 */ /* 0x001f280000100a00 */
[----:B----4-:R0:W-:Y:S04]  /*6d330*/  STL.64 [R1+0x2de8], R10 ;  /* 0x002de80a01007387 */ /* 0x0101e80000100a00 */
[----:B0-----:R-:W4:Y:S01]  /*6d340*/  LDL.64 R10, [R1+0x188] ;  /* 0x00018800010a7983 */ /* 0x001f220000100a00 */
[----:B------:R-:W-:-:S02]  /*6d350*/  IMAD.MOV.U32 R28, RZ, RZ, R4 ;  /* 0x000000ffff1c7224 */ /* 0x000fc400078e0004 */
[----:B------:R-:W-:Y:S01]  /*6d360*/  IMAD.MOV.U32 R29, RZ, RZ, R5 ;  /* 0x000000ffff1d7224 */ /* 0x000fe200078e0005 */
[----:B---3--:R-:W-:Y:S06]  /*6d370*/  HMMA.16816.F32.BF16 R20, R24, R14, R20 ;  /* 0x0000000e1814723c */ /* 0x008fec0000041814 */
[----:B------:R-:W-:Y:S02]  /*6d380*/  IMAD.MOV.U32 R2, RZ, RZ, R14 ;  /* 0x000000ffff027224 */ /* 0x000fe400078e000e */
[----:B------:R-:W-:Y:S01]  /*6d390*/  IMAD.MOV.U32 R0, RZ, RZ, R15 ;  /* 0x000000ffff007224 */ /* 0x000fe200078e000f */
[----:B----4-:R0:W-:Y:S04]  /*6d3a0*/  STL.64 [R1+0x2e00], R10 ;  /* 0x002e000a01007387 */ /* 0x0101e80000100a00 */
[----:B------:R-:W3:Y:S04]  /*6d3b0*/  LDL.LU R8, [R1+0x970] ;  /* 0x0009700001087983 */ /* 0x000ee80000300800 */
[----:B------:R-:W3:Y:S04]  /*6d3c0*/  LDL.LU R9, [R1+0x974] ;  /* 0x0009740001097983 */ /* 0x000ee80000300800 */
[----:B0-----:R-:W3:Y:S04]  /*6d3d0*/  LDL.LU R10, [R1+0x978] ;  /* 0x00097800010a7983 */ /* 0x001ee80000300800 */
[----:B------:R-:W3:Y:S04]  /*6d3e0*/  LDL.LU R11, [R1+0x97c] ;  /* 0x00097c00010b7983 */ /* 0x000ee80000300800 */
[----:B------:R-:W-:Y:S04]  /*6d3f0*/  STL [R1+0x23b0], R28 ;  /* 0x0023b01c01007387 */ /* 0x000fe80000100800 */
[----:B------:R-:W-:Y:S04]  /*6d400*/  STL [R1+0x23ac], R29 ;  /* 0x0023ac1d01007387 */ /* 0x000fe80000100800 */
[----:B------:R-:W4:Y:S04]  /*6d410*/  LDL.LU.64 R14, [R1+0x2e18] ;  /* 0x002e1800010e7983 */ /* 0x000f280000300a00 */
[----:B------:R-:W-:Y:S01]  /*6d420*/  STL.64 [R1+0x1130], R20 ;  /* 0x0011301401007387 */ /* 0x000fe20000100a00 */
[----:B------:R-:W-:-:S03]  /*6d430*/  IMAD.MOV.U32 R13, RZ, RZ, R22 ;  /* 0x000000ffff0d7224 */ /* 0x000fc600078e0016 */
[----:B------:R2:W-:Y:S01]  /*6d440*/  STL.64 [R1+0x1138], R22 ;  /* 0x0011381601007387 */ /* 0x0005e20000100a00 */
[----:B------:R-:W-:Y:S02]  /*6d450*/  IMAD.MOV.U32 R12, RZ, RZ, R20 ;  /* 0x000000ffff0c7224 */ /* 0x000fe400078e0014 */
[----:B--2---:R-:W-:Y:S03]  /*6d460*/  HMMA.16816.F32.BF16 R20, R24, R6, R16 ;  /* 0x000000061814723c */ /* 0x004fe60000041810 */
[----:B------:R0:W-:Y:S04]  /*6d470*/  STL [R1+0x23b8], R12 ;  /* 0x0023b80c01007387 */ /* 0x0001e80000100800 */
[----:B------:R1:W-:Y:S01]  /*6d480*/  STL [R1+0x23b4], R13 ;  /* 0x0023b40d01007387 */ /* 0x0003e20000100800 */
[----:B------:R-:W-:-:S02]  /*6d490*/  IMAD.MOV.U32 R17, RZ, RZ, R6 ;  /* 0x000000ffff117224 */ /* 0x000fc400078e0006 */
[----:B------:R-:W-:-:S14]  /*6d4a0*/  IMAD.MOV.U32 R16, RZ, RZ, R7 ;  /* 0x000000ffff107224 */ /* 0x000fdc00078e0007 */
[----:B------:R-:W-:Y:S01]  /*6d4b0*/  IMAD.MOV.U32 R5, RZ, RZ, R22 ;  /* 0x000000ffff057224 */ /* 0x000fe200078e0016 */
[----:B----4-:R2:W-:Y:S04]  /*6d4c0*/  STL.64 [R1+0x2de0], R14 ;  /* 0x002de00e01007387 */ /* 0x0105e80000100a00 */
[----:B0-----:R-:W4:Y:S04]  /*6d4d0*/  LDL.LU R12, [R1+0x950] ;  /* 0x00095000010c7983 */ /* 0x001f280000300800 */
[----:B-1----:R-:W4:Y:S04]  /*6d4e0*/  LDL.LU R13, [R1+0x954] ;  /* 0x00095400010d7983 */ /* 0x002f280000300800 */
[----:B--2---:R-:W4:Y:S04]  /*6d4f0*/  LDL.LU R14, [R1+0x958] ;  /* 0x00095800010e7983 */ /* 0x004f280000300800 */
[----:B------:R-:W4:Y:S04]  /*6d500*/  LDL.LU R15, [R1+0x95c] ;  /* 0x00095c00010f7983 */ /* 0x000f280000300800 */
[----:B------:R-:W2:Y:S04]  /*6d510*/  LDL.LU.64 R6, [R1+0x2e10] ;  /* 0x002e100001067983 */ /* 0x000ea80000300a00 */
[----:B------:R-:W-:Y:S04]  /*6d520*/  STL.64 [R1+0x1100], R20 ;  /* 0x0011001401007387 */ /* 0x000fe80000100a00 */
[----:B------:R0:W-:Y:S04]  /*6d530*/  STL.64 [R1+0x1108], R22 ;  /* 0x0011081601007387 */ /* 0x0001e80000100a00 */
[----:B0-----:R-:W3:Y:S01]  /*6d540*/  LDL.LU.64 R22, [R1+0x2e08] ;  /* 0x002e080001167983 */ /* 0x001ee20000300a00 */
[----:B------:R-:W-:-:S05]  /*6d550*/  IMAD.MOV.U32 R4, RZ, RZ, R20 ;  /* 0x000000ffff047224 */ /* 0x000fca00078e0014 */
        /* <DEDUP_REMOVED lines=14> */
[----:B------:R-:W2:Y:S04]  /*6d640*/  LDL.LU.64 R20, [R1+0x2df0] ;  /* 0x002df00001147983 */ /* 0x000ea80000300a00 */
[----:B------:R0:W-:Y:S04]  /*6d650*/  STL.64 [R1+0x2c48], R18 ;  /* 0x002c481201007387 */ /* 0x0001e80000100a00 */
[----:B------:R-:W-:Y:S04]  /*6d660*/  STL.64 [R1+0x2c40], R16 ;  /* 0x002c401001007387 */ /* 0x000fe80000100a00 */
[----:B0-----:R-:W3:Y:S01]  /*6d670*/  LDL.64 R18, [R1+0x168] ;  /* 0x0001680001127983 */ /* 0x001ee20000100a00 */
[----:B--2---:R-:W-:-:S15]  /*6d680*/  HMMA.16816.F32.BF16 R20, R24, R10, R20 ;  /* 0x0000000a1814723c */ /* 0x004fde0000041814 */
[----:B------:R-:W-:-:S08]  /*6d690*/  NOP ;  /* 0x0000000000007918 */ /* 0x000fd00000000000 */
[----:B------:R0:W-:Y:S04]  /*6d6a0*/  STL.64 [R1+0x1070], R20 ;  /* 0x0010701401007387 */ /* 0x0001e80000100a00 */
[----:B------:R-:W-:Y:S01]  /*6d6b0*/  STL.64 [R1+0x1078], R22 ;  /* 0x0010781601007387 */ /* 0x000fe20000100a00 */
[----:B0-----:R-:W-:Y:S02]  /*6d6c0*/  IMAD.MOV.U32 R21, RZ, RZ, R10 ;  /* 0x000000ffff157224 */ /* 0x001fe400078e000a */
[----:B------:R-:W-:Y:S02]  /*6d6d0*/  IMAD.MOV.U32 R20, RZ, RZ, R11 ;  /* 0x000000ffff147224 */ /* 0x000fe400078e000b */
[----:B------:R-:W4:Y:S04]  /*6d6e0*/  LDL.LU.64 R10, [R1+0x2de8] ;  /* 0x002de800010a7983 */ /* 0x000f280000300a00 */
[----:B------:R0:W-:Y:S04]  /*6d6f0*/  STL.64 [R1+0x2c30], R20 ;  /* 0x002c301401007387 */ /* 0x0001e80000100a00 */
[----:B0-----:R-:W3:Y:S04]  /*6d700*/  LDL.LU R20, [R1+0x940] ;  /* 0x0009400001147983 */ /* 0x001ee80000300800 */
[----:B------:R-:W3:Y:S04]  /*6d710*/  LDL.LU R21, [R1+0x944] ;  /* 0x0009440001157983 */ /* 0x000ee80000300800 */
[----:B------:R-:W3:Y:S04]  /*6d720*/  LDL.LU R22, [R1+0x948] ;  /* 0x0009480001167983 */ /* 0x000ee80000300800 */
[----:B------:R-:W3:Y:S01]  /*6d730*/  LDL.LU R23, [R1+0x94c] ;  /* 0x00094c0001177983 */ /* 0x000ee20000300800 */
[----:B----4-:R-:W-:Y:S06]  /*6d740*/  HMMA.16816.F32.BF16 R12, R24, R10, R12 ;  /* 0x0000000a180c723c */ /* 0x010fec000004180c */
[----:B------:R-:W-:-:S15]  /*6d750*/  IMAD.MOV.U32 R3, RZ, RZ, R11 ;  /* 0x000000ffff037224 */ /* 0x000fde00078e000b */
[----:B------:R-:W-:-:S02]  /*6d760*/  NOP ;  /* 0x0000000000007918 */ /* 0x000fc40000000000 */
[----:B------:R0:W-:Y:S04]  /*6d770*/  STL.64 [R1+0x1040], R12 ;  /* 0x0010400c01007387 */ /* 0x0001e80000100a00 */
[----:B------:R1:W-:Y:S01]  /*6d780*/  STL.64 [R1+0x1048], R14 ;  /* 0x0010480e01007387 */ /* 0x0003e20000100a00 */
[----:B0-----:R-:W-:-:S03]  /*6d790*/  IMAD.MOV.U32 R12, RZ, RZ, R10 ;  /* 0x000000ffff0c7224 */ /* 0x001fc600078e000a */
[----:B-1----:R-:W2:Y:S04]  /*6d7a0*/  LDL.LU.64 R14, [R1+0x2de0] ;  /* 0x002de000010e7983 */ /* 0x002ea80000300a00 */
[----:B------:R-:W4:Y:S01]  /*6d7b0*/  LDL.LU.64 R10, [R1+0x2dd8] ;  /* 0x002dd800010a7983 */ /* 0x000f220000300a00 */
[----:B---3--:R-:W-:Y:S06]  /*6d7c0*/  HMMA.16816.F32.BF16 R20, R24, R18, R20 ;  /* 0x000000121814723c */ /* 0x008fec0000041814 */
[----:B------:R-:W-:Y:S01]  /*6d7d0*/  IMAD.MOV.U32 R13, RZ, RZ, R19 ;  /* 0x000000ffff0d7224 */ /* 0x000fe200078e0013 */
[----:B------:R-:W-:Y:S01]  /*6d7e0*/  STL [R1+0x2b1c], R3 ;  /* 0x002b1c0301007387 */ /* 0x000fe20000100800 */
[----:B------:R-:W-:-:S03]  /*6d7f0*/  IMAD.MOV.U32 R28, RZ, RZ, R18 ;  /* 0x000000ffff1c7224 */ /* 0x000fc600078e0012 */
[----:B------:R-:W-:-:S12]  /*6d800*/  STL [R1+0x2b18], R12 ;  /* 0x002b180c01007387 */ /* 0x000fd80000100800 */
[----:B------:R0:W-:Y:S04]  /*6d810*/  STL.64 [R1+0x1000], R20 ;  /* 0x0010001401007387 */ /* 0x0001e80000100a00 */
[----:B------:R1:W-:Y:S04]  /*6d820*/  STL.64 [R1+0x1008], R22 ;  /* 0x0010081601007387 */ /* 0x0003e80000100a00 */
[----:B------:R-:W-:Y:S04]  /*6d830*/  STL [R1+0x2b24], R13 ;  /* 0x002b240d01007387 */ /* 0x000fe80000100800 */
[----:B------:R-:W-:Y:S01]  /*6d840*/  STL [R1+0x2b20], R28 ;  /* 0x002b201c01007387 */ /* 0x000fe20000100800 */
[----:B----4-:R-:W-:-:S15]  /*6d850*/  HMMA.16816.F32.BF16 R4, R24, R10, R4 ;  /* 0x0000000a1804723c */ /* 0x010fde0000041804 */
[----:B------:R-:W-:-:S08]  /*6d860*/  NOP ;  /* 0x0000000000007918 */ /* 0x000fd00000000000 */
[----:B------:R-:W-:Y:S04]  /*6d870*/  STL.64 [R1+0xfc0], R4 ;  /* 0x000fc00401007387 */ /* 0x000fe80000100a00 */
[----:B------:R-:W-:Y:S04]  /*6d880*/  STL.64 [R1+0xfc8], R6 ;  /* 0x000fc80601007387 */ /* 0x000fe80000100a00 */
[----:B0-----:R-:W3:Y:S04]  /*6d890*/  LDL.LU R20, [R1+0x8d0] ;  /* 0x0008d00001147983 */ /* 0x001ee80000300800 */
[----:B------:R-:W3:Y:S04]  /*6d8a0*/  LDL.LU R21, [R1+0x8d4] ;  /* 0x0008d40001157983 */ /* 0x000ee80000300800 */
[----:B-1----:R-:W4:Y:S04]  /*6d8b0*/  LDL.LU R22, [R1+0x8d8] ;  /* 0x0008d80001167983 */ /* 0x002f280000300800 */
[----:B------:R-:W4:Y:S04]  /*6d8c0*/  LDL.LU R23, [R1+0x8dc] ;  /* 0x0008dc0001177983 */ /* 0x000f280000300800 */
[----:B----4-:R0:W-:Y:S04]  /*6d8d0*/  STL.64 [R1+0x2d68], R22 ;  /* 0x002d681601007387 */ /* 0x0101e80000100a00 */
[----:B---3--:R-:W-:Y:S04]  /*6d8e0*/  STL.64 [R1+0x2d60], R20 ;  /* 0x002d601401007387 */ /* 0x008fe80000100a00 */
[----:B0-----:R-:W3:Y:S04]  /*6d8f0*/  LDL.64 R22, [R1+0x108] ;  /* 0x0001080001167983 */ /* 0x001ee80000100a00 */
[----:B---3--:R0:W-:Y:S04]  /*6d900*/  STL.64 [R1+0x2d78], R22 ;  /* 0x002d781601007387 */ /* 0x0081e80000100a00 */
[----:B0-----:R-:W3:Y:S04]  /*6d910*/  LDL.64 R22, [R1+0x118] ;  /* 0x0001180001167983 */ /* 0x001ee80000100a00 */
[----:B---3--:R0:W-:Y:S04]  /*6d920*/  STL.64 [R1+0x2d90], R22 ;  /* 0x002d901601007387 */ /* 0x0081e80000100a00 */
[----:B0-----:R-:W3:Y:S04]  /*6d930*/  LDL.64 R22, [R1+0x128] ;  /* 0x0001280001167983 */ /* 0x001ee80000100a00 */
[----:B---3--:R0:W-:Y:S04]  /*6d940*/  STL.64 [R1+0x2da8], R22 ;  /* 0x002da81601007387 */ /* 0x0081e80000100a00 */
[----:B0-----:R-:W3:Y:S04]  /*6d950*/  LDL.64 R22, [R1+0x138] ;  /* 0x0001380001167983 */ /* 0x001ee80000100a00 */
[----:B---3--:R0:W-:Y:S04]  /*6d960*/  STL.64 [R1+0x2dc0], R22 ;  /* 0x002dc01601007387 */ /* 0x0081e80000100a00 */
[----:B------:R-:W3:Y:S04]  /*6d970*/  LDL.64 R18, [R1+0xf8] ;  /* 0x0000f80001127983 */ /* 0x000ee80000100a00 */
[----:B0-----:R-:W4:Y:S04]  /*6d980*/  LDL.64 R22, [R1+0x148] ;  /* 0x0001480001167983 */ /* 0x001f280000100a00 */
[----:B---3--:R0:W-:Y:S04]  /*6d990*/  STL.64 [R1+0x2d70], R18 ;  /* 0x002d701201007387 */ /* 0x0081e80000100a00 */
[----:B------:R-:W3:Y:S04]  /*6d9a0*/  LDL.LU R16, [R1+0x8e0] ;  /* 0x0008e00001107983 */ /* 0x000ee80000300800 */
[----:B------:R-:W3:Y:S04]  /*6d9b0*/  LDL.LU R17, [R1+0x8e4] ;  /* 0x0008e40001117983 */ /* 0x000ee80000300800 */
[----:B0-----:R-:W2:Y:S04]  /*6d9c0*/  LDL.LU R18, [R1+0x8e8] ;  /* 0x0008e80001127983 */ /* 0x001ea80000300800 */
[----:B------:R-:W2:Y:S04]  /*6d9d0*/  LDL.LU R19, [R1+0x8ec] ;  /* 0x0008ec0001137983 */ /* 0x000ea80000300800 */
[----:B--2---:R-:W-:Y:S04]  /*6d9e0*/  STL.64 [R1+0x2d88], R18 ;  /* 0x002d881201007387 */ /* 0x004fe80000100a00 */
[----:B---3--:R0:W-:Y:S04]  /*6d9f0*/  STL.64 [R1+0x2d80], R16 ;  /* 0x002d801001007387 */ /* 0x0081e80000100a00 */
        /* <DEDUP_REMOVED lines=21> */
[----:B------:R-:W2:Y:S01]  /*6db50*/  LDL.LU R19, [R1+0x92c] ;  /* 0x00092c0001137983 */ /* 0x000ea20000300800 */
[----:B------:R-:W-:-:S03]  /*6db60*/  IMAD.MOV.U32 R29, RZ, RZ, R11 ;  /* 0x000000ffff1d7224 */ /* 0x000fc600078e000b */
[----:B------:R-:W3:Y:S01]  /*6db70*/  LDL.LU R4, [R1+0x8c0] ;  /* 0x0008c00001047983 */ /* 0x000ee20000300800 */
[----:B------:R-:W-:-:S03]  /*6db80*/  IMAD.MOV.U32 R12, RZ, RZ, R10 ;  /* 0x000000ffff0c7224 */ /* 0x000fc600078e000a */
[----:B------:R-:W3:Y:S04]  /*6db90*/  LDL.LU R5, [R1+0x8c4] ;  /* 0x0008c40001057983 */ /* 0x000ee80000300800 */
[----:B------:R-:W3:Y:S04]  /*6dba0*/  LDL.LU R6, [R1+0x8c8] ;  /* 0x0008c80001067983 */ /* 0x000ee80000300800 */
[----:B------:R-:W3:Y:S04]  /*6dbb0*/  LDL.LU R7, [R1+0x8cc] ;  /* 0x0008cc0001077983 */ /* 0x000ee80000300800 */
[----:B------:R-:W3:Y:S04]  /*6dbc0*/  LDL.64 R10, [R1+0xe8] ;  /* 0x0000e800010a7983 */ /* 0x000ee80000100a00 */
        /* <DEDUP_REMOVED lines=51> */
[C---:B---3--:R-:W-:Y:S03]  /*6df00*/  HMMA.16816.F32.BF16 R4, R24.reuse, R10, R4 ;  /* 0x0000000a1804723c */ /* 0x048fe60000041804 */
[----:B------:R-:W-:Y:S04]  /*6df10*/  STL [R1+0x2b54], R13 ;  /* 0x002b540d01007387 */ /* 0x000fe80000100800 */
[----:B------:R-:W-:Y:S01]  /*6df20*/  STL [R1+0x2b50], R28 ;  /* 0x002b501c01007387 */ /* 0x000fe20000100800 */
[----:B--2---:R-:W-:Y:S06]  /*6df30*/  HMMA.16816.F32.BF16 R20, R24, R18, R20 ;  /* 0x000000121814723c */ /* 0x004fec0000041814 */
[----:B------:R-:W-:-:S02]  /*6df40*/  IMAD.MOV.U32 R29, RZ, RZ, R19 ;  /* 0x000000ffff1d7224 */ /* 0x000fc400078e0013 */
[----:B------:R-:W-:-:S15]  /*6df50*/  IMAD.MOV.U32 R12, RZ, RZ, R18 ;  /* 0x000000ffff0c7224 */ /* 0x000fde00078e0012 */
[----:B------:R0:W-:Y:S04]  /*6df60*/  STL.64 [R1+0xe60], R20 ;  /* 0x000e601401007387 */ /* 0x0001e80000100a00 */
[----:B------:R1:W-:Y:S04]  /*6df70*/  STL.64 [R1+0xe68], R22 ;  /* 0x000e681601007387 */ /* 0x0003e80000100a00 */
[----:B------:R-:W-:Y:S04]  /*6df80*/  STL [R1+0x2b5c], R29 ;  /* 0x002b5c1d01007387 */ /* 0x000fe80000100800 */
[----:B------:R2:W-:Y:S04]  /*6df90*/  STL [R1+0x2b58], R12 ;  /* 0x002b580c01007387 */ /* 0x0005e80000100800 */
[----:B------:R3:W-:Y:S04]  /*6dfa0*/  STL.64 [R1+0x2d58], R14 ;  /* 0x002d580e01007387 */ /* 0x0007e80000100a00 */
[----:B------:R-:W-:Y:S04]  /*6dfb0*/  STL.64 [R1+0xe20], R4 ;  /* 0x000e200401007387 */ /* 0x000fe80000100a00 */
[----:B------:R-:W-:Y:S04]  /*6dfc0*/  STL.64 [R1+0xe28], R6 ;  /* 0x000e280601007387 */ /* 0x000fe80000100a00 */
[----:B0-----:R-:W4:Y:S04]  /*6dfd0*/  LDL.LU R20, [R1+0x860] ;  /* 0x0008600001147983 */ /* 0x001f280000300800 */
[----:B------:R-:W4:Y:S04]  /*6dfe0*/  LDL.LU R21, [R1+0x864] ;  /* 0x0008640001157983 */ /* 0x000f280000300800 */
[----:B-1----:R-:W4:Y:S04]  /*6dff0*/  LDL.LU R22, [R1+0x868] ;  /* 0x0008680001167983 */ /* 0x002f280000300800 */
[----:B------:R-:W4:Y:S04]  /*6e000*/  LDL.LU R23, [R1+0x86c] ;  /* 0x00086c0001177983 */ /* 0x000f280000300800 */
[----:B--2---:R-:W2:Y:S04]  /*6e010*/  LDL.LU R12, [R1+0x8b0] ;  /* 0x0008b000010c7983 */ /* 0x004ea80000300800 */
[----:B------:R-:W2:Y:S04]  /*6e020*/  LDL.LU R13, [R1+0x8b4] ;  /* 0x0008b400010d7983 */ /* 0x000ea80000300800 */
[----:B---3--:R-:W2:Y:S04]  /*6e030*/  LDL.LU R14, [R1+0x8b8] ;  /* 0x0008b800010e7983 */ /* 0x008ea80000300800 */
[----:B------:R-:W2:Y:S04]  /*6e040*/  LDL.LU R15, [R1+0x8bc] ;  /* 0x0008bc00010f7983 */ /* 0x000ea80000300800 */
[----:B----4-:R0:W-:Y:S04]  /*6e050*/  STL.64 [R1+0x2cf8], R22 ;  /* 0x002cf81601007387 */ /* 0x0101e80000100a00 */
[----:B------:R-:W-:Y:S04]  /*6e060*/  STL.64 [R1+0x2cf0], R20 ;  /* 0x002cf01401007387 */ /* 0x000fe80000100a00 */
        /* <DEDUP_REMOVED lines=9> */
[----:B0-----:R-:W2:Y:S04]  /*6e100*/  LDL.64 R22, [R1+0xd8] ;  /* 0x0000d80001167983 */ /* 0x001ea80000100a00 */
        /* <DEDUP_REMOVED lines=30> */
[----:B------:R-:W3:Y:S04]  /*6e2f0*/  LDL.64 R10, [R1+0x78] ;  /* 0x00007800010a7983 */ /* 0x000ee80000100a00 */
[----:B------:R-:W-:Y:S04]  /*6e300*/  STL [R1+0x2b64], R3 ;  /* 0x002b640301007387 */ /* 0x000fe80000100800 */
[----:B------:R-:W-:Y:S04]  /*6e310*/  STL [R1+0x2b60], R28 ;  /* 0x002b601c01007387 */ /* 0x000fe80000100800 */
[----:B------:R0:W-:Y:S04]  /*6e320*/  STL.64 [R1+0xdf0], R12 ;  /* 0x000df00c01007387 */ /* 0x0001e80000100a00 */
[----:B------:R1:W-:Y:S01]  /*6e330*/  STL.64 [R1+0xdf8], R14 ;  /* 0x000df80e01007387 */ /* 0x0003e20000100a00 */
[----:B0-----:R-:W-:-:S03]  /*6e340*/  IMAD.MOV.U32 R12, RZ, RZ, R22 ;  /* 0x000000ffff0c7224 */ /* 0x001fc600078e0016 */
[----:B-1----:R-:W4:Y:S01]  /*6e350*/  LDL.LU.64 R14, [R1+0x2d58] ;  /* 0x002d5800010e7983 */ /* 0x002f220000300a00 */
[----:B------:R-:W-:-:S03]  /*6e360*/  IMAD.MOV.U32 R13, RZ, RZ, R23 ;  /* 0x000000ffff0d7224 */ /* 0x000fc600078e0017 */
        /* <DEDUP_REMOVED lines=41> */
[----:B---3--:R-:W-:Y:S03]  /*6e600*/  HMMA.16816.F32.BF16 R4, R24, R10, R4 ;  /* 0x0000000a1804723c */ /* 0x008fe60000041804 */
[----:B------:R-:W-:Y:S04]  /*6e610*/  STL [R1+0x2b8c], R29 ;  /* 0x002b8c1d01007387 */ /* 0x000fe80000100800 */
[----:B------:R0:W-:Y:S01]  /*6e620*/  STL [R1+0x2b88], R12 ;  /* 0x002b880c01007387 */ /* 0x0001e20000100800 */
[----:B------:R-:W-:-:S02]  /*6e630*/  IMAD.MOV.U32 R13, RZ, RZ, R11 ;  /* 0x000000ffff0d7224 */ /* 0x000fc400078e000b */
[----:B0-----:R-:W-:Y:S01]  /*6e640*/  IMAD.MOV.U32 R12, RZ, RZ, R10 ;  /* 0x000000ffff0c7224 */ /* 0x001fe200078e000a */
[----:B--2---:R-:W-:Y:S06]  /*6e650*/  HMMA.16816.F32.BF16 R20, R24, R18, R20 ;  /* 0x000000121814723c */ /* 0x004fec0000041814 */
[----:B------:R-:W-:Y:S02]  /*6e660*/  IMAD.MOV.U32 R3, RZ, RZ, R19 ;  /* 0x000000ffff037224 */ /* 0x000fe400078e0013 */
[----:B------:R-:W-:-:S15]  /*6e670*/  IMAD.MOV.U32 R28, RZ, RZ, R18 ;  /* 0x000000ffff1c7224 */ /* 0x000fde00078e0012 */
[----:B------:R-:W-:Y:S04]  /*6e680*/  STL.64 [R1+0xcc0], R20 ;  /* 0x000cc01401007387 */ /* 0x000fe80000100a00 */
[----:B------:R0:W-:Y:S04]  /*6e690*/  STL.64 [R1+0xcc8], R22 ;  /* 0x000cc81601007387 */ /* 0x0001e80000100a00 */
        /* <DEDUP_REMOVED lines=12> */
[----:B0-----:R-:W3:Y:S04]  /*6e760*/  LDL.64 R22, [R1+0x48] ;  /* 0x0000480001167983 */ /* 0x001ee80000100a00 */
[----:B---3--:R0:W-:Y:S04]  /*6e770*/  STL.64 [R1+0x2cc0], R22 ;  /* 0x002cc01601007387 */ /* 0x0081e80000100a00 */
[----:B0-----:R-:W3:Y:S04]  /*6e780*/  LDL.64 R22, [R1+0x58] ;  /* 0x0000580001167983 */ /* 0x001ee80000100a00 */
[----:B---3--:R0:W-:Y:S04]  /*6e790*/  STL.64 [R1+0x2cd8], R22 ;  /* 0x002cd81601007387 */ /* 0x0081e80000100a00 */
[----:B0-----:R-:W3:Y:S04]  /*6e7a0*/  LDL.64 R22, [R1+0x68] ;  /* 0x0000680001167983 */ /* 0x001ee80000100a00 */
[----:B------:R-:W4:Y:S04]  /*6e7b0*/  LDL.LU R4, [R1+0x800] ;  /* 0x0008000001047983 */ /* 0x000f280000300800 */
[----:B------:R-:W4:Y:S04]  /*6e7c0*/  LDL.LU R5, [R1+0x804] ;  /* 0x0008040001057983 */ /* 0x000f280000300800 */
[----:B------:R-:W2:Y:S04]  /*6e7d0*/  LDL.LU R6, [R1+0x808] ;  /* 0x0008080001067983 */ /* 0x000ea80000300800 */
[----:B------:R-:W2:Y:S04]  /*6e7e0*/  LDL.LU R7, [R1+0x80c] ;  /* 0x00080c0001077983 */ /* 0x000ea80000300800 */
[----:B--2---:R0:W-:Y:S04]  /*6e7f0*/  STL.64 [R1+0x2ca0], R6 ;  /* 0x002ca00601007387 */ /* 0x0041e80000100a00 */
[----:B----4-:R1:W-:Y:S04]  /*6e800*/  STL.64 [R1+0x2c98], R4 ;  /* 0x002c980401007387 */ /* 0x0103e80000100a00 */
[----:B0-----:R-:W2:Y:S04]  /*6e810*/  LDL.64 R6, [R1+0x38] ;  /* 0x0000380001067983 */ /* 0x001ea80000100a00 */
[----:B--2---:R0:W-:Y:S04]  /*6e820*/  STL.64 [R1+0x2cb8], R6 ;  /* 0x002cb80601007387 */ /* 0x0041e80000100a00 */
[----:B-1----:R-:W2:Y:S04]  /*6e830*/  LDL.LU R4, [R1+0x820] ;  /* 0x0008200001047983 */ /* 0x002ea80000300800 */
[----:B------:R-:W2:Y:S04]  /*6e840*/  LDL.LU R5, [R1+0x824] ;  /* 0x0008240001057983 */ /* 0x000ea80000300800 */
[----:B0-----:R-:W4:Y:S04]  /*6e850*/  LDL.LU R6, [R1+0x828] ;  /* 0x0008280001067983 */ /* 0x001f280000300800 */
[----:B------:R-:W4:Y:S04]  /*6e860*/  LDL.LU R7, [R1+0x82c] ;  /* 0x00082c0001077983 */ /* 0x000f280000300800 */
        /* <DEDUP_REMOVED lines=8> */
[----:B0-----:R-:W3:Y:S04]  /*6e8f0*/  LDL.LU R4, [R1+0x840] ;  /* 0x0008400001047983 */ /* 0x001ee80000300800 */
[----:B------:R-:W3:Y:S04]  /*6e900*/  LDL.LU R5, [R1+0x844] ;  /* 0x0008440001057983 */ /* 0x000ee80000300800 */
[----:B------:R-:W3:Y:S04]  /*6e910*/  LDL.LU R6, [R1+0x848] ;  /* 0x0008480001067983 */ /* 0x000ee80000300800 */
[----:B------:R-:W3:Y:S04]  /*6e920*/  LDL.LU R7, [R1+0x84c] ;  /* 0x00084c0001077983 */ /* 0x000ee80000300800 */
[----:B------:R0:W-:Y:S04]  /*6e930*/  STL.64 [R1+0x2c88], R10 ;  /* 0x002c880a01007387 */ /* 0x0001e80000100a00 */
[----:B------:R1:W-:Y:S04]  /*6e940*/  STL.64 [R1+0x2c80], R8 ;  /* 0x002c800801007387 */ /* 0x0003e80000100a00 */
[----:B0-----:R-:W2:Y:S04]  /*6e950*/  LDL.64 R10, [R1+0x28] ;  /* 0x00002800010a7983 */ /* 0x001ea80000100a00 */
[----:B--2---:R0:W-:Y:S04]  /*6e960*/  STL.64 [R1+0x2ca8], R10 ;  /* 0x002ca80a01007387 */ /* 0x0041e80000100a00 */
[----:B-1----:R-:W2:Y:S04]  /*6e970*/  LDL.LU R8, [R1+0x810] ;  /* 0x0008100001087983 */ /* 0x002ea80000300800 */
[----:B------:R-:W2:Y:S04]  /*6e980*/  LDL.LU R9, [R1+0x814] ;  /* 0x0008140001097983 */ /* 0x000ea80000300800 */
[----:B0-----:R-:W2:Y:S04]  /*6e990*/  LDL.LU R10, [R1+0x818] ;  /* 0x00081800010a7983 */ /* 0x001ea80000300800 */
[----:B------:R-:W2:Y:S04]  /*6e9a0*/  LDL.LU R11, [R1+0x81c] ;  /* 0x00081c00010b7983 */ /* 0x000ea80000300800 */
[----:B------:R0:W-:Y:S04]  /*6e9b0*/  STL.64 [R1+0x2c58], R18 ;  /* 0x002c581201007387 */ /* 0x0001e80000100a00 */
[----:B------:R-:W-:Y:S04]  /*6e9c0*/  STL.64 [R1+0x2c50], R16 ;  /* 0x002c501001007387 */ /* 0x000fe80000100a00 */
[----:B0-----:R-:W4:Y:S01]  /*6e9d0*/  LDL.64 R18, [R1+0x8] ;  /* 0x0000080001127983 */ /* 0x001f220000100a00 */
[----:B---3--:R-:W-:Y:S06]  /*6e9e0*/  HMMA.16816.F32.BF16 R4, R24, R22, R4 ;  /* 0x000000161804723c */ /* 0x008fec0000041804 */
[----:B------:R-:W-:-:S02]  /*6e9f0*/  IMAD.MOV.U32 R28, RZ, RZ, R22 ;  /* 0x000000ffff1c7224 */ /* 0x000fc400078e0016 */
[----:B------:R-:W-:Y:S01]  /*6ea00*/  IMAD.MOV.U32 R29, RZ, RZ, R23 ;  /* 0x000000ffff1d7224 */ /* 0x000fe200078e0017 */
[----:B----4-:R0:W-:Y:S04]  /*6ea10*/  STL.64 [R1+0x2c70], R18 ;  /* 0x002c701201007387 */ /* 0x0101e80000100a00 */
[----:B0-----:R-:W3:Y:S04]  /*6ea20*/  LDL.64 R18, [R1+0x18] ;  /* 0x0000180001127983 */ /* 0x001ee80000100a00 */
[----:B------:R-:W-:Y:S04]  /*6ea30*/  STL [R1+0x2b9c], R13 ;  /* 0x002b9c0d01007387 */ /* 0x000fe80000100800 */
        /* <DEDUP_REMOVED lines=20> */
[----:B------:R-:W-:Y:S02]  /*6eb80*/  IMAD.MOV.U32 R13, RZ, RZ, R23 ;  /* 0x000000ffff0d7224 */ /* 0x000fe400078e0017 */
[----:B------:R-:W-:-:S13]  /*6eb90*/  IMAD.MOV.U32 R22, RZ, RZ, R14 ;  /* 0x000000ffff167224 */ /* 0x000fda00078e000e */
[----:B------:R-:W-:Y:S04]  /*6eba0*/  STL.64 [R1+0xc60], R4 ;  /* 0x000c600401007387 */ /* 0x000fe80000100a00 */
[----:B------:R0:W-:Y:S04]  /*6ebb0*/  STL.64 [R1+0xc68], R6 ;  /* 0x000c680601007387 */ /* 0x0001e80000100a00 */
[----:B0-----:R-:W2:Y:S04]  /*6ebc0*/  LDL.LU.64 R6, [R1+0x2cb8] ;  /* 0x002cb80001067983 */ /* 0x001ea80000300a00 */
[----:B------:R-:W4:Y:S04]  /*6ebd0*/  LDL.LU R20, [R1+0x7c0] ;  /* 0x0007c00001147983 */ /* 0x000f280000300800 */
[----:B------:R-:W4:Y:S04]  /*6ebe0*/  LDL.LU R21, [R1+0x7c4] ;  /* 0x0007c40001157983 */ /* 0x000f280000300800 */
[----:B------:R-:W3:Y:S04]  /*6ebf0*/  LDL.LU R14, [R1+0x2cb4] ;  /* 0x002cb400010e7983 */ /* 0x000ee80000300800 */
[----:B------:R-:W4:Y:S01]  /*6ec00*/  LDL.LU R23, [R1+0x7cc] ;  /* 0x0007cc0001177983 */ /* 0x000f220000300800 */
[----:B--2---:R-:W-:Y:S03]  /*6ec10*/  HMMA.16816.F32.BF16 R8, R24, R6, R8 ;  /* 0x000000061808723c */ /* 0x004fe60000041808 */
[----:B----4-:R-:W-:Y:S04]  /*6ec20*/  STL.64 [R1+0x2c68], R22 ;  /* 0x002c681601007387 */ /* 0x010fe80000100a00 */
[----:B------:R0:W-:Y:S01]  /*6ec30*/  STL.64 [R1+0x2c60], R20 ;  /* 0x002c601401007387 */ /* 0x0001e20000100a00 */
[----:B------:R-:W-:-:S02]  /*6ec40*/  IMAD.MOV.U32 R12, RZ, RZ, R6 ;  /* 0x000000ffff0c7224 */ /* 0x000fc400078e0006 */
[----:B------:R-:W-:Y:S01]  /*6ec50*/  IMAD.MOV.U32 R29, RZ, RZ, R7 ;  /* 0x000000ffff1d7224 */ /* 0x000fe200078e0007 */
[----:B0-----:R-:W2:Y:S04]  /*6ec60*/  LDL.LU R20, [R1+0x7e0] ;  /* 0x0007e00001147983 */ /* 0x001ea80000300800 */
[----:B------:R-:W2:Y:S04]  /*6ec70*/  LDL.LU R21, [R1+0x7e4] ;  /* 0x0007e40001157983 */ /* 0x000ea80000300800 */
[----:B------:R-:W2:Y:S01]  /*6ec80*/  LDL.LU R22, [R1+0x7e8] ;  /* 0x0007e80001167983 */ /* 0x000ea20000300800 */
[----:B---3--:R-:W-:-:S03]  /*6ec90*/  IMAD.MOV.U32 R23, RZ, RZ, R14 ;  /* 0x000000ffff177224 */ /* 0x008fc600078e000e */
[----:B------:R-:W3:Y:S04]  /*6eca0*/  LDL.LU R14, [R1+0x2cb0] ;  /* 0x002cb000010e7983 */ /* 0x000ee80000300800 */
[----:B------:R-:W-:Y:S04]  /*6ecb0*/  STL [R1+0x2bb0], R28 ;  /* 0x002bb01c01007387 */ /* 0x000fe80000100800 */
[----:B------:R-:W-:Y:S04]  /*6ecc0*/  STL.64 [R1+0xc50], R8 ;  /* 0x000c500801007387 */ /* 0x000fe80000100a00 */
[----:B------:R0:W-:Y:S04]  /*6ecd0*/  STL.64 [R1+0xc58], R10 ;  /* 0x000c580a01007387 */ /* 0x0001e80000100a00 */
[----:B0-----:R-:W4:Y:S04]  /*6ece0*/  LDL.LU.64 R10, [R1+0x2ca8] ;  /* 0x002ca800010a7983 */ /* 0x001f280000300a00 */
[----:B------:R-:W4:Y:S04]  /*6ecf0*/  LDL.LU.64 R6, [R1+0x2ca0] ;  /* 0x002ca00001067983 */ /* 0x000f280000300a00 */
[----:B------:R-:W4:Y:S02]  /*6ed00*/  LDL.LU.64 R4, [R1+0x2c98] ;  /* 0x002c980001047983 */ /* 0x000f240000300a00 */
[----:B----4-:R-:W-:-:S15]  /*6ed10*/  HMMA.16816.F32.BF16 R4, R24, R10, R4 ;  /* 0x0000000a1804723c */ /* 0x010fde0000041804 */
[----:B------:R-:W-:-:S08]  /*6ed20*/  NOP ;  /* 0x0000000000007918 */ /* 0x000fd00000000000 */
[----:B------:R0:W-:Y:S04]  /*6ed30*/  STL.64 [R1+0xc40], R4 ;  /* 0x000c400401007387 */ /* 0x0001e80000100a00 */
[----:B------:R1:W-:Y:S01]  /*6ed40*/  STL.64 [R1+0xc48], R6 ;  /* 0x000c480601007387 */ /* 0x0003e20000100a00 */
[----:B0-----:R-:W-:-:S03]  /*6ed50*/  IMAD.MOV.U32 R5, RZ, RZ, R10 ;  /* 0x000000ffff057224 */ /* 0x001fc600078e000a */
[----:B-1----:R-:W4:Y:S01]  /*6ed60*/  LDL.LU.64 R6, [R1+0x2c90] ;  /* 0x002c900001067983 */ /* 0x002f220000300a00 */
[----:B------:R-:W-:-:S03]  /*6ed70*/  IMAD.MOV.U32 R4, RZ, RZ, R11 ;  /* 0x000000ffff047224 */ /* 0x000fc600078e000b */
[----:B------:R-:W2:Y:S04]  /*6ed80*/  LDL.LU.64 R10, [R1+0x2c88] ;  /* 0x002c8800010a7983 */ /* 0x000ea80000300a00 */
[----:B------:R-:W2:Y:S02]  /*6ed90*/  LDL.LU.64 R8, [R1+0x2c80] ;  /* 0x002c800001087983 */ /* 0x000ea40000300a00 */
[----:B--2---:R-:W-:-:S15]  /*6eda0*/  HMMA.16816.F32.BF16 R8, R24, R18, R8 ;  /* 0x000000121808723c */ /* 0x004fde0000041808 */
[----:B------:R-:W-:-:S08]  /*6edb0*/  NOP ;  /* 0x0000000000007918 */ /* 0x000fd00000000000 */
[----:B------:R0:W-:Y:S04]  /*6edc0*/  STL.64 [R1+0xc30], R8 ;  /* 0x000c300801007387 */ /* 0x0001e80000100a00 */
[----:B------:R1:W-:Y:S01]  /*6edd0*/  STL.64 [R1+0xc38], R10 ;  /* 0x000c380a01007387 */ /* 0x0003e20000100a00 */
[----:B0-----:R-:W-:-:S03]  /*6ede0*/  IMAD.MOV.U32 R9, RZ, RZ, R18 ;  /* 0x000000ffff097224 */ /* 0x001fc600078e0012 */
[----:B-1----:R-:W2:Y:S01]  /*6edf0*/  LDL.LU.64 R10, [R1+0x2c78] ;  /* 0x002c7800010a7983 */ /* 0x002ea20000300a00 */
[----:B------:R-:W-:-:S03]  /*6ee00*/  IMAD.MOV.U32 R8, RZ, RZ, R19 ;  /* 0x000000ffff087224 */ /* 0x000fc600078e0013 */
[----:B------:R-:W3:Y:S02]  /*6ee10*/  LDL.LU.64 R18, [R1+0x2c70] ;  /* 0x002c700001127983 */ /* 0x000ee40000300a00 */
[----:B---3--:R-:W-:Y:S06]  /*6ee20*/  HMMA.16816.F32.BF16 R20, R24, R18, R20 ;  /* 0x000000121814723c */ /* 0x008fec0000041814 */
[----:B------:R-:W-:Y:S02]  /*6ee30*/  IMAD.MOV.U32 R28, RZ, RZ, R18 ;  /* 0x000000ffff1c7224 */ /* 0x000fe400078e0012 */
[----:B------:R-:W-:-:S15]  /*6ee40*/  IMAD.MOV.U32 R3, RZ, RZ, R19 ;  /* 0x000000ffff037224 */ /* 0x000fde00078e0013 */
[----:B------:R-:W-:Y:S04]  /*6ee50*/  STL.64 [R1+0xc20], R20 ;  /* 0x000c201401007387 */ /* 0x000fe80000100a00 */
[----:B------:R0:W-:Y:S04]  /*6ee60*/  STL.64 [R1+0xc28], R22 ;  /* 0x000c281601007387 */ /* 0x0001e80000100a00 */
[----:B0-----:R-:W3:Y:S04]  /*6ee70*/  LDL.LU.64 R22, [R1+0x2c68] ;  /* 0x002c680001167983 */ /* 0x001ee80000300a00 */
[----:B------:R-:W3:Y:S04]  /*6ee80*/  LDL.LU.64 R20, [R1+0x2c60] ;  /* 0x002c600001147983 */ /* 0x000ee80000300a00 */
[----:B------:R-:W4:Y:S04]  /*6ee90*/  LDL.LU.64 R18, [R1+0x2c58] ;  /* 0x002c580001127983 */ /* 0x000f280000300a00 */
[----:B------:R-:W4:Y:S02]  /*6eea0*/  LDL.LU.64 R16, [R1+0x2c50] ;  /* 0x002c500001107983 */ /* 0x000f240000300a00 */
[----:B----4-:R-:W-:-:S15]  /*6eeb0*/  HMMA.16816.F32.BF16 R16, R24, R6, R16 ;  /* 0x000000061810723c */ /* 0x010fde0000041810 */
[----:B------:R-:W-:-:S08]  /*6eec0*/  NOP ;  /* 0x0000000000007918 */ /* 0x000fd00000000000 */
[----:B------:R-:W-:Y:S04]  /*6eed0*/  STL.64 [R1+0xc10], R16 ;  /* 0x000c101001007387 */ /* 0x000fe80000100a00 */
[----:B------:R0:W-:Y:S04]  /*6eee0*/  STL.64 [R1+0xc18], R18 ;  /* 0x000c181201007387 */ /* 0x0001e80000100a00 */
[----:B0-----:R-:W4:Y:S04]  /*6eef0*/  LDL.LU.64 R18, [R1+0x2c48] ;  /* 0x002c480001127983 */ /* 0x001f280000300a00 */
[----:B------:R-:W2:Y:S04]  /*6ef00*/  LDL.LU.64 R16, [R1+0x2c40] ;  /* 0x002c400001107983 */ /* 0x000ea80000300a00 */
[----:B------:R4:W-:Y:S04]  /*6ef10*/  STL.64 [R1+0x2910], R6 ;  /* 0x0029100601007387 */ /* 0x0009e80000100a00 */
[----:B------:R-:W-:Y:S01]  /*6ef20*/  STL.64 [R1+0x2bb8], R4 ;  /* 0x002bb80401007387 */ /* 0x000fe20000100a00 */
[----:B----4-:R-:W-:-:S02]  /*6ef30*/  IMAD.MOV.U32 R6, RZ, RZ, R19 ;  /* 0x000000ffff067224 */ /* 0x010fc400078e0013 */
[----:B------:R-:W-:-:S05]  /*6ef40*/  IMAD.MOV.U32 R7, RZ, RZ, R18 ;  /* 0x000000ffff077224 */ /* 0x000fca00078e0012 */
[----:B------:R2:W-:Y:S02]  /*6ef50*/  STL.64 [R1+0x2bc8], R6 ;  /* 0x002bc80601007387 */ /* 0x0005e40000100a00 */
[----:B--2---:R-:W-:Y:S02]  /*6ef60*/  IMAD.MOV.U32 R7, RZ, RZ, R16 ;  /* 0x000000ffff077224 */ /* 0x004fe400078e0010 */
[----:B------:R-:W-:Y:S02]  /*6ef70*/  IMAD.MOV.U32 R16, RZ, RZ, R15 ;  /* 0x000000ffff107224 */ /* 0x000fe400078e000f */
[----:B------:R-:W3:Y:S01]  /*6ef80*/  LDL.LU R15, [R1+0x2c38] ;  /* 0x002c3800010f7983 */ /* 0x000ee20000300800 */
[----:B------:R-:W-:-:S03]  /*6ef90*/  IMAD.MOV.U32 R6, RZ, RZ, R17 ;  /* 0x000000ffff067224 */ /* 0x000fc600078e0011 */
[----:B------:R-:W2:Y:S04]  /*6efa0*/  LDL.LU R17, [R1+0x404] ;  /* 0x0004040001117983 */ /* 0x000ea80000300800 */
[----:B------:R-:W2:Y:S04]  /*6efb0*/  LDL.LU R18, [R1+0x408] ;  /* 0x0004080001127983 */ /* 0x000ea80000300800 */
[----:B------:R-:W2:Y:S04]  /*6efc0*/  LDL.LU R19, [R1+0x40c] ;  /* 0x00040c0001137983 */ /* 0x000ea80000300800 */
[----:B------:R0:W-:Y:S02]  /*6efd0*/  STL.64 [R1+0x2be0], R6 ;  /* 0x002be00601007387 */ /* 0x0001e40000100a00 */
[----:B0-----:R-:W-:-:S02]  /*6efe0*/  IMAD.MOV.U32 R6, RZ, RZ, R2 ;  /* 0x000000ffff067224 */ /* 0x001fc400078e0002 */
[----:B------:R-:W-:-:S05]  /*6eff0*/  IMAD.MOV.U32 R7, RZ, RZ, R0 ;  /* 0x000000ffff077224 */ /* 0x000fca00078e0000 */
[----:B------:R0:W-:Y:S04]  /*6f000*/  STL.64 [R1+0x2bf8], R6 ;  /* 0x002bf80601007387 */ /* 0x0001e80000100a00 */
[----:B0-----:R-:W4:Y:S01]  /*6f010*/  LDL.64 R6, [R1+0x1c8] ;  /* 0x0001c80001067983 */ /* 0x001f220000100a00 */
[----:B---3--:R-:W-:-:S15]  /*6f020*/  HMMA.16816.F32.BF16 R20, R24, R14, R20 ;  /* 0x0000000e1814723c */ /* 0x008fde0000041814 */
[----:B------:R-:W-:-:S08]  /*6f030*/  NOP ;  /* 0x0000000000007918 */ /* 0x000fd00000000000 */
[----:B------:R0:W-:Y:S04]  /*6f040*/  STL.64 [R1+0xc00], R20 ;  /* 0x000c001401007387 */ /* 0x0001e80000100a00 */
[----:B------:R-:W-:Y:S04]  /*6f050*/  STL.64 [R1+0xc08], R22 ;  /* 0x000c081601007387 */ /* 0x000fe80000100a00 */
[----:B0-----:R-:W3:Y:S04]  /*6f060*/  LDL.LU.64 R20, [R1+0x2c30] ;  /* 0x002c300001147983 */ /* 0x001ee80000300a00 */
[----:B------:R-:W-:Y:S04]  /*6f070*/  STL.64 [R1+0x2908], R14 ;  /* 0x0029080e01007387 */ /* 0x000fe80000100a00 */
[----:B------:R0:W-:Y:S04]  /*6f080*/  STL.64 [R1+0x2bc0], R12 ;  /* 0x002bc00c01007387 */ /* 0x0001e80000100a00 */
[----:B0-----:R-:W2:Y:S04]  /*6f090*/  LDL.LU R12, [R1+0x7a0] ;  /* 0x0007a000010c7983 */ /* 0x001ea80000300800 */
[----:B------:R-:W2:Y:S01]  /*6f0a0*/  LDL.LU R13, [R1+0x7a4] ;  /* 0x0007a400010d7983 */ /* 0x000ea20000300800 */
[----:B------:R-:W-:-:S02]  /*6f0b0*/  IMAD.MOV.U32 R14, RZ, RZ, R11 ;  /* 0x000000ffff0e7224 */ /* 0x000fc400078e000b */
[----:B------:R-:W-:Y:S01]  /*6f0c0*/  IMAD.MOV.U32 R15, RZ, RZ, R10 ;  /* 0x000000ffff0f7224 */ /* 0x000fe200078e000a */
[----:B------:R-:W4:Y:S04]  /*6f0d0*/  LDL.LU R11, [R1+0x2c2c] ;  /* 0x002c2c00010b7983 */ /* 0x000f280000300800 */
[----:B------:R-:W3:Y:S04]  /*6f0e0*/  LDL.LU R10, [R1+0x2c28] ;  /* 0x002c2800010a7983 */ /* 0x000ee80000300800 */
[----:B------:R-:W-:Y:S04]  /*6f0f0*/  STL.64 [R1+0x2bd8], R14 ;  /* 0x002bd80e01007387 */ /* 0x000fe80000100a00 */
        /* <DEDUP_REMOVED lines=8> */
[----:B------:R-:W2:Y:S01]  /*6f180*/  LDL.LU R13, [R1+0x3e4] ;  /* 0x0003e400010d7983 */ /* 0x000ea20000300800 */
[----:B---3--:R-:W-:-:S02]  /*6f190*/  IMAD.MOV.U32 R14, RZ, RZ, R10 ;  /* 0x000000ffff0e7224 */ /* 0x008fc400078e000a */
[----:B------:R-:W-:Y:S01]  /*6f1a0*/  IMAD.MOV.U32 R15, RZ, RZ, R11 ;  /* 0x000000ffff0f7224 */ /* 0x000fe200078e000b */
[----:B------:R-:W3:Y:S04]  /*6f1b0*/  LDL.LU R10, [R1+0x2c24] ;  /* 0x002c2400010a7983 */ /* 0x000ee80000300800 */
[----:B------:R-:W3:Y:S04]  /*6f1c0*/  LDL.LU R11, [R1+0x2c20] ;  /* 0x002c2000010b7983 */ /* 0x000ee80000300800 */
[----:B------:R-:W-:Y:S01]  /*6f1d0*/  STL.64 [R1+0x2c08], R14 ;  /* 0x002c080e01007387 */ /* 0x000fe20000100a00 */
[----:B------:R-:W0:Y:S03]  /*6f1e0*/  S2R R0, SR_TID.X ;  /* 0x0000000000007919 */ /* 0x000e260000002100 */
[----:B--2---:R1:W-:Y:S01]  /*6f1f0*/  STL.64 [R1+0x2c00], R12 ;  /* 0x002c000c01007387 */ /* 0x0043e20000100a00 */
[----:B---3--:R-:W-:Y:S03]  /*6f200*/  HMMA.16816.F32.BF16 R24, R24, R10, R16 ;  /* 0x0000000a1818723c */ /* 0x008fe60000041810 */
[----:B-1----:R-:W2:Y:S04]  /*6f210*/  LDL.LU R12, [R1+0x3f0] ;  /* 0x0003f000010c7983 */ /* 0x002ea80000300800 */
[----:B------:R-:W2:Y:S04]  /*6f220*/  LDL.LU R13, [R1+0x3f4] ;  /* 0x0003f400010d7983 */ /* 0x000ea80000300800 */
[----:B------:R-:W2:Y:S04]  /*6f230*/  LDL.LU R14, [R1+0x3f8] ;  /* 0x0003f800010e7983 */ /* 0x000ea80000300800 */
[----:B------:R-:W2:Y:S04]  /*6f240*/  LDL.LU R15, [R1+0x3fc] ;  /* 0x0003fc00010f7983 */ /* 0x000ea80000300800 */
[----:B------:R-:W2:Y:S04]  /*6f250*/  LDL.LU.64 R18, [R1+0x2c18] ;  /* 0x002c180001127983 */ /* 0x000ea80000300a00 */
[----:B------:R-:W2:Y:S01]  /*6f260*/  LDL.LU.64 R16, [R1+0x2c10] ;  /* 0x002c100001107983 */ /* 0x000ea20000300a00 */
[C---:B0-----:R-:W-:Y:S01]  /*6f270*/  LOP3.LUT R2, R0.reuse, 0x7, RZ, 0xc0, !PT ;  /* 0x0000000700027812 */ /* 0x041fe200078ec0ff */
[----:B------:R-:W-:-:S04]  /*6f280*/  IMAD.SHL.U32 R23, R0, 0x2, RZ ;  /* 0x0000000200177824 */ /* 0x000fc800078e00ff */
[----:B------:R-:W-:Y:S02]  /*6f290*/  IMAD R2, R2, 0x90, RZ ;  /* 0x0000009002027824 */ /* 0x000fe400078e02ff */
[----:B------:R-:W-:Y:S01]  /*6f2a0*/  IMAD.SHL.U32 R0, R0, 0x40, RZ ;  /* 0x0000004000007824 */ /* 0x000fe200078e00ff */
[----:B------:R-:W-:Y:S04]  /*6f2b0*/  STL.64 [R1+0x400], R24 ;  /* 0x0004001801007387 */ /* 0x000fe80000100a00 */
[----:B------:R-:W-:Y:S01]  /*6f2c0*/  STL.64 [R1+0x408], R26 ;  /* 0x0004081a01007387 */ /* 0x000fe20000100a00 */
[----:B------:R-:W-:-:S03]  /*6f2d0*/  LOP3.LUT R23, R2, 0x10, R23, 0x78, !PT ;  /* 0x0000001002177812 */ /* 0x000fc600078e7817 */
[----:B------:R-:W-:Y:S01]  /*6f2e0*/  STL.64 [R1+0x2918], R10 ;  /* 0x0029180a01007387 */ /* 0x000fe20000100a00 */
[----:B------:R-:W-:Y:S01]  /*6f2f0*/  IMAD.MOV.U32 R2, RZ, RZ, R6 ;  /* 0x000000ffff027224 */ /* 0x000fe200078e0006 */
[----:B------:R-:W-:Y:S01]  /*6f300*/  LOP3.LUT R23, R23, 0x400, R0, 0xf8, !PT ;  /* 0x0000040017177812 */ /* 0x000fe200078ef800 */
[----:B------:R-:W-:Y:S01]  /*6f310*/  IMAD.MOV.U32 R0, RZ, RZ, R7 ;  /* 0x000000ffff007224 */ /* 0x000fe200078e0007 */
[----:B--2---:R-:W-:-:S15]  /*6f320*/  HMMA.16816.F32.BF16 R12, R16, R6, R12 ;  /* 0x00000006100c723c */ /* 0x004fde000004180c */
[----:B------:R-:W-:-:S08]  /*6f330*/  NOP ;  /* 0x0000000000007918 */ /* 0x000fd00000000000 */
[----:B------:R-:W-:Y:S04]  /*6f340*/  STL.64 [R1+0x1120], R12 ;  /* 0x0011200c01007387 */ /* 0x000fe80000100a00 */
[----:B------:R0:W-:Y:S04]  /*6f350*/  STL.64 [R1+0x1128], R14 ;  /* 0x0011280e01007387 */ /* 0x0001e80000100a00 */
[----:B0-----:R-:W2:Y:S04]  /*6f360*/  LDL.LU.64 R14, [R1+0x2c08] ;  /* 0x002c0800010e7983 */ /* 0x001ea80000300a00 */
[----:B------:R-:W2:Y:S04]  /*6f370*/  LDL.LU.64 R12, [R1+0x2c00] ;  /* 0x002c0000010c7983 */ /* 0x000ea80000300a00 */
[----:B------:R-:W2:Y:S01]  /*6f380*/  LDL.LU.64 R6, [R1+0x2bf8] ;  /* 0x002bf80001067983 */ /* 0x000ea20000300a00 */
[----:B------:R-:W-:Y:S01]  /*6f390*/  LOP3.LUT R23, R23, 0x40, RZ, 0x3c, !PT ;  /* 0x0000004017177812 */ /* 0x000fe200078e3cff */
[----:B--2---:R-:W-:Y:S02]  /*6f3a0*/  HMMA.16816.F32.BF16 R4, R16, R6, R12 ;  /* 0x000000061004723c */ /* 0x004fe4000004180c */
[----:B------:R-:W2:Y:S04]  /*6f3b0*/  LDL.LU.64 R14, [R1+0x2bf0] ;  /* 0x002bf000010e7983 */ /* 0x000ea80000300a00 */
[----:B------:R-:W2:-:S15]  /*6f3c0*/  LDL.LU.64 R12, [R1+0x2be8] ;  /* 0x002be800010c7983 */ /* 0x000e9e0000300a00 */
[----:B------:R-:W-:-:S02]  /*6f3d0*/  NOP ;  /* 0x0000000000007918 */ /* 0x000fc40000000000 */
[----:B------:R-:W-:Y:S04]  /*6f3e0*/  STL.64 [R1+0x10f0], R4 ;  /* 0x0010f00401007387 */ /* 0x000fe80000100a00 */
[----:B------:R0:W-:Y:S04]  /*6f3f0*/  STL.64 [R1+0x10f8], R6 ;  /* 0x0010f80601007387 */ /* 0x0001e80000100a00 */
[----:B0-----:R-:W2:Y:S01]  /*6f400*/  LDL.LU.64 R6, [R1+0x2be0] ;  /* 0x002be00001067983 */ /* 0x001ea20000300a00 */
[----:B------:R-:W-:Y:S02]  /*6f410*/  IMAD.MOV.U32 R26, RZ, RZ, R21 ;  /* 0x000000ffff1a7224 */ /* 0x000fe400078e0015 */
[----:B------:R-:W-:-:S02]  /*6f420*/  IMAD.MOV.U32 R27, RZ, RZ, R20 ;  /* 0x000000ffff1b7224 */ /* 0x000fc400078e0014 */
[----:B------:R-:W0:Y:S04]  /*6f430*/  LDSM.16.MT88.4 R20, [R23+UR4+0x11800] ;  /* 0x011800041714783b */ /* 0x000e280008004200 */
[----:B0-----:R-:W-:Y:S04]  /*6f440*/  STL.64 [R1+0x2900], R22 ;  /* 0x0029001601007387 */ /* 0x001fe80000100a00 */
[----:B------:R0:W-:Y:S04]  /*6f450*/  STL.64 [R1+0x28f8], R20 ;  /* 0x0028f81401007387 */ /* 0x0001e80000100a00 */
[----:B0-----:R-:W3:Y:S04]  /*6f460*/  LDL.LU R20, [R1+0x790] ;  /* 0x0007900001147983 */ /* 0x001ee80000300800 */
[----:B------:R-:W3:Y:S04]  /*6f470*/  LDL.LU R21, [R1+0x794] ;  /* 0x0007940001157983 */ /* 0x000ee80000300800 */
[----:B------:R-:W3:Y:S04]  /*6f480*/  LDL.LU R22, [R1+0x798] ;  /* 0x0007980001167983 */ /* 0x000ee80000300800 */
[----:B------:R-:W3:Y:S01]  /*6f490*/  LDL.LU R23, [R1+0x79c] ;  /* 0x00079c0001177983 */ /* 0x000ee20000300800 */
[----:B--2---:R-:W-:Y:S03]  /*6f4a0*/  HMMA.16816.F32.BF16 R4, R16, R6, R12 ;  /* 0x000000061004723c */ /* 0x004fe6000004180c */
[----:B------:R-:W2:Y:S04]  /*6f4b0*/  LDL.LU.64 R14, [R1+0x2bd8] ;  /* 0x002bd800010e7983 */ /* 0x000ea80000300a00 */
[----:B------:R-:W2:-:S15]  /*6f4c0*/  LDL.LU.64 R12, [R1+0x2bd0] ;  /* 0x002bd000010c7983 */ /* 0x000e9e0000300a00 */
[----:B------:R-:W-:-:S01]  /*6f4d0*/  NOP ;  /* 0x0000000000007918 */ /* 0x000fc20000000000 */
[----:B------:R-:W-:Y:S04]  /*6f4e0*/  STL.64 [R1+0x10d0], R4 ;  /* 0x0010d00401007387 */ /* 0x000fe80000100a00 */
[----:B------:R0:W-:Y:S04]  /*6f4f0*/  STL.64 [R1+0x10d8], R6 ;  /* 0x0010d80601007387 */ /* 0x0001e80000100a00 */
[----:B0-----:R-:W2:Y:S01]  /*6f500*/  LDL.LU.64 R6, [R1+0x2bc8] ;  /* 0x002bc80001067983 */ /* 0x001ea20000300a00 */
[----:B---3--:R-:W-:Y:S07]  /*6f510*/  HMMA.16816.F32.BF16 R20, R16, R26, R20 ;  /* 0x0000001a1014723c */ /* 0x008fee0000041814 */
[----:B------:R-:W-:-:S02]  /*6f520*/  IMAD.MOV.U32 R26, RZ, RZ, R28 ;  /* 0x000000ffff1a7224 */ /* 0x000fc400078e001c */
[----:B------:R-:W-:Y:S01]  /*6f530*/  IMAD.MOV.U32 R27, RZ, RZ, R3 ;  /* 0x000000ffff1b7224 */ /* 0x000fe200078e0003 */
[----:B--2---:R-:W-:Y:S01]  /*6f540*/  HMMA.16816.F32.BF16 R4, R16, R6, R12 ;  /* 0x000000061004723c */ /* 0x004fe2000004180c */
[----:B------:R-:W2:-:S15]  /*6f550*/  LDL.LU.64 R12, [R1+0x2bc0] ;  /* 0x002bc000010c7983 */ /* 0x000e9e0000300a00 */
[----:B------:R-:W-:-:S07]  /*6f560*/  NOP ;  /* 0x0000000000007918 */ /* 0x000fce0000000000 */
[----:B------:R0:W-:Y:S04]  /*6f570*/  STL.64 [R1+0x10a0], R4 ;  /* 0x0010a00401007387 */ /* 0x0001e80000100a00 */
[----:B------:R1:W-:Y:S04]  /*6f580*/  STL.64 [R1+0x10a8], R6 ;  /* 0x0010a80601007387 */ /* 0x0003e80000100a00 */
[----:B0-----:R-:W3:Y:S04]  /*6f590*/  LDL.LU.64 R4, [R1+0x2bb8] ;  /* 0x002bb80001047983 */ /* 0x001ee80000300a00 */
[----:B------:R-:W4:Y:S01]  /*6f5a0*/  LDL.LU R28, [R1+0x2bb0] ;  /* 0x002bb000011c7983 */ /* 0x000f220000300800 */
[----:B-1----:R-:W-:-:S02]  /*6f5b0*/  IMAD.MOV.U32 R6, RZ, RZ, R9 ;  /* 0x000000ffff067224 */ /* 0x002fc400078e0009 */
[----:B------:R-:W-:Y:S01]  /*6f5c0*/  IMAD.MOV.U32 R7, RZ, RZ, R8 ;  /* 0x000000ffff077224 */ /* 0x000fe200078e0008 */
[----:B------:R-:W-:Y:S04]  /*6f5d0*/  STL.64 [R1+0x1060], R20 ;  /* 0x0010601401007387 */ /* 0x000fe80000100a00 */
[----:B------:R-:W-:Y:S04]  /*6f5e0*/  STL.64 [R1+0x1068], R22 ;  /* 0x0010681601007387 */ /* 0x000fe80000100a00 */
[----:B------:R-:W4:Y:S04]  /*6f5f0*/  LDL.LU R3, [R1+0x2bac] ;  /* 0x002bac0001037983 */ /* 0x000f280000300800 */
[----:B------:R3:W-:Y:S04]  /*6f600*/  STL.64 [R1+0x2920], R26 ;  /* 0x0029201a01007387 */ /* 0x0007e80000100a00 */
[----:B------:R0:W-:Y:S04]  /*6f610*/  STL.64 [R1+0x2928], R6 ;  /* 0x0029280601007387 */ /* 0x0001e80000100a00 */
[----:B------:R-:W2:Y:S04]  /*6f620*/  LDL.LU R8, [R1+0x620] ;  /* 0x0006200001087983 */ /* 0x000ea80000300800 */
[----:B------:R-:W2:Y:S04]  /*6f630*/  LDL.LU R9, [R1+0x624] ;  /* 0x0006240001097983 */ /* 0x000ea80000300800 */
[----:B------:R-:W4:Y:S04]  /*6f640*/  LDL.LU R10, [R1+0x628] ;  /* 0x00062800010a7983 */ /* 0x000f280000300800 */
[----:B------:R-:W4:Y:S01]  /*6f650*/  LDL.LU R11, [R1+0x62c] ;  /* 0x00062c00010b7983 */ /* 0x000f220000300800 */
[----:B---3--:R-:W-:-:S02]  /*6f660*/  IMAD.MOV.U32 R26, RZ, RZ, R5 ;  /* 0x000000ffff1a7224 */ /* 0x008fc400078e0005 */
[----:B------:R-:W-:Y:S01]  /*6f670*/  IMAD.MOV.U32 R27, RZ, RZ, R4 ;  /* 0x000000ffff1b7224 */ /* 0x000fe200078e0004 */
[----:B----4-:R1:W-:Y:S04]  /*6f680*/  STL.64 [R1+0x2938], R10 ;  /* 0x0029380a01007387 */ /* 0x0103e80000100a00 */
[----:B--2---:R-:W-:Y:S04]  /*6f690*/  STL.64 [R1+0x2930], R8 ;  /* 0x0029300801007387 */ /* 0x004fe80000100a00 */
[----:B------:R2:W-:Y:S04]  /*6f6a0*/  STL.64 [R1+0x2940], R26 ;  /* 0x0029401a01007387 */ /* 0x0005e80000100a00 */
[----:B------:R-:W3:Y:S04]  /*6f6b0*/  LDL.LU R4, [R1+0x630] ;  /* 0x0006300001047983 */ /* 0x000ee80000300800 */
[----:B------:R-:W3:Y:S04]  /*6f6c0*/  LDL.LU R5, [R1+0x634] ;  /* 0x0006340001057983 */ /* 0x000ee80000300800 */
[----:B0-----:R-:W4:Y:S04]  /*6f6d0*/  LDL.LU R6, [R1+0x638] ;  /* 0x0006380001067983 */ /* 0x001f280000300800 */
[----:B------:R-:W4:Y:S01]  /*6f6e0*/  LDL.LU R7, [R1+0x63c] ;  /* 0x00063c0001077983 */ /* 0x000f220000300800 */
[----:B-1----:R-:W-:-:S02]  /*6f6f0*/  IMAD.MOV.U32 R10, RZ, RZ, R12 ;  /* 0x000000ffff0a7224 */ /* 0x002fc400078e000c */
[----:B------:R-:W-:Y:S01]  /*6f700*/  IMAD.MOV.U32 R11, RZ, RZ, R29 ;  /* 0x000000ffff0b7224 */ /* 0x000fe200078e001d */
[----:B----4-:R0:W-:Y:S04]  /*6f710*/  STL.64 [R1+0x2950], R6 ;  /* 0x0029500601007387 */ /* 0x0101e80000100a00 */
[----:B---3--:R-:W-:Y:S04]  /*6f720*/  STL.64 [R1+0x2948], R4 ;  /* 0x0029480401007387 */ /* 0x008fe80000100a00 */
[----:B------:R-:W3:Y:S04]  /*6f730*/  LDL.LU R12, [R1+0x2ba8] ;  /* 0x002ba800010c7983 */ /* 0x000ee80000300800 */
[----:B------:R-:W4:Y:S04]  /*6f740*/  LDL.LU R29, [R1+0x2ba4] ;  /* 0x002ba400011d7983 */ /* 0x000f280000300800 */
[----:B------:R-:W-:Y:S04]  /*6f750*/  STL.64 [R1+0x2958], R10 ;  /* 0x0029580a01007387 */ /* 0x000fe80000100a00 */
[----:B------:R-:W3:Y:S04]  /*6f760*/  LDL.LU R24, [R1+0x640] ;  /* 0x0006400001187983 */ /* 0x000ee80000300800 */
[----:B------:R-:W3:Y:S04]  /*6f770*/  LDL.LU R25, [R1+0x644] ;  /* 0x0006440001197983 */ /* 0x000ee80000300800 */
[----:B--2---:R-:W2:Y:S04]  /*6f780*/  LDL.LU R26, [R1+0x648] ;  /* 0x00064800011a7983 */ /* 0x004ea80000300800 */
[----:B------:R-:W2:Y:S01]  /*6f790*/  LDL.LU R27, [R1+0x64c] ;  /* 0x00064c00011b7983 */ /* 0x000ea20000300800 */
[----:B0-----:R-:W-:-:S02]  /*6f7a0*/  IMAD.MOV.U32 R6, RZ, RZ, R28 ;  /* 0x000000ffff067224 */ /* 0x001fc400078e001c */
[----:B------:R-:W-:Y:S01]  /*6f7b0*/  IMAD.MOV.U32 R7, RZ, RZ, R13 ;  /* 0x000000ffff077224 */ /* 0x000fe200078e000d */
[----:B--2---:R0:W-:Y:S04]  /*6f7c0*/  STL.64 [R1+0x2968], R26 ;  /* 0x0029681a01007387 */ /* 0x0041e80000100a00 */
[----:B---3--:R-:W-:Y:S04]  /*6f7d0*/  STL.64 [R1+0x2960], R24 ;  /* 0x0029601801007387 */ /* 0x008fe80000100a00 */
        /* <DEDUP_REMOVED lines=15> */
[----:B------:R-:W-:Y:S04]  /*6f8d0*/  STL.64 [R1+0x2980], R4 ;  /* 0x0029800401007387 */ /* 0x000fe80000100a00 */
[----:B------:R-:W2:Y:S04]  /*6f8e0*/  LDL.LU R28, [R1+0x2b90] ;  /* 0x002b9000011c7983 */ /* 0x000ea80000300800 */
[----:B------:R-:W3:Y:S04]  /*6f8f0*/  LDL.LU R29, [R1+0x2b8c] ;  /* 0x002b8c00011d7983 */ /* 0x000ee80000300800 */
[----:B------:R0:W-:Y:S02]  /*6f900*/  STL.64 [R1+0x2990], R26 ;  /* 0x0029901a01007387 */ /* 0x0001e40000100a00 */
[----:B0-----:R-:W-:-:S02]  /*6f910*/  IMAD.MOV.U32 R26, RZ, RZ, R12 ;  /* 0x000000ffff1a7224 */ /* 0x001fc400078e000c */
[----:B------:R-:W-:Y:S01]  /*6f920*/  IMAD.MOV.U32 R27, RZ, RZ, R13 ;  /* 0x000000ffff1b7224 */ /* 0x000fe200078e000d */
[----:B------:R-:W4:Y:S04]  /*6f930*/  LDL.LU R12, [R1+0x2b88] ;  /* 0x002b8800010c7983 */ /* 0x000f280000300800 */
[----:B------:R-:W3:Y:S04]  /*6f940*/  LDL.LU R13, [R1+0x2b84] ;  /* 0x002b8400010d7983 */ /* 0x000ee80000300800 */
[----:B------:R0:W-:Y:S04]  /*6f950*/  STL.64 [R1+0x29a8], R26 ;  /* 0x0029a81a01007387 */ /* 0x0001e80000100a00 */
[----:B------:R-:W4:Y:S04]  /*6f960*/  LDL.LU R4, [R1+0x670] ;  /* 0x0006700001047983 */ /* 0x000f280000300800 */
[----:B------:R-:W4:Y:S04]  /*6f970*/  LDL.LU R5, [R1+0x674] ;  /* 0x0006740001057983 */ /* 0x000f280000300800 */
[----:B------:R-:W3:Y:S04]  /*6f980*/  LDL.LU R6, [R1+0x678] ;  /* 0x0006780001067983 */ /* 0x000ee80000300800 */
[----:B------:R-:W3:Y:S01]  /*6f990*/  LDL.LU R7, [R1+0x67c] ;  /* 0x00067c0001077983 */ /* 0x000ee20000300800 */
[----:B0-----:R-:W-:-:S02]  /*6f9a0*/  IMAD.MOV.U32 R27, RZ, RZ, R3 ;  /* 0x000000ffff1b7224 */ /* 0x001fc400078e0003 */
[----:B--2---:R-:W-:Y:S02]  /*6f9b0*/  IMAD.MOV.U32 R26, RZ, RZ, R28 ;  /* 0x000000ffff1a7224 */ /* 0x004fe400078e001c */
[----:B------:R-:W2:Y:S04]  /*6f9c0*/  LDL.LU R28, [R1+0x2b80] ;  /* 0x002b8000011c7983 */ /* 0x000ea80000300800 */
[----:B------:R-:W2:Y:S04]  /*6f9d0*/  LDL.LU R3, [R1+0x2b7c] ;  /* 0x002b7c0001037983 */ /* 0x000ea80000300800 */
[----:B------:R-:W-:Y:S04]  /*6f9e0*/  STL.64 [R1+0x29c0], R26 ;  /* 0x0029c01a01007387 */ /* 0x000fe80000100a00 */
[----:B---3--:R-:W-:Y:S04]  /*6f9f0*/  STL.64 [R1+0x29a0], R6 ;  /* 0x0029a00601007387 */ /* 0x008fe80000100a00 */
[----:B----4-:R0:W-:Y:S04]  /*6fa00*/  STL.64 [R1+0x2998], R4 ;  /* 0x0029980401007387 */ /* 0x0101e80000100a00 */
        /* <DEDUP_REMOVED lines=15> */
[----:B--2---:R-:W-:-:S02]  /*6fb00*/  IMAD.MOV.U32 R26, RZ, RZ, R28 ;  /* 0x000000ffff1a7224 */ /* 0x004fc400078e001c */
        /* <DEDUP_REMOVED lines=12> */
[----:B------:R-:W3:Y:S04]  /*6fbd0*/  LDL.LU R12, [R1+0x2b68] ;  /* 0x002b6800010c7983 */ /* 0x000ee80000300800 */
[----:B------:R-:W3:Y:S04]  /*6fbe0*/  LDL.LU R3, [R1+0x2b64] ;  /* 0x002b640001037983 */ /* 0x000ee80000300800 */
[----:B------:R2:W-:Y:S02]  /*6fbf0*/  STL.64 [R1+0x2a08], R26 ;  /* 0x002a081a01007387 */ /* 0x0005e40000100a00 */
        /* <DEDUP_REMOVED lines=39> */
[----:B----4-:R-:W-:Y:S04]  /*6fe70*/  STL.64 [R1+0x2a30], R6 ;  /* 0x002a300601007387 */ /* 0x010fe80000100a00 */
[----:B---3--:R0:W-:Y:S04]  /*6fe80*/  STL.64 [R1+0x2a28], R4 ;  /* 0x002a280401007387 */ /* 0x0081e80000100a00 */
[----:B0-----:R-:W2:Y:S04]  /*6fe90*/  LDL.LU R4, [R1+0x6e0] ;  /* 0x0006e00001047983 */ /* 0x001ea80000300800 */
[----:B------:R-:W2:Y:S04]  /*6fea0*/  LDL.LU R5, [R1+0x6e4] ;  /* 0x0006e40001057983 */ /* 0x000ea80000300800 */
[----:B------:R-:W3:Y:S04]  /*6feb0*/  LDL.LU R6, [R1+0x6e8] ;  /* 0x0006e80001067983 */ /* 0x000ee80000300800 */
[----:B------:R-:W3:Y:S04]  /*6fec0*/  LDL.LU R7, [R1+0x6ec] ;  /* 0x0006ec0001077983 */ /* 0x000ee80000300800 */
[----:B------:R-:W4:Y:S01]  /*6fed0*/  LDL.LU R28, [R1+0x2b40] ;  /* 0x002b4000011c7983 */ /* 0x000f220000300800 */
[----:B------:R-:W-:-:S03]  /*6fee0*/  IMAD.MOV.U32 R27, RZ, RZ, R13 ;  /* 0x000000ffff1b7224 */ /* 0x000fc600078e000d */
[----:B------:R-:W4:Y:S04]  /*6fef0*/  LDL.LU R13, [R1+0x2b3c] ;  /* 0x002b3c00010d7983 */ /* 0x000f280000300800 */
[----:B------:R0:W-:Y:S02]  /*6ff00*/  STL.64 [R1+0x2a80], R26 ;  /* 0x002a801a01007387 */ /* 0x0001e40000100a00 */
        /* <DEDUP_REMOVED lines=9> */
[----:B------:R-:W2:Y:S04]  /*6ffa0*/  LDL.LU R3, [R1+0x2b34] ;  /* 0x002b340001037983 */ /* 0x000ea80000300800 */
[----:B------:R4:W-:Y:S02]  /*6ffb0*/  STL.64 [R1+0x2a98], R26 ;  /* 0x002a981a01007387 */ /* 0x0009e40000100a00 */
[----:B----4-:R-:W-:-:S02]  /*6ffc0*/  IMAD.MOV.U32 R26, RZ, RZ, R28 ;  /* 0x000000ffff1a7224 */ /* 0x010fc400078e001c */
[----:B------:R-:W4:Y:S01]  /*6ffd0*/  LDL.LU R28, [R1+0x2b30] ;  /* 0x002b3000011c7983 */ /* 0x000f220000300800 */
[----:B------:R-:W-:-:S03]  /*6ffe0*/  IMAD.MOV.U32 R27, RZ, RZ, R29 ;  /* 0x000000ffff1b7224 */ /* 0x000fc600078e001d */
[----:B------:R-:W4:Y:S04]  /*6fff0*/  LDL.LU R29, [R1+0x2b2c] ;  /* 0x002b2c00011d7983 */ /* 0x000f280000300800 */
[----:B------:R-:W-:Y:S01]  /*70000*/  STL.64 [R1+0x2ab0], R26 ;  /* 0x002ab01a01007387 */ /* 0x000fe20000100a00 */
[----:B------:R-:W-:-:S03]  /*70010*/  IMAD.MOV.U32 R15, RZ, RZ, R13 ;  /* 0x000000ffff0f7224 */ /* 0x000fc600078e000d */
[----:B---3--:R-:W-:Y:S04]  /*70020*/  STL.64 [R1+0x2a60], R6 ;  /* 0x002a600601007387 */ /* 0x008fe80000100a00 */
[----:B--2---:R0:W-:Y:S01]  /*70030*/  STL.64 [R1+0x2a58], R4 ;  /* 0x002a580401007387 */ /* 0x0041e20000100a00 */
[----:B------:R-:W-:-:S03]  /*70040*/  IMAD.MOV.U32 R14, RZ, RZ, R12 ;  /* 0x000000ffff0e7224 */ /* 0x000fc600078e000c */
[----:B0-----:R-:W2:Y:S04]  /*70050*/  LDL.LU R4, [R1+0x700] ;  /* 0x0007000001047983 */ /* 0x001ea80000300800 */
[----:B------:R-:W2:Y:S04]  /*70060*/  LDL.LU R5, [R1+0x704] ;  /* 0x0007040001057983 */ /* 0x000ea80000300800 */
[----:B------:R-:W3:Y:S04]  /*70070*/  LDL.LU R6, [R1+0x708] ;  /* 0x0007080001067983 */ /* 0x000ee80000300800 */
[----:B------:R-:W3:Y:S04]  /*70080*/  LDL.LU R7, [R1+0x70c] ;  /* 0x00070c0001077983 */ /* 0x000ee80000300800 */
[----:B------:R-:W2:Y:S04]  /*70090*/  LDL.LU R12, [R1+0x2b28] ;  /* 0x002b2800010c7983 */ /* 0x000ea80000300800 */
[----:B------:R-:W3:Y:S04]  /*700a0*/  LDL.LU R13, [R1+0x2b24] ;  /* 0x002b2400010d7983 */ /* 0x000ee80000300800 */
[----:B------:R4:W-:Y:S02]  /*700b0*/  STL.64 [R1+0x2ab8], R14 ;  /* 0x002ab80e01007387 */ /* 0x0009e40000100a00 */
[----:B----4-:R-:W-:-:S02]  /*700c0*/  IMAD.MOV.U32 R14, RZ, RZ, R28 ;  /* 0x000000ffff0e7224 */ /* 0x010fc400078e001c */
        /* <DEDUP_REMOVED lines=19> */
[----:B------:R-:W-:-:S05]  /*70200*/  IMAD.MOV.U32 R15, RZ, RZ, R13 ;  /* 0x000000ffff0f7224 */ /* 0x000fca00078e000d */
[----:B------:R-:W-:Y:S04]  /*70210*/  STL.64 [R1+0x2b00], R14 ;  /* 0x002b000e01007387 */ /* 0x000fe80000100a00 */
        /* <DEDUP_REMOVED lines=24> */
[----:B--2---:R-:W-:-:S02]  /*703a0*/  IMAD.MOV.U32 R14, RZ, RZ, R12 ;  /* 0x000000ffff0e7224 */ /* 0x004fc400078e000c */
[----:B------:R-:W-:Y:S01]  /*703b0*/  IMAD.MOV.U32 R15, RZ, RZ, R3 ;  /* 0x000000ffff0f7224 */ /* 0x000fe200078e0003 */
[----:B---3--:R-:W-:Y:S04]  /*703c0*/  STL.64 [R1+0x2a90], R6 ;  /* 0x002a900601007387 */ /* 0x008fe80000100a00 */
[----:B----4-:R0:W-:Y:S04]  /*703d0*/  STL.64 [R1+0x2a88], R4 ;  /* 0x002a880401007387 */ /* 0x0101e80000100a00 */
[----:B0-----:R-:W2:Y:S04]  /*703e0*/  LDL.LU R4, [R1+0x720] ;  /* 0x0007200001047983 */ /* 0x001ea80000300800 */
[----:B------:R-:W2:Y:S04]  /*703f0*/  LDL.LU R5, [R1+0x724] ;  /* 0x0007240001057983 */ /* 0x000ea80000300800 */
[----:B------:R-:W3:Y:S04]  /*70400*/  LDL.LU R6, [R1+0x728] ;  /* 0x0007280001067983 */ /* 0x000ee80000300800 */
[----:B------:R-:W3:Y:S01]  /*70410*/  LDL.LU R7, [R1+0x72c] ;  /* 0x00072c0001077983 */ /* 0x000ee20000300800 */
[C---:B------:R-:W-:Y:S03]  /*70420*/  HMMA.16816.F32.BF16 R12, R16.reuse, R14, R24 ;  /* 0x0000000e100c723c */ /* 0x040fe60000041818 */
        /* <DEDUP_REMOVED lines=14> */
[----:B------:R-:W2:Y:S04]  /*70510*/  LDL.LU.64 R26, [R1+0x2b10] ;  /* 0x002b1000011a7983 */ /* 0x000ea80000300a00 */
[----:B------:R-:W2:Y:S04]  /*70520*/  LDL.LU.64 R24, [R1+0x2b08] ;  /* 0x002b080001187983 */ /* 0x000ea80000300a00 */
        /* <DEDUP_REMOVED lines=25> */
[----:B------:R-:W2:-:S15]  /*706c0*/  LDL.LU.64 R26, [R1+0x2ab0] ;  /* 0x002ab000011a7983 */ /* 0x000e9e0000300a00 */
[----:B------:R-:W-:-:S06]  /*706d0*/  NOP ;  /* 0x0000000000007918 */ /* 0x000fcc0000000000 */
[----:B------:R0:W-:Y:S04]  /*706e0*/  STL.64 [R1+0xf30], R12 ;  /* 0x000f300c01007387 */ /* 0x0001e80000100a00 */
[----:B------:R1:W-:Y:S04]  /*706f0*/  STL.64 [R1+0xf38], R14 ;  /* 0x000f380e01007387 */ /* 0x0003e80000100a00 */
[----:B0-----:R-:W4:Y:S04]  /*70700*/  LDL.LU R12, [R1+0x9c0] ;  /* 0x0009c000010c7983 */ /* 0x001f280000300800 */
[----:B------:R-:W4:Y:S04]  /*70710*/  LDL.LU R13, [R1+0x9c4] ;  /* 0x0009c400010d7983 */ /* 0x000f280000300800 */
[----:B-1----:R-:W4:Y:S04]  /*70720*/  LDL.LU R14, [R1+0x9c8] ;  /* 0x0009c800010e7983 */ /* 0x002f280000300800 */
        /* <DEDUP_REMOVED lines=93> */
[----:B------:R-:W3:-:S15]  /*70d00*/  LDL.LU.64 R6, [R1+0x2970] ;  /* 0x0029700001067983 */ /* 0x000ede0000300a00 */
[----:B------:R-:W-:-:S06]  /*70d10*/  NOP ;  /* 0x0000000000007918 */ /* 0x000fcc0000000000 */
[----:B------:R-:W-:Y:S04]  /*70d20*/  STL.64 [R1+0xbc0], R24 ;  /* 0x000bc01801007387 */ /* 0x000fe80000100a00 */
[----:B------:R0:W-:Y:S04]  /*70d30*/  STL.64 [R1+0xbc8], R26 ;  /* 0x000bc81a01007387 */ /* 0x0001e80000100a00 */
[----:B0-----:R-:W2:Y:S04]  /*70d40*/  LDL.LU.64 R26, [R1+0x2968] ;  /* 0x00296800011a7983 */ /* 0x001ea80000300a00 */
[----:B------:R-:W2:Y:S01]  /*70d50*/  LDL.LU.64 R24, [R1+0x2960] ;  /* 0x0029600001187983 */ /* 0x000ea20000300a00 */
[----:B---3--:R-:W-:Y:S03]  /*70d60*/  HMMA.16816.F32.BF16 R4, R16, R6, R8 ;  /* 0x000000061004723c */ /* 0x008fe60000041808 */
[----:B------:R-:W2:-:S15]  /*70d70*/  LDL.LU.64 R10, [R1+0x2958] ;  /* 0x00295800010a7983 */ /* 0x000e9e0000300a00 */
[----:B------:R-:W-:-:S05]  /*70d80*/  NOP ;  /* 0x0000000000007918 */ /* 0x000fca0000000000 */
[----:B------:R-:W-:Y:S04]  /*70d90*/  STL.64 [R1+0xbb0], R4 ;  /* 0x000bb00401007387 */ /* 0x000fe80000100a00 */
[----:B------:R0:W-:Y:S04]  /*70da0*/  STL.64 [R1+0xbb8], R6 ;  /* 0x000bb80601007387 */ /* 0x0001e80000100a00 */
[----:B0-----:R-:W3:Y:S04]  /*70db0*/  LDL.LU.64 R6, [R1+0x2950] ;  /* 0x0029500001067983 */ /* 0x001ee80000300a00 */
[----:B------:R-:W3:Y:S01]  /*70dc0*/  LDL.LU.64 R4, [R1+0x2948] ;  /* 0x0029480001047983 */ /* 0x000ee20000300a00 */
[----:B--2---:R-:W-:Y:S03]  /*70dd0*/  HMMA.16816.F32.BF16 R8, R16, R10, R24 ;  /* 0x0000000a1008723c */ /* 0x004fe60000041818 */
[----:B------:R-:W3:-:S15]  /*70de0*/  LDL.LU.64 R26, [R1+0x2940] ;  /* 0x00294000011a7983 */ /* 0x000ede0000300a00 */
[----:B------:R-:W-:-:S05]  /*70df0*/  NOP ;  /* 0x0000000000007918 */ /* 0x000fca0000000000 */
        /* <DEDUP_REMOVED lines=9> */
[----:B0-----:R-:W4:Y:S01]  /*70e90*/  LDL.LU.64 R26, [R1+0x2920] ;  /* 0x00292000011a7983 */ /* 0x001f220000300a00 */
[----:B------:R-:W0:Y:S01]  /*70ea0*/  S2R R3, SR_TID.X ;  /* 0x0000000000037919 */ /* 0x000e220000002100 */
[----:B------:R-:W1:Y:S01]  /*70eb0*/  S2R R28, SR_TID.X ;  /* 0x00000000001c7919 */ /* 0x000e620000002100 */
[----:B--2---:R-:W-:Y:S01]  /*70ec0*/  HMMA.16816.F32.BF16 R4, R16, R6, R8 ;  /* 0x000000061004723c */ /* 0x004fe20000041808 */
[----:B------:R-:W2:-:S15]  /*70ed0*/  LDL.LU.64 R10, [R1+0x2918] ;  /* 0x00291800010a7983 */ /* 0x000e9e0000300a00 */
[----:B------:R-:W-:-:S07]  /*70ee0*/  NOP ;  /* 0x0000000000007918 */ /* 0x000fce0000000000 */
[----:B------:R-:W-:Y:S04]  /*70ef0*/  STL.64 [R1+0x9a0], R4 ;  /* 0x0009a00401007387 */ /* 0x000fe80000100a00 */
[----:B------:R3:W-:Y:S04]  /*70f00*/  STL.64 [R1+0x9a8], R6 ;  /* 0x0009a80601007387 */ /* 0x0007e80000100a00 */
[----:B---3--:R-:W3:Y:S01]  /*70f10*/  LDL.LU.64 R6, [R1+0x2910] ;  /* 0x0029100001067983 */ /* 0x008ee20000300a00 */
[----:B0-----:R-:W-:Y:S01]  /*70f20*/  LOP3.LUT R3, R3, 0x7, RZ, 0xc0, !PT ;  /* 0x0000000703037812 */ /* 0x001fe200078ec0ff */
[----:B-1----:R-:W-:-:S04]  /*70f30*/  IMAD.SHL.U32 R29, R28, 0x2, RZ ;  /* 0x000000021c1d7824 */ /* 0x002fc800078e00ff */
[----:B------:R-:W-:Y:S02]  /*70f40*/  IMAD R3, R3, 0x90, RZ ;  /* 0x0000009003037824 */ /* 0x000fe400078e02ff */
[----:B------:R-:W-:-:S03]  /*70f50*/  IMAD.SHL.U32 R28, R28, 0x40, RZ ;  /* 0x000000401c1c7824 */ /* 0x000fc600078e00ff */
[----:B------:R-:W-:-:S04]  /*70f60*/  LOP3.LUT R3, R3, 0x10, R29, 0x78, !PT ;  /* 0x0000001003037812 */ /* 0x000fc800078e781d */
[----:B------:R-:W-:-:S04]  /*70f70*/  LOP3.LUT R3, R3, 0x400, R28, 0xf8, !PT ;  /* 0x0000040003037812 */ /* 0x000fc800078ef81c */
[----:B------:R-:W-:Y:S01]  /*70f80*/  LOP3.LUT R3, R3, 0x60, RZ, 0x3c, !PT ;  /* 0x0000006003037812 */ /* 0x000fe200078e3cff */
[----:B----4-:R-:W-:Y:S04]  /*70f90*/  HMMA.16816.F32.BF16 R20, R16, R26, R20 ;  /* 0x0000001a1014723c */ /* 0x010fe80000041814 */
[----:B------:R-:W0:-:S15]  /*70fa0*/  LDSM.16.MT88.4 R24, [R3+UR4+0x11800] ;  /* 0x011800040318783b */ /* 0x000e1e0008004200 */
[----:B------:R-:W-:-:S04]  /*70fb0*/  NOP ;  /* 0x0000000000007918 */ /* 0x000fc80000000000 */
[----:B------:R1:W-:Y:S04]  /*70fc0*/  STL.64 [R1+0x990], R20 ;  /* 0x0009901401007387 */ /* 0x0003e80000100a00 */
[----:B------:R4:W-:Y:S04]  /*70fd0*/  STL.64 [R1+0x998], R22 ;  /* 0x0009981601007387 */ /* 0x0009e80000100a00 */
[----:B-1----:R-:W2:Y:S04]  /*70fe0*/  LDL.LU R20, [R1+0x600] ;  /* 0x0006000001147983 */ /* 0x002ea80000300800 */
[----:B------:R-:W2:Y:S04]  /*70ff0*/  LDL.LU R21, [R1+0x604] ;  /* 0x0006040001157983 */ /* 0x000ea80000300800 */
[----:B----4-:R-:W2:Y:S04]  /*71000*/  LDL.LU R22, [R1+0x608] ;  /* 0x0006080001167983 */ /* 0x010ea80000300800 */
[----:B------:R-:W2:Y:S04]  /*71010*/  LDL.LU R23, [R1+0x60c] ;  /* 0x00060c0001177983 */ /* 0x000ea80000300800 */
[----:B0-----:R-:W-:Y:S04]  /*71020*/  STL.64 [R1+0x2720], R26 ;  /* 0x0027201a01007387 */ /* 0x001fe80000100a00 */
[----:B------:R0:W-:Y:S04]  /*71030*/  STL.64 [R1+0x2718], R24 ;  /* 0x0027181801007387 */ /* 0x0001e80000100a00 */
[----:B0-----:R-:W4:Y:S04]  /*71040*/  LDL.LU R24, [R1+0x9b0] ;  /* 0x0009b00001187983 */ /* 0x001f280000300800 */
[----:B------:R-:W4:Y:S04]  /*71050*/  LDL.LU R25, [R1+0x9b4] ;  /* 0x0009b40001197983 */ /* 0x000f280000300800 */
[----:B------:R-:W4:Y:S04]  /*71060*/  LDL.LU R26, [R1+0x9b8] ;  /* 0x0009b800011a7983 */ /* 0x000f280000300800 */
[----:B------:R-:W4:Y:S01]  /*71070*/  LDL.LU R27, [R1+0x9bc] ;  /* 0x0009bc00011b7983 */ /* 0x000f220000300800 */
[----:B---3--:R-:W-:-:S15]  /*71080*/  HMMA.16816.F32.BF16 R12, R16, R6, R12 ;  /* 0x00000006100c723c */ /* 0x008fde000004180c */
[----:B------:R-:W-:-:S08]  /*71090*/  NOP ;  /* 0x0000000000007918 */ /* 0x000fd00000000000 */
[----:B------:R-:W-:Y:S04]  /*710a0*/  STL.64 [R1+0xcb0], R12 ;  /* 0x000cb00c01007387 */ /* 0x000fe80000100a00 */
[----:B------:R0:W-:Y:S04]  /*710b0*/  STL.64 [R1+0xcb8], R14 ;  /* 0x000cb80e01007387 */ /* 0x0001e80000100a00 */
[----:B0-----:R-:W4:Y:S04]  /*710c0*/  LDL.LU.64 R14, [R1+0x2908] ;  /* 0x00290800010e7983 */ /* 0x001f280000300a00 */
[----:B------:R0:W-:Y:S04]  /*710d0*/  STL.64 [R1+0x2750], R6 ;  /* 0x0027500601007387 */ /* 0x0001e80000100a00 */
[----:B------:R-:W3:Y:S04]  /*710e0*/  LDL.LU R4, [R1+0x5e0] ;  /* 0x0005e00001047983 */ /* 0x000ee80000300800 */
[----:B------:R-:W3:Y:S04]  /*710f0*/  LDL.LU R5, [R1+0x5e4] ;  /* 0x0005e40001057983 */ /* 0x000ee80000300800 */
[----:B0-----:R-:W2:Y:S04]  /*71100*/  LDL.LU R6, [R1+0x5e8] ;  /* 0x0005e80001067983 */ /* 0x001ea80000300800 */
[----:B------:R-:W2:Y:S01]  /*71110*/  LDL.LU R7, [R1+0x5ec] ;  /* 0x0005ec0001077983 */ /* 0x000ea20000300800 */
[----:B----4-:R-:W-:Y:S03]  /*71120*/  HMMA.16816.F32.BF16 R24, R16, R14, R24 ;  /* 0x0000000e1018723c */ /* 0x010fe60000041818 */
[----:B--2---:R-:W-:Y:S04]  /*71130*/  STL.64 [R1+0x28f0], R6 ;  /* 0x0028f00601007387 */ /* 0x004fe80000100a00 */
[----:B---3--:R-:W-:-:S15]  /*71140*/  STL.64 [R1+0x28e8], R4 ;  /* 0x0028e80401007387 */ /* 0x008fde0000100a00 */
[----:B------:R-:W-:-:S01]  /*71150*/  NOP ;  /* 0x0000000000007918 */ /* 0x000fc20000000000 */
[----:B------:R0:W-:Y:S04]  /*71160*/  STL.64 [R1+0xca0], R24 ;  /* 0x000ca01801007387 */ /* 0x0001e80000100a00 */
[----:B------:R1:W-:Y:S04]  /*71170*/  STL.64 [R1+0xca8], R26 ;  /* 0x000ca81a01007387 */ /* 0x0003e80000100a00 */
[----:B0-----:R-:W2:Y:S04]  /*71180*/  LDL.LU R24, [R1+0x5d0] ;  /* 0x0005d00001187983 */ /* 0x001ea80000300800 */
[----:B------:R-:W2:Y:S04]  /*71190*/  LDL.LU R25, [R1+0x5d4] ;  /* 0x0005d40001197983 */ /* 0x000ea80000300800 */
[----:B-1----:R-:W3:Y:S04]  /*711a0*/  LDL.LU R26, [R1+0x5d8] ;  /* 0x0005d800011a7983 */ /* 0x002ee80000300800 */
[----:B------:R-:W3:Y:S04]  /*711b0*/  LDL.LU R27, [R1+0x5dc] ;  /* 0x0005dc00011b7983 */ /* 0x000ee80000300800 */
[----:B---3--:R0:W-:Y:S04]  /*711c0*/  STL.64 [R1+0x28e0], R26 ;  /* 0x0028e01a01007387 */ /* 0x0081e80000100a00 */
[----:B--2---:R-:W-:Y:S04]  /*711d0*/  STL.64 [R1+0x28d8], R24 ;  /* 0x0028d81801007387 */ /* 0x004fe80000100a00 */
[----:B0-----:R-:W2:Y:S04]  /*711e0*/  LDL.LU.64 R26, [R1+0x1b8] ;  /* 0x0001b800011a7983 */ /* 0x001ea80000300a00 */
[----:B------:R0:W-:Y:S04]  /*711f0*/  STL [R1+0x273c], R14 ;  /* 0x00273c0e01007387 */ /* 0x0001e80000100800 */
[----:B------:R1:W-:Y:S04]  /*71200*/  STL [R1+0x2738], R15 ;  /* 0x0027380f01007387 */ /* 0x0003e80000100800 */
[----:B------:R-:W3:Y:S04]  /*71210*/  LDL.LU R12, [R1+0x5b0] ;  /* 0x0005b000010c7983 */ /* 0x000ee80000300800 */
[----:B------:R-:W3:Y:S04]  /*71220*/  LDL.LU R13, [R1+0x5b4] ;  /* 0x0005b400010d7983 */ /* 0x000ee80000300800 */
[----:B0-----:R-:W4:Y:S04]  /*71230*/  LDL.LU R14, [R1+0x5b8] ;  /* 0x0005b800010e7983 */ /* 0x001f280000300800 */
[----:B-1----:R-:W4:Y:S01]  /*71240*/  LDL.LU R15, [R1+0x5bc] ;  /* 0x0005bc00010f7983 */ /* 0x002f220000300800 */
[----:B------:R-:W-:Y:S03]  /*71250*/  HMMA.16816.F32.BF16 R16, R16, R10, R20 ;  /* 0x0000000a1010723c */ /* 0x000fe60000041814 */
[----:B----4-:R0:W-:Y:S04]  /*71260*/  STL.64 [R1+0x28c0], R14 ;  /* 0x0028c00e01007387 */ /* 0x0101e80000100a00 */
[----:B---3--:R-:W-:Y:S04]  /*71270*/  STL.64 [R1+0x28b8], R12 ;  /* 0x0028b80c01007387 */ /* 0x008fe80000100a00 */
[----:B0-----:R-:W3:Y:S04]  /*71280*/  LDL.LU.64 R14, [R1+0x198] ;  /* 0x00019800010e7983 */ /* 0x001ee80000300a00 */
[----:B---3--:R0:W-:Y:S04]  /*71290*/  STL.64 [R1+0x28d0], R14 ;  /* 0x0028d00e01007387 */ /* 0x0081e80000100a00 */
[----:B0-----:R-:W3:Y:S04]  /*712a0*/  LDL.LU.64 R14, [R1+0x1a8] ;  /* 0x0001a800010e7983 */ /* 0x001ee80000300a00 */
[----:B------:R-:W4:Y:S04]  /*712b0*/  LDL.LU.64 R22, [R1+0x2900] ;  /* 0x0029000001167983 */ /* 0x000f280000300a00 */
[----:B------:R-:W4:Y:S04]  /*712c0*/  LDL.LU.64 R20, [R1+0x28f8] ;  /* 0x0028f80001147983 */ /* 0x000f280000300a00 */
[----:B------:R0:W-:Y:S04]  /*712d0*/  STL.64 [R1+0xb80], R16 ;  /* 0x000b801001007387 */ /* 0x0001e80000100a00 */
[----:B------:R1:W-:Y:S04]  /*712e0*/  STL.64 [R1+0xb88], R18 ;  /* 0x000b881201007387 */ /* 0x0003e80000100a00 */
[----:B0-----:R-:W4:Y:S04]  /*712f0*/  LDL.LU R16, [R1+0x5f0] ;  /* 0x0005f00001107983 */ /* 0x001f280000300800 */
[----:B------:R-:W4:Y:S04]  /*71300*/  LDL.LU R17, [R1+0x5f4] ;  /* 0x0005f40001117983 */ /* 0x000f280000300800 */
[----:B-1----:R-:W4:Y:S04]  /*71310*/  LDL.LU R18, [R1+0x5f8] ;  /* 0x0005f80001127983 */ /* 0x002f280000300800 */
[----:B------:R-:W4:Y:S01]  /*71320*/  LDL.LU R19, [R1+0x5fc] ;  /* 0x0005fc0001137983 */ /* 0x000f220000300800 */
[----:B------:R-:W-:-:S02]  /*71330*/  IMAD.MOV.U32 R6, RZ, RZ, R2 ;  /* 0x000000ffff067224 */ /* 0x000fc400078e0002 */
[----:B------:R-:W-:-:S07]  /*71340*/  IMAD.MOV.U32 R7, RZ, RZ, R0 ;  /* 0x000000ffff077224 */ /* 0x000fce00078e0000 */
[----:B----4-:R-:W-:-:S15]  /*71350*/  HMMA.16816.F32.BF16 R4, R20, R6, R16 ;  /* 0x000000061404723c */ /* 0x010fde0000041810 */
[----:B------:R-:W-:-:S08]  /*71360*/  NOP ;  /* 0x0000000000007918 */ /* 0x000fd00000000000 */
[----:B------:R-:W-:Y:S01]  /*71370*/  STL.64 [R1+0x1140], R4 ;  /* 0x0011400401007387 */ /* 0x000fe20000100a00 */
[----:B------:R-:W-:-:S03]  /*71380*/  IMAD.MOV.U32 R17, RZ, RZ, R6 ;  /* 0x000000ffff117224 */ /* 0x000fc600078e0006 */
[----:B------:R0:W-:Y:S01]  /*71390*/  STL.64 [R1+0x1148], R6 ;  /* 0x0011480601007387 */ /* 0x0001e20000100a00 */
[----:B------:R-:W-:-:S03]  /*713a0*/  IMAD.MOV.U32 R16, RZ, RZ, R4 ;  /* 0x000000ffff107224 */ /* 0x000fc600078e0004 */
[----:B0-----:R-:W4:Y:S04]  /*713b0*/  LDL.LU.64 R6, [R1+0x28f0] ;  /* 0x0028f00001067983 */ /* 0x001f280000300a00 */
[----:B------:R-:W4:Y:S04]  /*713c0*/  LDL.LU.64 R4, [R1+0x28e8] ;  /* 0x0028e80001047983 */ /* 0x000f280000300a00 */
[----:B------:R-:W-:Y:S04]  /*713d0*/  STL [R1+0x23c8], R16 ;  /* 0x0023c81001007387 */ /* 0x000fe80000100800 */
[----:B------:R-:W-:Y:S01]  /*713e0*/  STL [R1+0x23c4], R17 ;  /* 0x0023c41101007387 */ /* 0x000fe20000100800 */
[----:B--2---:R-:W-:-:S02]  /*713f0*/  IMAD.MOV.U32 R19, RZ, RZ, R26 ;  /* 0x000000ffff137224 */ /* 0x004fc400078e001a */
[----:B------:R-:W-:Y:S01]  /*71400*/  IMAD.MOV.U32 R18, RZ, RZ, R27 ;  /* 0x000000ffff127224 */ /* 0x000fe200078e001b */
[----:B----4-:R-:W-:Y:S01]  /*71410*/  HMMA.16816.F32.BF16 R4, R20, R26, R4 ;  /* 0x0000001a1404723c */ /* 0x010fe20000041804 */
[----:B------:R-:W3:Y:S04]  /*71420*/  LDL.LU.64 R26, [R1+0x28e0] ;  /* 0x0028e000011a7983 */ /* 0x000ee80000300a00 */
[----:B------:R-:W3:-:S15]  /*71430*/  LDL.LU.64 R24, [R1+0x28d8] ;  /* 0x0028d80001187983 */ /* 0x000ede0000300a00 */
[----:B------:R-:W-:-:S03]  /*71440*/  NOP ;  /* 0x0000000000007918 */ /* 0x000fc60000000000 */
[----:B------:R-:W-:Y:S04]  /*71450*/  STL.64 [R1+0x1110], R4 ;  /* 0x0011100401007387 */ /* 0x000fe80000100a00 */
[----:B------:R-:W-:Y:S04]  /*71460*/  STL.64 [R1+0x1118], R6 ;  /* 0x0011180601007387 */ /* 0x000fe80000100a00 */
[----:B------:R0:W-:Y:S04]  /*71470*/  STL.64 [R1+0x28b0], R18 ;  /* 0x0028b01201007387 */ /* 0x0001e80000100a00 */
[----:B0-----:R-:W2:Y:S01]  /*71480*/  LDL.LU.64 R18, [R1+0x188] ;  /* 0x0001880001127983 */ /* 0x001ea20000300a00 */
[----:B------:R-:W-:-:S02]  /*71490*/  IMAD.MOV.U32 R8, RZ, RZ, R4 ;  /* 0x000000ffff087224 */ /* 0x000fc400078e0004 */
[----:B------:R-:W-:Y:S01]  /*714a0*/  IMAD.MOV.U32 R9, RZ, RZ, R6 ;  /* 0x000000ffff097224 */ /* 0x000fe200078e0006 */
[----:B---3--:R-:W-:Y:S01]  /*714b0*/  HMMA.16816.F32.BF16 R24, R20, R14, R24 ;  /* 0x0000000e1418723c */ /* 0x008fe20000041818 */
[----:B--2---:R0:W-:Y:S04]  /*714c0*/  STL.64 [R1+0x28c8], R18 ;  /* 0x0028c81201007387 */ /* 0x0041e80000100a00 */
[----:B------:R-:W2:Y:S04]  /*714d0*/  LDL.LU R16, [R1+0x5c0] ;  /* 0x0005c00001107983 */ /* 0x000ea80000300800 */
[----:B------:R-:W2:Y:S04]  /*714e0*/  LDL.LU R17, [R1+0x5c4] ;  /* 0x0005c40001117983 */ /* 0x000ea80000300800 */
[----:B0-----:R-:W2:Y:S04]  /*714f0*/  LDL.LU R18, [R1+0x5c8] ;  /* 0x0005c80001127983 */ /* 0x001ea80000300800 */
[----:B------:R-:W2:Y:S04]  /*71500*/  LDL.LU R19, [R1+0x5cc] ;  /* 0x0005cc0001137983 */ /* 0x000ea80000300800 */
[----:B------:R-:W3:Y:S04]  /*71510*/  LDL.64 R6, [R1+0x168] ;  /* 0x0001680001067983 */ /* 0x000ee80000100a00 */
[----:B------:R-:W-:Y:S04]  /*71520*/  STL [R1+0x23d0], R8 ;  /* 0x0023d00801007387 */ /* 0x000fe80000100800 */
[----:B------:R-:W-:Y:S04]  /*71530*/  STL [R1+0x23cc], R9 ;  /* 0x0023cc0901007387 */ /* 0x000fe80000100800 */
[----:B------:R0:W-:Y:S04]  /*71540*/  STL.64 [R1+0x28a8], R10 ;  /* 0x0028a80a01007387 */ /* 0x0001e80000100a00 */
[----:B0-----:R-:W4:Y:S04]  /*71550*/  LDL.LU.64 R10, [R1+0x178] ;  /* 0x00017800010a7983 */ /* 0x001f280000300a00 */
[----:B------:R0:W-:Y:S04]  /*71560*/  STL.64 [R1+0x10c0], R24 ;  /* 0x0010c01801007387 */ /* 0x0001e80000100a00 */
[----:B------:R1:W-:Y:S01]  /*71570*/  STL.64 [R1+0x10c8], R26 ;  /* 0x0010c81a01007387 */ /* 0x0003e20000100a00 */
[----:B0-----:R-:W-:-:S02]  /*71580*/  IMAD.MOV.U32 R25, RZ, RZ, R14 ;  /* 0x000000ffff197224 */ /* 0x001fc400078e000e */
[----:B------:R-:W-:Y:S02]  /*71590*/  IMAD.MOV.U32 R24, RZ, RZ, R15 ;  /* 0x000000ffff187224 */ /* 0x000fe400078e000f */
[----:B------:R-:W2:Y:S02]  /*715a0*/  LDL.LU.64 R14, [R1+0x28d0] ;  /* 0x0028d000010e7983 */ /* 0x000ea40000300a00 */
[----:B--2---:R-:W-:Y:S06]  /*715b0*/  HMMA.16816.F32.BF16 R16, R20, R14, R16 ;  /* 0x0000000e1410723c */ /* 0x004fec0000041810 */
[----:B-1----:R-:W-:-:S02]  /*715c0*/  IMAD.MOV.U32 R27, RZ, RZ, R14 ;  /* 0x000000ffff1b7224 */ /* 0x002fc400078e000e */
[----:B------:R-:W-:-:S15]  /*715d0*/  IMAD.MOV.U32 R26, RZ, RZ, R15 ;  /* 0x000000ffff1a7224 */ /* 0x000fde00078e000f */
[----:B------:R-:W-:Y:S04]  /*715e0*/  STL.64 [R1+0x1090], R16 ;  /* 0x0010901001007387 */ /* 0x000fe80000100a00 */
[----:B------:R0:W-:Y:S04]  /*715f0*/  STL.64 [R1+0x1098], R18 ;  /* 0x0010981201007387 */ /* 0x0001e80000100a00 */
[----:B0-----:R-:W2:Y:S04]  /*71600*/  LDL.LU.64 R18, [R1+0x28c8] ;  /* 0x0028c80001127983 */ /* 0x001ea80000300a00 */
[----:B------:R-:W2:Y:S04]  /*71610*/  LDL.LU.64 R14, [R1+0x28c0] ;  /* 0x0028c000010e7983 */ /* 0x000ea80000300a00 */
[----:B------:R-:W2:Y:S04]  /*71620*/  LDL.LU.64 R12, [R1+0x28b8] ;  /* 0x0028b800010c7983 */ /* 0x000ea80000300a00 */
[----:B------:R-:W-:Y:S04]  /*71630*/  STL.64 [R1+0x2748], R26 ;  /* 0x0027481a01007387 */ /* 0x000fe80000100a00 */
[----:B------:R0:W-:Y:S04]  /*71640*/  STL.64 [R1+0x2740], R24 ;  /* 0x0027401801007387 */ /* 0x0001e80000100a00 */
[----:B0-----:R-:W3:Y:S04]  /*71650*/  LDL.LU R24, [R1+0x590] ;  /* 0x0005900001187983 */ /* 0x001ee80000300800 */
[----:B------:R-:W3:Y:S04]  /*71660*/  LDL.LU R25, [R1+0x594] ;  /* 0x0005940001197983 */ /* 0x000ee80000300800 */
[----:B------:R-:W3:Y:S04]  /*71670*/  LDL.LU R26, [R1+0x598] ;  /* 0x00059800011a7983 */ /* 0x000ee80000300800 */
[----:B------:R-:W3:Y:S01]  /*71680*/  LDL.LU R27, [R1+0x59c] ;  /* 0x00059c00011b7983 */ /* 0x000ee20000300800 */
[----:B--2---:R-:W-:-:S15]  /*71690*/  HMMA.16816.F32.BF16 R12, R20, R18, R12 ;  /* 0x00000012140c723c */ /* 0x004fde000004180c */
[----:B------:R-:W-:-:S08]  /*716a0*/  NOP ;  /* 0x0000000000007918 */ /* 0x000fd00000000000 */
[----:B------:R-:W-:Y:S04]  /*716b0*/  STL.64 [R1+0x1050], R12 ;  /* 0x0010500c01007387 */ /* 0x000fe80000100a00 */
[----:B------:R0:W-:Y:S02]  /*716c0*/  STL.64 [R1+0x1058], R14 ;  /* 0x0010580e01007387 */ /* 0x0001e40000100a00 */
[----:B0-----:R-:W-:Y:S02]  /*716d0*/  IMAD.MOV.U32 R14, RZ, RZ, R18 ;  /* 0x000000ffff0e7224 */ /* 0x001fe400078e0012 */
[----:B------:R-:W-:Y:S02]  /*716e0*/  IMAD.MOV.U32 R15, RZ, RZ, R19 ;  /* 0x000000ffff0f7224 */ /* 0x000fe400078e0013 */
[----:B------:R-:W2:Y:S04]  /*716f0*/  LDL.LU.64 R18, [R1+0x28b0] ;  /* 0x0028b00001127983 */ /* 0x000ea80000300a00 */
[----:B------:R0:W-:Y:S04]  /*71700*/  STL.64 [R1+0x2890], R14 ;  /* 0x0028900e01007387 */ /* 0x0001e80000100a00 */
[----:B------:R-:W3:Y:S04]  /*71710*/  LDL.LU R12, [R1+0x5a0] ;  /* 0x0005a000010c7983 */ /* 0x000ee80000300800 */
[----:B------:R-:W3:Y:S04]  /*71720*/  LDL.LU R13, [R1+0x5a4] ;  /* 0x0005a400010d7983 */ /* 0x000ee80000300800 */
[----:B0-----:R-:W3:Y:S04]  /*71730*/  LDL.LU R14, [R1+0x5a8] ;  /* 0x0005a800010e7983 */ /* 0x001ee80000300800 */
[----:B------:R-:W3:Y:S01]  /*71740*/  LDL.LU R15, [R1+0x5ac] ;  /* 0x0005ac00010f7983 */ /* 0x000ee20000300800 */
[----:B----4-:R-:W-:-:S02]  /*71750*/  IMAD.MOV.U32 R17, RZ, RZ, R10 ;  /* 0x000000ffff117224 */ /* 0x010fc400078e000a */
[----:B------:R-:W-:Y:S01]  /*71760*/  IMAD.MOV.U32 R16, RZ, RZ, R11 ;  /* 0x000000ffff107224 */ /* 0x000fe200078e000b */
[----:B---3--:R-:W-:-:S15]  /*71770*/  HMMA.16816.F32.BF16 R12, R20, R10, R12 ;  /* 0x0000000a140c723c */ /* 0x008fde000004180c */
[----:B------:R-:W-:-:S08]  /*71780*/  NOP ;  /* 0x0000000000007918 */ /* 0x000fd00000000000 */
[----:B------:R0:W-:Y:S04]  /*71790*/  STL.64 [R1+0x1010], R12 ;  /* 0x0010100c01007387 */ /* 0x0001e80000100a00 */
[----:B------:R1:W-:Y:S04]  /*717a0*/  STL.64 [R1+0x1018], R14 ;  /* 0x0010180e01007387 */ /* 0x0003e80000100a00 */
[----:B------:R-:W3:Y:S04]  /*717b0*/  LDL.LU R8, [R1+0x580] ;  /* 0x0005800001087983 */ /* 0x000ee80000300800 */
[----:B------:R-:W3:Y:S04]  /*717c0*/  LDL.LU R9, [R1+0x584] ;  /* 0x0005840001097983 */ /* 0x000ee80000300800 */
[----:B------:R-:W3:Y:S04]  /*717d0*/  LDL.LU R10, [R1+0x588] ;  /* 0x00058800010a7983 */ /* 0x000ee80000300800 */
[----:B------:R-:W3:Y:S04]  /*717e0*/  LDL.LU R11, [R1+0x58c] ;  /* 0x00058c00010b7983 */ /* 0x000ee80000300800 */
[----:B0-----:R-:W4:Y:S04]  /*717f0*/  LDL.LU R12, [R1+0x570] ;  /* 0x00057000010c7983 */ /* 0x001f280000300800 */
[----:B------:R-:W4:Y:S04]  /*71800*/  LDL.LU R13, [R1+0x574] ;  /* 0x00057400010d7983 */ /* 0x000f280000300800 */
[----:B-1----:R-:W2:Y:S04]  /*71810*/  LDL.LU R14, [R1+0x578] ;  /* 0x00057800010e7983 */ /* 0x002ea80000300800 */
[----:B------:R-:W2:Y:S01]  /*71820*/  LDL.LU R15, [R1+0x57c] ;  /* 0x00057c00010f7983 */ /* 0x000ea20000300800 */
[----:B------:R-:W-:Y:S03]  /*71830*/  HMMA.16816.F32.BF16 R24, R20, R6, R24 ;  /* 0x000000061418723c */ /* 0x000fe60000041818 */
[----:B--2---:R0:W-:Y:S04]  /*71840*/  STL.64 [R1+0x28a0], R14 ;  /* 0x0028a00e01007387 */ /* 0x0041e80000100a00 */
[----:B----4-:R-:W-:Y:S04]  /*71850*/  STL.64 [R1+0x2898], R12 ;  /* 0x0028980c01007387 */ /* 0x010fe80000100a00 */
[----:B0-----:R-:W3:Y:S04]  /*71860*/  LDL.LU.64 R14, [R1+0x158] ;  /* 0x00015800010e7983 */ /* 0x001ee80000300a00 */
[----:B------:R-:W-:Y:S04]  /*71870*/  STL.64 [R1+0x2710], R16 ;  /* 0x0027101001007387 */ /* 0x000fe80000100a00 */
[----:B------:R0:W-:Y:S04]  /*71880*/  STL.64 [R1+0x2758], R18 ;  /* 0x0027581201007387 */ /* 0x0001e80000100a00 */
[----:B0-----:R-:W2:Y:S04]  /*71890*/  LDL.LU.64 R18, [R1+0x148] ;  /* 0x0001480001127983 */ /* 0x001ea80000300a00 */
[----:B------:R0:W-:Y:S04]  /*718a0*/  STL.64 [R1+0xfe0], R24 ;  /* 0x000fe01801007387 */ /* 0x0001e80000100a00 */
[----:B------:R1:W-:Y:S04]  /*718b0*/  STL.64 [R1+0xfe8], R26 ;  /* 0x000fe81a01007387 */ /* 0x0003e80000100a00 */
[----:B0-----:R-:W4:Y:S04]  /*718c0*/  LDL.LU R24, [R1+0x540] ;  /* 0x0005400001187983 */ /* 0x001f280000300800 */
[----:B------:R-:W4:Y:S04]  /*718d0*/  LDL.LU R25, [R1+0x544] ;  /* 0x0005440001197983 */ /* 0x000f280000300800 */
[----:B-1----:R-:W3:Y:S04]  /*718e0*/  LDL.LU R26, [R1+0x548] ;  /* 0x00054800011a7983 */ /* 0x002ee80000300800 */
[----:B------:R-:W3:Y:S04]  /*718f0*/  LDL.LU R27, [R1+0x54c] ;  /* 0x00054c00011b7983 */ /* 0x000ee80000300800 */
[----:B---3--:R0:W-:Y:S04]  /*71900*/  STL.64 [R1+0x2868], R26 ;  /* 0x0028681a01007387 */ /* 0x0081e80000100a00 */
[----:B----4-:R-:W-:Y:S04]  /*71910*/  STL.64 [R1+0x2860], R24 ;  /* 0x0028601801007387 */ /* 0x010fe80000100a00 */
[----:B0-----:R-:W3:Y:S01]  /*71920*/  LDL.LU.64 R26, [R1+0x128] ;  /* 0x00012800011a7983 */ /* 0x001ee20000300a00 */
[----:B------:R-:W-:-:S03]  /*71930*/  IMAD.MOV.U32 R29, RZ, RZ, R7 ;  /* 0x000000ffff1d7224 */ /* 0x000fc600078e0007 */
[----:B---3--:R0:W-:Y:S04]  /*71940*/  STL.64 [R1+0x2878], R26 ;  /* 0x0028781a01007387 */ /* 0x0081e80000100a00 */
[----:B0-----:R-:W3:Y:S04]  /*71950*/  LDL.LU.64 R26, [R1+0x138] ;  /* 0x00013800011a7983 */ /* 0x001ee80000300a00 */
[----:B------:R-:W4:Y:S01]  /*71960*/  LDL.LU.64 R6, [R1+0x118] ;  /* 0x0001180001067983 */ /* 0x000f220000300a00 */
[----:B------:R-:W-:Y:S03]  /*71970*/  HMMA.16816.F32.BF16 R8, R20, R14, R8 ;  /* 0x0000000e1408723c */ /* 0x000fe60000041808 */
[----:B----4-:R0:W-:Y:S04]  /*71980*/  STL.64 [R1+0x2870], R6 ;  /* 0x0028700601007387 */ /* 0x0101e80000100a00 */
[----:B------:R-:W4:Y:S04]  /*71990*/  LDL.LU R4, [R1+0x550] ;  /* 0x0005500001047983 */ /* 0x000f280000300800 */
[----:B------:R-:W4:Y:S04]  /*719a0*/  LDL.LU R5, [R1+0x554] ;  /* 0x0005540001057983 */ /* 0x000f280000300800 */
[----:B0-----:R-:W2:Y:S04]  /*719b0*/  LDL.LU R6, [R1+0x558] ;  /* 0x0005580001067983 */ /* 0x001ea80000300800 */
[----:B------:R-:W2:Y:S04]  /*719c0*/  LDL.LU R7, [R1+0x55c] ;  /* 0x00055c0001077983 */ /* 0x000ea80000300800 */
[----:B--2---:R-:W-:Y:S04]  /*719d0*/  STL.64 [R1+0x2888], R6 ;  /* 0x0028880601007387 */ /* 0x004fe80000100a00 */
[----:B----4-:R0:W-:Y:S04]  /*719e0*/  STL.64 [R1+0x2880], R4 ;  /* 0x0028800401007387 */ /* 0x0101e80000100a00 */
[----:B0-----:R-:W3:Y:S04]  /*719f0*/  LDL.LU R4, [R1+0x560] ;  /* 0x0005600001047983 */ /* 0x001ee80000300800 */
[----:B------:R-:W3:Y:S04]  /*71a00*/  LDL.LU R5, [R1+0x564] ;  /* 0x0005640001057983 */ /* 0x000ee80000300800 */
[----:B------:R-:W3:Y:S04]  /*71a10*/  LDL.LU R6, [R1+0x568] ;  /* 0x0005680001067983 */ /* 0x000ee80000300800 */
[----:B------:R-:W3:Y:S04]  /*71a20*/  LDL.LU R7, [R1+0x56c] ;  /* 0x00056c0001077983 */ /* 0x000ee80000300800 */
[----:B------:R0:W-:Y:S04]  /*71a30*/  STL.64 [R1+0xfa0], R8 ;  /* 0x000fa00801007387 */ /* 0x0001e80000100a00 */
[----:B------:R1:W-:Y:S01]  /*71a40*/  STL.64 [R1+0xfa8], R10 ;  /* 0x000fa80a01007387 */ /* 0x0003e20000100a00 */
[----:B0-----:R-:W-:-:S03]  /*71a50*/  IMAD.MOV.U32 R9, RZ, RZ, R14 ;  /* 0x000000ffff097224 */ /* 0x001fc600078e000e */
[----:B-1----:R-:W2:Y:S01]  /*71a60*/  LDL.LU.64 R10, [R1+0x28a8] ;  /* 0x0028a800010a7983 */ /* 0x002ea20000300a00 */
[----:B------:R-:W-:-:S03]  /*71a70*/  IMAD.MOV.U32 R8, RZ, RZ, R15 ;  /* 0x000000ffff087224 */ /* 0x000fc600078e000f */
[----:B------:R-:W4:Y:S04]  /*71a80*/  LDL.LU.64 R14, [R1+0x28a0] ;  /* 0x0028a000010e7983 */ /* 0x000f280000300a00 */
[----:B------:R-:W4:Y:S04]  /*71a90*/  LDL.LU.64 R12, [R1+0x2898] ;  /* 0x00289800010c7983 */ /* 0x000f280000300a00 */
[----:B------:R-:W-:Y:S04]  /*71aa0*/  STL [R1+0x2618], R8 ;  /* 0x0026180801007387 */ /* 0x000fe80000100800 */
[----:B------:R-:W-:Y:S01]  /*71ab0*/  STL [R1+0x2614], R9 ;  /* 0x0026140901007387 */ /* 0x000fe20000100800 */
[----:B----4-:R-:W-:-:S15]  /*71ac0*/  HMMA.16816.F32.BF16 R12, R20, R18, R12 ;  /* 0x00000012140c723c */ /* 0x010fde000004180c */
[----:B------:R-:W-:-:S08]  /*71ad0*/  NOP ;  /* 0x0000000000007918 */ /* 0x000fd00000000000 */
[----:B------:R0:W-:Y:S04]  /*71ae0*/  STL.64 [R1+0xf60], R12 ;  /* 0x000f600c01007387 */ /* 0x0001e80000100a00 */
[----:B------:R1:W-:Y:S01]  /*71af0*/  STL.64 [R1+0xf68], R14 ;  /* 0x000f680e01007387 */ /* 0x0003e20000100a00 */
[----:B0-----:R-:W-:-:S03]  /*71b00*/  IMAD.MOV.U32 R13, RZ, RZ, R18 ;  /* 0x000000ffff0d7224 */ /* 0x001fc600078e0012 */
[----:B-1----:R-:W4:Y:S01]  /*71b10*/  LDL.LU.64 R14, [R1+0x2890] ;  /* 0x00289000010e7983 */ /* 0x002f220000300a00 */
[----:B------:R-:W-:-:S03]  /*71b20*/  IMAD.MOV.U32 R12, RZ, RZ, R19 ;  /* 0x000000ffff0c7224 */ /* 0x000fc600078e0013 */
[----:B------:R-:W2:Y:S01]  /*71b30*/  LDL.LU.64 R18, [R1+0xe8] ;  /* 0x0000e80001127983 */ /* 0x000ea20000300a00 */
[C---:B---3--:R-:W-:Y:S03]  /*71b40*/  HMMA.16816.F32.BF16 R4, R20.reuse, R26, R4 ;  /* 0x0000001a1404723c */ /* 0x048fe60000041804 */
[----:B--2---:R0:W-:Y:S04]  /*71b50*/  STL.64 [R1+0x2838], R18 ;  /* 0x0028381201007387 */ /* 0x0041e80000100a00 */
[----:B0-----:R-:W2:Y:S01]  /*71b60*/  LDL.LU.64 R18, [R1+0xf8] ;  /* 0x0000f80001127983 */ /* 0x001ea20000300a00 */
[----:B------:R-:W-:Y:S02]  /*71b70*/  IMAD.MOV.U32 R3, RZ, RZ, R26 ;  /* 0x000000ffff037224 */ /* 0x000fe400078e001a */
[----:B------:R-:W-:Y:S01]  /*71b80*/  IMAD.MOV.U32 R28, RZ, RZ, R27 ;  /* 0x000000ffff1c7224 */ /* 0x000fe200078e001b */
[----:B--2---:R0:W-:Y:S04]  /*71b90*/  STL.64 [R1+0x2850], R18 ;  /* 0x0028501201007387 */ /* 0x0041e80000100a00 */
[----:B0-----:R-:W2:Y:S04]  /*71ba0*/  LDL.LU.64 R18, [R1+0x108] ;  /* 0x0001080001127983 */ /* 0x001ea80000300a00 */
[----:B------:R0:W-:Y:S04]  /*71bb0*/  STL [R1+0x2620], R12 ;  /* 0x0026200c01007387 */ /* 0x0001e80000100800 */
[----:B------:R1:W-:Y:S04]  /*71bc0*/  STL [R1+0x261c], R13 ;  /* 0x00261c0d01007387 */ /* 0x0003e80000100800 */
[----:B----4-:R3:W-:Y:S04]  /*71bd0*/  STL.64 [R1+0x2858], R14 ;  /* 0x0028580e01007387 */ /* 0x0107e80000100a00 */
[----:B0-----:R-:W2:Y:S04]  /*71be0*/  LDL.LU R12, [R1+0x530] ;  /* 0x00053000010c7983 */ /* 0x001ea80000300800 */
[----:B-1----:R-:W2:Y:S04]  /*71bf0*/  LDL.LU R13, [R1+0x534] ;  /* 0x00053400010d7983 */ /* 0x002ea80000300800 */
[----:B---3--:R-:W2:Y:S04]  /*71c00*/  LDL.LU R14, [R1+0x538] ;  /* 0x00053800010e7983 */ /* 0x008ea80000300800 */
[----:B------:R-:W2:Y:S04]  /*71c10*/  LDL.LU R15, [R1+0x53c] ;  /* 0x00053c00010f7983 */ /* 0x000ea80000300800 */
        /* <DEDUP_REMOVED lines=17> */
[----:B---3--:R-:W-:-:S15]  /*71d30*/  HMMA.16816.F32.BF16 R24, R20, R6, R24 ;  /* 0x000000061418723c */ /* 0x008fde0000041818 */
[----:B------:R-:W-:-:S08]  /*71d40*/  NOP ;  /* 0x0000000000007918 */ /* 0x000fd00000000000 */
[----:B------:R0:W-:Y:S04]  /*71d50*/  STL.64 [R1+0xeb0], R24 ;  /* 0x000eb01801007387 */ /* 0x0001e80000100a00 */
[----:B------:R1:W-:Y:S04]  /*71d60*/  STL.64 [R1+0xeb8], R26 ;  /* 0x000eb81a01007387 */ /* 0x0003e80000100a00 */
[----:B0-----:R-:W3:Y:S04]  /*71d70*/  LDL.LU R24, [R1+0x500] ;  /* 0x0005000001187983 */ /* 0x001ee80000300800 */
[----:B------:R-:W3:Y:S04]  /*71d80*/  LDL.LU R25, [R1+0x504] ;  /* 0x0005040001197983 */ /* 0x000ee80000300800 */
[----:B-1----:R-:W4:Y:S04]  /*71d90*/  LDL.LU R26, [R1+0x508] ;  /* 0x00050800011a7983 */ /* 0x002f280000300800 */
        /* <DEDUP_REMOVED lines=20> */
[----:B------:R0:W-:Y:S01]  /*71ee0*/  STL [R1+0x263c], R12 ;  /* 0x00263c0c01007387 */ /* 0x0001e20000100800 */
[----:B--2---:R-:W-:Y:S03]  /*71ef0*/  HMMA.16816.F32.BF16 R24, R20, R18, R24 ;  /* 0x000000121418723c */ /* 0x004fe60000041818 */
[----:B----4-:R1:W-:Y:S04]  /*71f00*/  STL.64 [R1+0x2830], R14 ;  /* 0x0028300e01007387 */ /* 0x0103e80000100a00 */
[----:B0-----:R-:W2:Y:S04]  /*71f10*/  LDL.LU R12, [R1+0x510] ;  /* 0x00051000010c7983 */ /* 0x001ea80000300800 */
[----:B------:R-:W2:Y:S01]  /*71f20*/  LDL.LU R13, [R1+0x514] ;  /* 0x00051400010d7983 */ /* 0x000ea20000300800 */
[----:B------:R-:W-:-:S02]  /*71f30*/  IMAD.MOV.U32 R28, RZ, RZ, R18 ;  /* 0x000000ffff1c7224 */ /* 0x000fc400078e0012 */
[----:B------:R-:W-:Y:S01]  /*71f40*/  IMAD.MOV.U32 R3, RZ, RZ, R19 ;  /* 0x000000ffff037224 */ /* 0x000fe200078e0013 */
[----:B-1----:R-:W2:Y:S04]  /*71f50*/  LDL.LU R14, [R1+0x518] ;  /* 0x00051800010e7983 */ /* 0x002ea80000300800 */
[----:B------:R-:W2:Y:S04]  /*71f60*/  LDL.LU R15, [R1+0x51c] ;  /* 0x00051c00010f7983 */ /* 0x000ea80000300800 */
[----:B------:R-:W-:Y:S04]  /*71f70*/  STL.64 [R1+0xe40], R24 ;  /* 0x000e401801007387 */ /* 0x000fe80000100a00 */
[----:B------:R0:W-:Y:S04]  /*71f80*/  STL.64 [R1+0xe48], R26 ;  /* 0x000e481a01007387 */ /* 0x0001e80000100a00 */
[----:B0-----:R-:W3:Y:S04]  /*71f90*/  LDL.LU.64 R26, [R1+0x2848] ;  /* 0x00284800011a7983 */ /* 0x001ee80000300a00 */
[----:B------:R-:W3:Y:S04]  /*71fa0*/  LDL.LU.64 R24, [R1+0x2840] ;  /* 0x0028400001187983 */ /* 0x000ee80000300a00 */
[----:B------:R-:W2:Y:S04]  /*71fb0*/  LDL.LU.64 R18, [R1+0x2838] ;  /* 0x0028380001127983 */ /* 0x000ea80000300a00 */
[----:B------:R-:W-:Y:S04]  /*71fc0*/  STL [R1+0x2648], R3 ;  /* 0x0026480301007387 */ /* 0x000fe80000100800 */
[----:B------:R-:W-:Y:S01]  /*71fd0*/  STL [R1+0x2644], R28 ;  /* 0x0026441c01007387 */ /* 0x000fe20000100800 */
[----:B--2---:R-:W-:Y:S06]  /*71fe0*/  HMMA.16816.F32.BF16 R12, R20, R18, R12 ;  /* 0x00000012140c723c */ /* 0x004fec000004180c */
[----:B------:R-:W-:-:S02]  /*71ff0*/  IMAD.MOV.U32 R2, RZ, RZ, R18 ;  /* 0x000000ffff027224 */ /* 0x000fc400078e0012 */
[----:B------:R-:W-:-:S15]  /*72000*/  IMAD.MOV.U32 R0, RZ, RZ, R19 ;  /* 0x000000ffff007224 */ /* 0x000fde00078e0013 */
[----:B------:R0:W-:Y:S04]  /*72010*/  STL.64 [R1+0xe00], R12 ;  /* 0x000e000c01007387 */ /* 0x0001e80000100a00 */
[----:B------:R1:W-:Y:S04]  /*72020*/  STL.64 [R1+0xe08], R14 ;  /* 0x000e080e01007387 */ /* 0x0003e80000100a00 */
[----:B0-----:R-:W2:Y:S04]  /*72030*/  LDL.LU R12, [R1+0x4f0] ;  /* 0x0004f000010c7983 */ /* 0x001ea80000300800 */
[----:B------:R-:W2:Y:S04]  /*72040*/  LDL.LU R13, [R1+0x4f4] ;  /* 0x0004f400010d7983 */ /* 0x000ea80000300800 */
[----:B-1----:R-:W2:Y:S04]  /*72050*/  LDL.LU R14, [R1+0x4f8] ;  /* 0x0004f800010e7983 */ /* 0x002ea80000300800 */
[----:B------:R-:W2:Y:S04]  /*72060*/  LDL.LU R15, [R1+0x4fc] ;  /* 0x0004fc00010f7983 */ /* 0x000ea80000300800 */
[----:B------:R-:W4:Y:S04]  /*72070*/  LDL.LU.64 R18, [R1+0x88] ;  /* 0x0000880001127983 */ /* 0x000f280000300a00 */
[----:B----4-:R0:W-:Y:S04]  /*72080*/  STL.64 [R1+0x27e0], R18 ;  /* 0x0027e01201007387 */ /* 0x0101e80000100a00 */
[----:B0-----:R-:W4:Y:S04]  /*72090*/  LDL.LU.64 R18, [R1+0x98] ;  /* 0x0000980001127983 */ /* 0x001f280000300a00 */
[----:B----4-:R0:W-:Y:S04]  /*720a0*/  STL.64 [R1+0x27f8], R18 ;  /* 0x0027f81201007387 */ /* 0x0101e80000100a00 */
[----:B0-----:R-:W4:Y:S01]  /*720b0*/  LDL.LU.64 R18, [R1+0xa8] ;  /* 0x0000a80001127983 */ /* 0x001f220000300a00 */
[C---:B---3--:R-:W-:Y:S03]  /*720c0*/  HMMA.16816.F32.BF16 R24, R20.reuse, R6, R24 ;  /* 0x000000061418723c */ /* 0x048fe60000041818 */
[----:B----4-:R0:W-:Y:S04]  /*720d0*/  STL.64 [R1+0x2810], R18 ;  /* 0x0028101201007387 */ /* 0x0101e80000100a00 */
[----:B0-----:R-:W3:Y:S04]  /*720e0*/  LDL.LU.64 R18, [R1+0xb8] ;  /* 0x0000b80001127983 */ /* 0x001ee80000300a00 */
[----:B---3--:R0:W-:Y:S04]  /*720f0*/  STL.64 [R1+0x2828], R18 ;  /* 0x0028281201007387 */ /* 0x0081e80000100a00 */
[----:B0-----:R-:W2:Y:S04]  /*72100*/  LDL.LU.64 R18, [R1+0xc8] ;  /* 0x0000c80001127983 */ /* 0x001ea80000300a00 */
[----:B------:R-:W-:Y:S04]  /*72110*/  STL [R1+0x2650], R0 ;  /* 0x0026500001007387 */ /* 0x000fe80000100800 */
[----:B------:R-:W-:Y:S04]  /*72120*/  STL [R1+0x264c], R2 ;  /* 0x00264c0201007387 */ /* 0x000fe80000100800 */
[----:B------:R0:W-:Y:S04]  /*72130*/  STL.64 [R1+0xdc0], R24 ;  /* 0x000dc01801007387 */ /* 0x0001e80000100a00 */
[----:B------:R1:W-:Y:S04]  /*72140*/  STL.64 [R1+0xdc8], R26 ;  /* 0x000dc81a01007387 */ /* 0x0003e80000100a00 */
[----:B0-----:R-:W3:Y:S04]  /*72150*/  LDL.LU R24, [R1+0x4a0] ;  /* 0x0004a00001187983 */ /* 0x001ee80000300800 */
[----:B------:R-:W3:Y:S04]  /*72160*/  LDL.LU R25, [R1+0x4a4] ;  /* 0x0004a40001197983 */ /* 0x000ee80000300800 */
[----:B-1----:R-:W4:Y:S04]  /*72170*/  LDL.LU R26, [R1+0x4a8] ;  /* 0x0004a800011a7983 */ /* 0x002f280000300800 */
        /* <DEDUP_REMOVED lines=58> */
[----:B0-----:R-:W3:Y:S04]  /*72520*/  LDL.LU.64 R26, [R1+0x27f0] ;  /* 0x0027f000011a7983 */ /* 0x001ee80000300a00 */
[----:B------:R-:W3:Y:S04]  /*72530*/  LDL.LU.64 R24, [R1+0x27e8] ;  /* 0x0027e80001187983 */ /* 0x000ee80000300a00 */
[----:B------:R-:W2:Y:S04]  /*72540*/  LDL.LU.64 R18, [R1+0x27e0] ;  /* 0x0027e00001127983 */ /* 0x000ea80000300a00 */
[----:B------:R-:W-:Y:S04]  /*72550*/  STL [R1+0x2678], R9 ;  /* 0x0026780901007387 */ /* 0x000fe80000100800 */
[----:B------:R0:W-:Y:S04]  /*72560*/  STL [R1+0x2674], R8 ;  /* 0x0026740801007387 */ /* 0x0001e80000100800 */
[----:B------:R1:W-:Y:S04]  /*72570*/  STL.64 [R1+0x27c0], R10 ;  /* 0x0027c00a01007387 */ /* 0x0003e80000100a00 */
[----:B0-----:R-:W2:Y:S04]  /*72580*/  LDL.LU R8, [R1+0x4b0] ;  /* 0x0004b00001087983 */ /* 0x001ea80000300800 */
[----:B------:R-:W2:Y:S04]  /*72590*/  LDL.LU R9, [R1+0x4b4] ;  /* 0x0004b40001097983 */ /* 0x000ea80000300800 */
[----:B-1----:R-:W2:Y:S04]  /*725a0*/  LDL.LU R10, [R1+0x4b8] ;  /* 0x0004b800010a7983 */ /* 0x002ea80000300800 */
[----:B------:R-:W2:Y:S02]  /*725b0*/  LDL.LU R11, [R1+0x4bc] ;  /* 0x0004bc00010b7983 */ /* 0x000ea40000300800 */
[----:B--2---:R-:W-:Y:S06]  /*725c0*/  HMMA.16816.F32.BF16 R8, R20, R18, R8 ;  /* 0x000000121408723c */ /* 0x004fec0000041808 */
[----:B------:R-:W-:-:S02]  /*725d0*/  IMAD.MOV.U32 R12, RZ, RZ, R18 ;  /* 0x000000ffff0c7224 */ /* 0x000fc400078e0012 */
[----:B------:R-:W-:-:S15]  /*725e0*/  IMAD.MOV.U32 R13, RZ, RZ, R19 ;  /* 0x000000ffff0d7224 */ /* 0x000fde00078e0013 */
[----:B------:R-:W-:Y:S04]  /*725f0*/  STL.64 [R1+0xb70], R8 ;  /* 0x000b700801007387 */ /* 0x000fe80000100a00 */
[----:B------:R3:W-:Y:S04]  /*72600*/  STL.64 [R1+0xb78], R10 ;  /* 0x000b780a01007387 */ /* 0x0007e80000100a00 */
[----:B------:R-:W2:Y:S01]  /*72610*/  LDL.LU.64 R18, [R1+0x18] ;  /* 0x0000180001127983 */ /* 0x000ea20000300a00 */
[----:B---3--:R-:W-:Y:S03]  /*72620*/  HMMA.16816.F32.BF16 R8, R20, R6, R24 ;  /* 0x000000061408723c */ /* 0x008fe60000041818 */
[----:B--2---:R0:W-:Y:S04]  /*72630*/  STL.64 [R1+0x2770], R18 ;  /* 0x0027701201007387 */ /* 0x0041e80000100a00 */
[----:B0-----:R-:W2:Y:S04]  /*72640*/  LDL.LU.64 R18, [R1+0x28] ;  /* 0x0000280001127983 */ /* 0x001ea80000300a00 */
[----:B--2---:R0:W-:Y:S04]  /*72650*/  STL.64 [R1+0x2788], R18 ;  /* 0x0027881201007387 */ /* 0x0041e80000100a00 */
[----:B------:R-:W-:Y:S04]  /*72660*/  STL [R1+0x2680], R13 ;  /* 0x0026800d01007387 */ /* 0x000fe80000100800 */
[----:B------:R1:W-:Y:S04]  /*72670*/  STL [R1+0x267c], R12 ;  /* 0x00267c0c01007387 */ /* 0x0003e80000100800 */
[----:B----4-:R2:W-:Y:S04]  /*72680*/  STL.64 [R1+0x27a8], R14 ;  /* 0x0027a80e01007387 */ /* 0x0105e80000100a00 */
[----:B------:R3:W-:Y:S04]  /*72690*/  STL.64 [R1+0xb60], R8 ;  /* 0x000b600801007387 */ /* 0x0007e80000100a00 */
[----:B------:R4:W-:Y:S04]  /*726a0*/  STL.64 [R1+0xb68], R10 ;  /* 0x000b680a01007387 */ /* 0x0009e80000100a00 */
[----:B0-----:R-:W2:Y:S01]  /*726b0*/  LDL.LU.64 R18, [R1+0x38] ;  /* 0x0000380001127983 */ /* 0x001ea20000300a00 */
[----:B------:R-:W-:-:S02]  /*726c0*/  IMAD.MOV.U32 R28, RZ, RZ, R6 ;  /* 0x000000ffff1c7224 */ /* 0x000fc400078e0006 */
[----:B------:R-:W-:Y:S01]  /*726d0*/  IMAD.MOV.U32 R3, RZ, RZ, R7 ;  /* 0x000000ffff037224 */ /* 0x000fe200078e0007 */
[----:B--2---:R-:W-:Y:S04]  /*726e0*/  STL.64 [R1+0x27a0], R18 ;  /* 0x0027a01201007387 */ /* 0x004fe80000100a00 */
[----:B------:R-:W2:Y:S04]  /*726f0*/  LDL.LU R4, [R1+0x430] ;  /* 0x0004300001047983 */ /* 0x000ea80000300800 */
[----:B------:R-:W2:Y:S04]  /*72700*/  LDL.LU R5, [R1+0x434] ;  /* 0x0004340001057983 */ /* 0x000ea80000300800 */
[----:B------:R-:W2:Y:S04]  /*72710*/  LDL.LU R6, [R1+0x438] ;  /* 0x0004380001067983 */ /* 0x000ea80000300800 */
[----:B------:R-:W2:Y:S04]  /*72720*/  LDL.LU R7, [R1+0x43c] ;  /* 0x00043c0001077983 */ /* 0x000ea80000300800 */
[----:B-1----:R-:W2:Y:S04]  /*72730*/  LDL.LU R12, [R1+0x470] ;  /* 0x00047000010c7983 */ /* 0x002ea80000300800 */
[----:B------:R-:W2:Y:S04]  /*72740*/  LDL.LU R13, [R1+0x474] ;  /* 0x00047400010d7983 */ /* 0x000ea80000300800 */
[----:B------:R-:W2:Y:S04]  /*72750*/  LDL.LU R14, [R1+0x478] ;  /* 0x00047800010e7983 */ /* 0x000ea80000300800 */
[----:B------:R-:W2:Y:S04]  /*72760*/  LDL.LU R15, [R1+0x47c] ;  /* 0x00047c00010f7983 */ /* 0x000ea80000300800 */
[----:B---3--:R-:W3:Y:S04]  /*72770*/  LDL.LU R8, [R1+0x480] ;  /* 0x0004800001087983 */ /* 0x008ee80000300800 */
[----:B------:R-:W3:Y:S04]  /*72780*/  LDL.LU R9, [R1+0x484] ;  /* 0x0004840001097983 */ /* 0x000ee80000300800 */
[----:B----4-:R-:W4:Y:S04]  /*72790*/  LDL.LU R10, [R1+0x488] ;  /* 0x00048800010a7983 */ /* 0x010f280000300800 */
[----:B------:R-:W4:Y:S04]  /*727a0*/  LDL.LU R11, [R1+0x48c] ;  /* 0x00048c00010b7983 */ /* 0x000f280000300800 */
[----:B----4-:R0:W-:Y:S04]  /*727b0*/  STL.64 [R1+0x27d0], R10 ;  /* 0x0027d00a01007387 */ /* 0x0101e80000100a00 */
[----:B---3--:R-:W-:Y:S04]  /*727c0*/  STL.64 [R1+0x27c8], R8 ;  /* 0x0027c80801007387 */ /* 0x008fe80000100a00 */
[----:B0-----:R-:W3:Y:S04]  /*727d0*/  LDL.LU.64 R10, [R1+0x68] ;  /* 0x00006800010a7983 */ /* 0x001ee80000300a00 */
[----:B--2---:R0:W-:Y:S04]  /*727e0*/  STL.64 [R1+0x27b8], R14 ;  /* 0x0027b80e01007387 */ /* 0x0041e80000100a00 */
[----:B------:R1:W-:Y:S04]  /*727f0*/  STL.64 [R1+0x27b0], R12 ;  /* 0x0027b00c01007387 */ /* 0x0003e80000100a00 */
[----:B0-----:R-:W2:Y:S04]  /*72800*/  LDL.LU.64 R14, [R1+0x58] ;  /* 0x00005800010e7983 */ /* 0x001ea80000300a00 */
[----:B--2---:R0:W-:Y:S04]  /*72810*/  STL.64 [R1+0x27d8], R14 ;  /* 0x0027d80e01007387 */ /* 0x0041e80000100a00 */
[----:B-1----:R-:W3:Y:S04]  /*72820*/  LDL.LU R12, [R1+0x490] ;  /* 0x00049000010c7983 */ /* 0x002ee80000300800 */
[----:B------:R-:W3:Y:S04]  /*72830*/  LDL.LU R13, [R1+0x494] ;  /* 0x00049400010d7983 */ /* 0x000ee80000300800 */
[----:B0-----:R-:W3:Y:S04]  /*72840*/  LDL.LU R14, [R1+0x498] ;  /* 0x00049800010e7983 */ /* 0x001ee80000300800 */
[----:B------:R-:W3:Y:S04]  /*72850*/  LDL.LU R15, [R1+0x49c] ;  /* 0x00049c00010f7983 */ /* 0x000ee80000300800 */
[----:B------:R-:W2:Y:S04]  /*72860*/  LDL.LU.64 R18, [R1+0x48] ;  /* 0x0000480001127983 */ /* 0x000ea80000300a00 */
[----:B------:R-:W-:Y:S04]  /*72870*/  STL.64 [R1+0x2768], R6 ;  /* 0x0027680601007387 */ /* 0x000fe80000100a00 */
[----:B------:R0:W-:Y:S04]  /*72880*/  STL.64 [R1+0x2760], R4 ;  /* 0x0027600401007387 */ /* 0x0001e80000100a00 */
[----:B0-----:R-:W4:Y:S04]  /*72890*/  LDL.LU R4, [R1+0x440] ;  /* 0x0004400001047983 */ /* 0x001f280000300800 */
        /* <DEDUP_REMOVED lines=9> */
[----:B------:R-:W-:Y:S06]  /*72930*/  HMMA.16816.F32.BF16 R12, R20, R10, R12 ;  /* 0x0000000a140c723c */ /* 0x000fec000004180c */
[----:B------:R-:W-:-:S02]  /*72940*/  IMAD.MOV.U32 R2, RZ, RZ, R10 ;  /* 0x000000ffff027224 */ /* 0x000fc400078e000a */
        /* <DEDUP_REMOVED lines=25> */
[----:B------:R-:W3:Y:S04]  /*72ae0*/  LDL.LU.64 R12, [R1+0x27b0] ;  /* 0x0027b000010c7983 */ /* 0x000ee80000300a00 */
[----:B------:R-:W-:Y:S04]  /*72af0*/  STL [R1+0x2698], R8 ;  /* 0x0026980801007387 */ /* 0x000fe80000100800 */
[----:B------:R-:W-:Y:S01]  /*72b00*/  STL [R1+0x2694], R9 ;  /* 0x0026940901007387 */ /* 0x000fe20000100800 */
[----:B---3--:R-:W-:-:S15]  /*72b10*/  HMMA.16816.F32.BF16 R12, R20, R18, R12 ;  /* 0x00000012140c723c */ /* 0x008fde000004180c */
[----:B------:R-:W-:-:S08]  /*72b20*/  NOP ;  /* 0x0000000000007918 */ /* 0x000fd00000000000 */
[----:B------:R0:W-:Y:S04]  /*72b30*/  STL.64 [R1+0xb30], R12 ;  /* 0x000b300c01007387 */ /* 0x0001e80000100a00 */
[----:B------:R1:W-:Y:S01]  /*72b40*/  STL.64 [R1+0xb38], R14 ;  /* 0x000b380e01007387 */ /* 0x0003e20000100a00 */
[----:B0-----:R-:W-:-:S03]  /*72b50*/  IMAD.MOV.U32 R13, RZ, RZ, R18 ;  /* 0x000000ffff0d7224 */ /* 0x001fc600078e0012 */
[----:B-1----:R-:W3:Y:S01]  /*72b60*/  LDL.LU.64 R14, [R1+0x27a8] ;  /* 0x0027a800010e7983 */ /* 0x002ee20000300a00 */
[----:B------:R-:W-:-:S03]  /*72b70*/  IMAD.MOV.U32 R12, RZ, RZ, R19 ;  /* 0x000000ffff0c7224 */ /* 0x000fc600078e0013 */
[----:B------:R-:W4:Y:S02]  /*72b80*/  LDL.LU.64 R18, [R1+0x27a0] ;  /* 0x0027a00001127983 */ /* 0x000f240000300a00 */
[----:B----4-:R-:W-:Y:S06]  /*72b90*/  HMMA.16816.F32.BF16 R4, R20, R18, R4 ;  /* 0x000000121404723c */ /* 0x010fec0000041804 */
[----:B------:R-:W-:Y:S02]  /*72ba0*/  IMAD.MOV.U32 R3, RZ, RZ, R18 ;  /* 0x000000ffff037224 */ /* 0x000fe400078e0012 */
[----:B------:R-:W-:-:S15]  /*72bb0*/  IMAD.MOV.U32 R28, RZ, RZ, R19 ;  /* 0x000000ffff1c7224 */ /* 0x000fde00078e0013 */
[----:B------:R-:W-:Y:S04]  /*72bc0*/  STL.64 [R1+0xb20], R4 ;  /* 0x000b200401007387 */ /* 0x000fe80000100a00 */
[----:B------:R0:W-:Y:S04]  /*72bd0*/  STL.64 [R1+0xb28], R6 ;  /* 0x000b280601007387 */ /* 0x0001e80000100a00 */
[----:B0-----:R-:W4:Y:S04]  /*72be0*/  LDL.LU.64 R6, [R1+0x2798] ;  /* 0x0027980001067983 */ /* 0x001f280000300a00 */
[----:B------:R-:W4:Y:S04]  /*72bf0*/  LDL.LU.64 R4, [R1+0x2790] ;  /* 0x0027900001047983 */ /* 0x000f280000300a00 */
[----:B------:R-:W4:Y:S02]  /*72c00*/  LDL.LU.64 R18, [R1+0x2788] ;  /* 0x0027880001127983 */ /* 0x000f240000300a00 */
[----:B----4-:R-:W-:Y:S06]  /*72c10*/  HMMA.16816.F32.BF16 R4, R20, R18, R4 ;  /* 0x000000121404723c */ /* 0x010fec0000041804 */
[----:B------:R-:W-:-:S02]  /*72c20*/  IMAD.MOV.U32 R0, RZ, RZ, R18 ;  /* 0x000000ffff007224 */ /* 0x000fc400078e0012 */
[----:B------:R-:W-:-:S15]  /*72c30*/  IMAD.MOV.U32 R2, RZ, RZ, R19 ;  /* 0x000000ffff027224 */ /* 0x000fde00078e0013 */
[----:B------:R-:W-:Y:S04]  /*72c40*/  STL.64 [R1+0xb10], R4 ;  /* 0x000b100401007387 */ /* 0x000fe80000100a00 */
[----:B------:R0:W-:Y:S04]  /*72c50*/  STL.64 [R1+0xb18], R6 ;  /* 0x000b180601007387 */ /* 0x0001e80000100a00 */
[----:B0-----:R-:W4:Y:S04]  /*72c60*/  LDL.LU.64 R6, [R1+0x2780] ;  /* 0x0027800001067983 */ /* 0x001f280000300a00 */
[----:B------:R-:W4:Y:S04]  /*72c70*/  LDL.LU.64 R4, [R1+0x2778] ;  /* 0x0027780001047983 */ /* 0x000f280000300a00 */
[----:B------:R-:W4:Y:S02]  /*72c80*/  LDL.LU.64 R18, [R1+0x2770] ;  /* 0x0027700001127983 */ /* 0x000f240000300a00 */
[----:B----4-:R-:W-:-:S15]  /*72c90*/  HMMA.16816.F32.BF16 R4, R20, R18, R4 ;  /* 0x000000121404723c */ /* 0x010fde0000041804 */
[----:B------:R-:W-:-:S08]  /*72ca0*/  NOP ;  /* 0x0000000000007918 */ /* 0x000fd00000000000 */
[----:B------:R-:W-:Y:S04]  /*72cb0*/  STL.64 [R1+0xb00], R4 ;  /* 0x000b000401007387 */ /* 0x000fe80000100a00 */
[----:B------:R0:W-:Y:S04]  /*72cc0*/  STL.64 [R1+0xb08], R6 ;  /* 0x000b080601007387 */ /* 0x0001e80000100a00 */
[----:B0-----:R-:W4:Y:S04]  /*72cd0*/  LDL.LU.64 R6, [R1+0x2768] ;  /* 0x0027680001067983 */ /* 0x001f280000300a00 */
[----:B------:R-:W4:Y:S01]  /*72ce0*/  LDL.LU.64 R4, [R1+0x2760] ;  /* 0x0027600001047983 */ /* 0x000f220000300a00 */
[----:B------:R-:W-:-:S02]  /*72cf0*/  IMAD.MOV.U32 R8, RZ, RZ, R18 ;  /* 0x000000ffff087224 */ /* 0x000fc400078e0012 */
[----:B------:R-:W-:Y:S02]  /*72d00*/  IMAD.MOV.U32 R9, RZ, RZ, R19 ;  /* 0x000000ffff097224 */ /* 0x000fe400078e0013 */
[----:B------:R-:W3:Y:S04]  /*72d10*/  LDL.LU.64 R18, [R1+0x2758] ;  /* 0x0027580001127983 */ /* 0x000ee80000300a00 */
[----:B--2---:R-:W-:Y:S04]  /*72d20*/  STL.64 [R1+0x2730], R10 ;  /* 0x0027300a01007387 */ /* 0x004fe80000100a00 */
[----:B------:R0:W-:Y:S04]  /*72d30*/  STL.64 [R1+0x2728], R8 ;  /* 0x0027280801007387 */ /* 0x0001e80000100a00 */
        /* <DEDUP_REMOVED lines=8> */
[----:B0-----:R-:W2:Y:S01]  /*72dc0*/  LDL.LU.64 R6, [R1+0x2750] ;  /* 0x0027500001067983 */ /* 0x001ea20000300a00 */
[----:B------:R-:W-:Y:S02]  /*72dd0*/  IMAD.MOV.U32 R5, RZ, RZ, R26 ;  /* 0x000000ffff057224 */ /* 0x000fe400078e001a */
[----:B------:R-:W-:-:S02]  /*72de0*/  IMAD.MOV.U32 R4, RZ, RZ, R27 ;  /* 0x000000ffff047224 */ /* 0x000fc400078e001b */
[----:B------:R-:W4:Y:S04]  /*72df0*/  LDL.LU.64 R26, [R1+0x2748] ;  /* 0x00274800011a7983 */ /* 0x000f280000300a00 */
[----:B------:R-:W4:Y:S01]  /*72e00*/  LDL.LU.64 R24, [R1+0x2740] ;  /* 0x0027400001187983 */ /* 0x000f220000300a00 */
[----:B--2---:R-:W-:-:S15]  /*72e10*/  HMMA.16816.F32.BF16 R8, R20, R6, R8 ;  /* 0x000000061408723c */ /* 0x004fde0000041808 */
[----:B------:R-:W-:-:S08]  /*72e20*/  NOP ;  /* 0x0000000000007918 */ /* 0x000fd00000000000 */
[----:B------:R0:W-:Y:S04]  /*72e30*/  STL.64 [R1+0xae0], R8 ;  /* 0x000ae00801007387 */ /* 0x0001e80000100a00 */
[----:B------:R1:W-:Y:S04]  /*72e40*/  STL.64 [R1+0xae8], R10 ;  /* 0x000ae80a01007387 */ /* 0x0003e80000100a00 */
[----:B0-----:R-:W2:Y:S04]  /*72e50*/  LDL.LU R8, [R1+0x410] ;  /* 0x0004100001087983 */ /* 0x001ea80000300800 */
[----:B------:R-:W2:Y:S04]  /*72e60*/  LDL.LU R9, [R1+0x414] ;  /* 0x0004140001097983 */ /* 0x000ea80000300800 */
[----:B-1----:R-:W2:Y:S04]  /*72e70*/  LDL.LU R10, [R1+0x418] ;  /* 0x00041800010a7983 */ /* 0x002ea80000300800 */
[----:B------:R-:W2:Y:S04]  /*72e80*/  LDL.LU R11, [R1+0x41c] ;  /* 0x00041c00010b7983 */ /* 0x000ea80000300800 */
[----:B------:R-:W-:Y:S04]  /*72e90*/  STL.64 [R1+0x2400], R6 ;  /* 0x0024000601007387 */ /* 0x000fe80000100a00 */
[----:B------:R0:W-:Y:S04]  /*72ea0*/  STL.64 [R1+0x26a0], R4 ;  /* 0x0026a00401007387 */ /* 0x0001e80000100a00 */
[----:B0-----:R-:W3:Y:S04]  /*72eb0*/  LDL.LU R4, [R1+0x370] ;  /* 0x0003700001047983 */ /* 0x001ee80000300800 */
[----:B------:R-:W3:Y:S04]  /*72ec0*/  LDL.LU R5, [R1+0x374] ;  /* 0x0003740001057983 */ /* 0x000ee80000300800 */
[----:B------:R-:W4:Y:S04]  /*72ed0*/  LDL.LU R6, [R1+0x378] ;  /* 0x0003780001067983 */ /* 0x000f280000300800 */
[----:B------:R-:W4:Y:S04]  /*72ee0*/  LDL.LU R7, [R1+0x37c] ;  /* 0x00037c0001077983 */ /* 0x000f280000300800 */
[----:B----4-:R0:W-:Y:S04]  /*72ef0*/  STL.64 [R1+0x26b0], R6 ;  /* 0x0026b00601007387 */ /* 0x0101e80000100a00 */
[----:B---3--:R-:W-:Y:S01]  /*72f00*/  STL.64 [R1+0x26a8], R4 ;  /* 0x0026a80401007387 */ /* 0x008fe20000100a00 */
[----:B0-----:R-:W-:-:S02]  /*72f10*/  IMAD.MOV.U32 R6, RZ, RZ, R14 ;  /* 0x000000ffff067224 */ /* 0x001fc400078e000e */
[----:B------:R-:W-:Y:S01]  /*72f20*/  IMAD.MOV.U32 R7, RZ, RZ, R15 ;  /* 0x000000ffff077224 */ /* 0x000fe200078e000f */
[----:B------:R-:W2:Y:S04]  /*72f30*/  LDL.LU R14, [R1+0x273c] ;  /* 0x00273c00010e7983 */ /* 0x000ea80000300800 */
[----:B------:R-:W2:Y:S04]  /*72f40*/  LDL.LU R15, [R1+0x2738] ;  /* 0x00273800010f7983 */ /* 0x000ea80000300800 */
[----:B------:R0:W-:Y:S02]  /*72f50*/  STL.64 [R1+0x26c0], R6 ;  /* 0x0026c00601007387 */ /* 0x0001e40000100a00 */
[----:B0-----:R-:W-:-:S02]  /*72f60*/  IMAD.MOV.U32 R6, RZ, RZ, R27 ;  /* 0x000000ffff067224 */ /* 0x001fc400078e001b */
[----:B------:R-:W-:-:S05]  /*72f70*/  IMAD.MOV.U32 R7, RZ, RZ, R26 ;  /* 0x000000ffff077224 */ /* 0x000fca00078e001a */
[----:B------:R0:W-:Y:S02]  /*72f80*/  STL.64 [R1+0x26d8], R6 ;  /* 0x0026d80601007387 */ /* 0x0001e40000100a00 */
[----:B0-----:R-:W-:Y:S02]  /*72f90*/  IMAD.MOV.U32 R6, RZ, RZ, R25 ;  /* 0x000000ffff067224 */ /* 0x001fe400078e0019 */
[----:B------:R-:W-:-:S05]  /*72fa0*/  IMAD.MOV.U32 R7, RZ, RZ, R24 ;  /* 0x000000ffff077224 */ /* 0x000fca00078e0018 */
[----:B------:R0:W-:Y:S04]  /*72fb0*/  STL.64 [R1+0x26f0], R6 ;  /* 0x0026f00601007387 */ /* 0x0001e80000100a00 */
[----:B------:R-:W3:Y:S04]  /*72fc0*/  LDL.LU R24, [R1+0x3d0] ;  /* 0x0003d00001187983 */ /* 0x000ee80000300800 */
[----:B------:R-:W3:Y:S04]  /*72fd0*/  LDL.LU R25, [R1+0x3d4] ;  /* 0x0003d40001197983 */ /* 0x000ee80000300800 */
[----:B------:R-:W3:Y:S04]  /*72fe0*/  LDL.LU R26, [R1+0x3d8] ;  /* 0x0003d800011a7983 */ /* 0x000ee80000300800 */
[----:B------:R-:W3:Y:S04]  /*72ff0*/  LDL.LU R27, [R1+0x3dc] ;  /* 0x0003dc00011b7983 */ /* 0x000ee80000300800 */
[----:B------:R-:W4:Y:S04]  /*73000*/  LDL.LU R16, [R1+0x3c0] ;  /* 0x0003c00001107983 */ /* 0x000f280000300800 */
[----:B------:R-:W4:Y:S01]  /*73010*/  LDL.LU R17, [R1+0x3c4] ;  /* 0x0003c40001117983 */ /* 0x000f220000300800 */
[----:B0-----:R-:W-:-:S02]  /*73020*/  IMAD.MOV.U32 R6, RZ, RZ, R19 ;  /* 0x000000ffff067224 */ /* 0x001fc400078e0013 */
[----:B------:R-:W-:Y:S02]  /*73030*/  IMAD.MOV.U32 R7, RZ, RZ, R18 ;  /* 0x000000ffff077224 */ /* 0x000fe400078e0012 */
[----:B------:R-:W4:Y:S04]  /*73040*/  LDL.LU R18, [R1+0x3c8] ;  /* 0x0003c80001127983 */ /* 0x000f280000300800 */
[----:B------:R-:W4:Y:S04]  /*73050*/  LDL.LU R19, [R1+0x3cc] ;  /* 0x0003cc0001137983 */ /* 0x000f280000300800 */
[----:B------:R0:W-:Y:S04]  /*73060*/  STL.64 [R1+0x2708], R6 ;  /* 0x0027080601007387 */ /* 0x0001e80000100a00 */
[----:B0-----:R-:W4:Y:S04]  /*73070*/  LDL.LU R6, [R1+0x1c8] ;  /* 0x0001c80001067983 */ /* 0x001f280000300800 */
[----:B------:R-:W4:Y:S01]  /*73080*/  LDL.LU R7, [R1+0x1cc] ;  /* 0x0001cc0001077983 */ /* 0x000f220000300800 */
[----:B--2---:R-:W-:-:S15]  /*73090*/  HMMA.16816.F32.BF16 R8, R20, R14, R8 ;  /* 0x0000000e1408723c */ /* 0x004fde0000041808 */
[----:B------:R-:W-:-:S08]  /*730a0*/  NOP ;  /* 0x0000000000007918 */ /* 0x000fd00000000000 */
[----:B------:R-:W-:Y:S04]  /*730b0*/  STL.64 [R1+0x3f0], R8 ;  /* 0x0003f00801007387 */ /* 0x000fe80000100a00 */
[----:B------:R0:W-:Y:S04]  /*730c0*/  STL.64 [R1+0x3f8], R10 ;  /* 0x0003f80a01007387 */ /* 0x0001e80000100a00 */
[----:B0-----:R-:W3:Y:S04]  /*730d0*/  LDL.LU.64 R10, [R1+0x2730] ;  /* 0x00273000010a7983 */ /* 0x001ee80000300a00 */
        /* <DEDUP_REMOVED lines=19> */
[----:B------:R-:W-:Y:S03]  /*73210*/  HMMA.16816.F32.BF16 R20, R20, R10, R24 ;  /* 0x0000000a1414723c */ /* 0x000fe60000041818 */
[----:B----4-:R-:W-:Y:S04]  /*73220*/  STL.64 [R1+0x2700], R14 ;  /* 0x0027000e01007387 */ /* 0x010fe80000100a00 */
[----:B---3--:R0:W-:Y:S04]  /*73230*/  STL.64 [R1+0x26f8], R12 ;  /* 0x0026f80c01007387 */ /* 0x0081e80000100a00 */
[----:B0-----:R-:W3:Y:S04]  /*73240*/  LDL.LU R12, [R1+0x3b0] ;  /* 0x0003b000010c7983 */ /* 0x001ee80000300800 */
[----:B------:R-:W3:Y:S04]  /*73250*/  LDL.LU R13, [R1+0x3b4] ;  /* 0x0003b400010d7983 */ /* 0x000ee80000300800 */
[----:B------:R-:W3:Y:S04]  /*73260*/  LDL.LU R14, [R1+0x3b8] ;  /* 0x0003b800010e7983 */ /* 0x000ee80000300800 */
[----:B------:R-:W3:Y:S04]  /*73270*/  LDL.LU R15, [R1+0x3bc] ;  /* 0x0003bc00010f7983 */ /* 0x000ee80000300800 */
[----:B------:R-:W4:Y:S04]  /*73280*/  LDL.LU.64 R26, [R1+0x2720] ;  /* 0x00272000011a7983 */ /* 0x000f280000300a00 */
[----:B------:R-:W4:Y:S04]  /*73290*/  LDL.LU.64 R24, [R1+0x2718] ;  /* 0x0027180001187983 */ /* 0x000f280000300a00 */
[----:B------:R-:W-:Y:S04]  /*732a0*/  STL.64 [R1+0xad0], R20 ;  /* 0x000ad01401007387 */ /* 0x000fe80000100a00 */
[----:B------:R0:W-:Y:S04]  /*732b0*/  STL.64 [R1+0xad8], R22 ;  /* 0x000ad81601007387 */ /* 0x0001e80000100a00 */
[----:B0-----:R-:W2:Y:S04]  /*732c0*/  LDL.LU R22, [R1+0x168] ;  /* 0x0001680001167983 */ /* 0x001ea80000300800 */
[----:B------:R-:W-:Y:S01]  /*732d0*/  STL.64 [R1+0x2408], R10 ;  /* 0x0024080a01007387 */ /* 0x000fe20000100a00 */
[----:B----4-:R-:W-:Y:S03]  /*732e0*/  HMMA.16816.F32.BF16 R4, R24, R6, R16 ;  /* 0x000000061804723c */ /* 0x010fe60000041810 */
[----:B------:R-:W4:-:S15]  /*732f0*/  LDL.LU.64 R16, [R1+0x2710] ;  /* 0x0027100001107983 */ /* 0x000f1e0000300a00 */
[----:B------:R-:W-:-:S05]  /*73300*/  NOP ;  /* 0x0000000000007918 */ /* 0x000fca0000000000 */
[----:B------:R-:W-:Y:S01]  /*73310*/  STL.64 [R1+0x10e0], R4 ;  /* 0x0010e00401007387 */ /* 0x000fe20000100a00 */
[----:B------:R-:W-:-:S03]  /*73320*/  IMAD.MOV.U32 R19, RZ, RZ, R6 ;  /* 0x000000ffff137224 */ /* 0x000fc600078e0006 */
[----:B------:R0:W-:Y:S04]  /*73330*/  STL.64 [R1+0x10e8], R6 ;  /* 0x0010e80601007387 */ /* 0x0001e80000100a00 */
[----:B0-----:R-:W3:Y:S01]  /*73340*/  LDL.LU.64 R6, [R1+0x2708] ;  /* 0x0027080001067983 */ /* 0x001ee20000300a00 */
[----:B------:R-:W-:-:S05]  /*73350*/  IMAD.MOV.U32 R18, RZ, RZ, R4 ;  /* 0x000000ffff127224 */ /* 0x000fca00078e0004 */
[----:B------:R-:W-:Y:S04]  /*73360*/  STL [R1+0x23d8], R18 ;  /* 0x0023d81201007387 */ /* 0x000fe80000100800 */
[----:B------:R-:W-:Y:S01]  /*73370*/  STL [R1+0x23d4], R19 ;  /* 0x0023d41301007387 */ /* 0x000fe20000100800 */
[----:B---3--:R-:W-:Y:S03]  /*73380*/  HMMA.16816.F32.BF16 R4, R24, R6, R12 ;  /* 0x000000061804723c */ /* 0x008fe6000004180c */
[----:B------:R-:W3:Y:S04]  /*73390*/  LDL.LU.64 R14, [R1+0x2700] ;  /* 0x00270000010e7983 */ /* 0x000ee80000300a00 */
[----:B------:R-:W3:-:S15]  /*733a0*/  LDL.LU.64 R12, [R1+0x26f8] ;  /* 0x0026f800010c7983 */ /* 0x000ede0000300a00 */
[----:B------:R-:W-:-:S01]  /*733b0*/  NOP ;  /* 0x0000000000007918 */ /* 0x000fc20000000000 */
        /* <DEDUP_REMOVED lines=18> */
[----:B------:R-:W3:-:S15]  /*734e0*/  LDL.LU.64 R12, [R1+0x26b8] ;  /* 0x0026b800010c7983 */ /* 0x000ede0000300a00 */
[----:B------:R-:W-:-:S06]  /*734f0*/  NOP ;  /* 0x0000000000007918 */ /* 0x000fcc0000000000 */
[----:B------:R-:W-:Y:S04]  /*73500*/  STL.64 [R1+0xf90], R4 ;  /* 0x000f900401007387 */ /* 0x000fe80000100a00 */
[----:B------:R0:W-:Y:S04]  /*73510*/  STL.64 [R1+0xf98], R6 ;  /* 0x000f980601007387 */ /* 0x0001e80000100a00 */
[----:B0-----:R-:W2:Y:S04]  /*73520*/  LDL.LU.64 R6, [R1+0x26b0] ;  /* 0x0026b00001067983 */ /* 0x001ea80000300a00 */
[----:B------:R-:W2:Y:S01]  /*73530*/  LDL.LU.64 R4, [R1+0x26a8] ;  /* 0x0026a80001047983 */ /* 0x000ea20000300a00 */
[----:B----4-:R-:W-:-:S02]  /*73540*/  IMAD.MOV.U32 R18, RZ, RZ, R17 ;  /* 0x000000ffff127224 */ /* 0x010fc400078e0011 */
[----:B------:R-:W-:Y:S02]  /*73550*/  IMAD.MOV.U32 R19, RZ, RZ, R16 ;  /* 0x000000ffff137224 */ /* 0x000fe400078e0010 */
[----:B------:R-:W-:Y:S02]  /*73560*/  IMAD.MOV.U32 R23, RZ, RZ, R29 ;  /* 0x000000ffff177224 */ /* 0x000fe400078e001d */
[----:B------:R-:W4:Y:S03]  /*73570*/  LDL.LU R29, [R1+0x1168] ;  /* 0x00116800011d7983 */ /* 0x000f260000300800 */
[----:B--2---:R-:W-:Y:S01]  /*73580*/  HMMA.16816.F32.BF16 R16, R24, R18, R4 ;  /* 0x000000121810723c */ /* 0x004fe20000041804 */
[----:B------:R-:W2:-:S15]  /*73590*/  LDL.LU.64 R4, [R1+0x26a0] ;  /* 0x0026a00001047983 */ /* 0x000e9e0000300a00 */
[----:B------:R-:W-:-:S07]  /*735a0*/  NOP ;  /* 0x0000000000007918 */ /* 0x000fce0000000000 */
        /* <DEDUP_REMOVED lines=10> */
[----:B------:R-:W3:Y:S04]  /*73650*/  LDL.LU R18, [R1+0x368] ;  /* 0x0003680001127983 */ /* 0x000ee80000300800 */
[----:B------:R-:W3:Y:S02]  /*73660*/  LDL.LU R19, [R1+0x36c] ;  /* 0x00036c0001137983 */ /* 0x000ee40000300800 */
[----:B---3--:R-:W-:Y:S07]  /*73670*/  HMMA.16816.F32.BF16 R16, R24, R22, R16 ;  /* 0x000000161810723c */ /* 0x008fee0000041810 */
[----:B------:R-:W-:-:S02]  /*73680*/  IMAD.MOV.U32 R22, RZ, RZ, R8 ;  /* 0x000000ffff167224 */ /* 0x000fc400078e0008 */
[----:B------:R-:W-:Y:S01]  /*73690*/  IMAD.MOV.U32 R23, RZ, RZ, R9 ;  /* 0x000000ffff177224 */ /* 0x000fe200078e0009 */
[----:B------:R-:W3:-:S13]  /*736a0*/  LDL.LU R8, [R1+0x2698] ;  /* 0x0026980001087983 */ /* 0x000eda0000300800 */
[----:B------:R-:W-:Y:S04]  /*736b0*/  STL.64 [R1+0xee0], R16 ;  /* 0x000ee01001007387 */ /* 0x000fe80000100a00 */
[----:B------:R-:W-:Y:S04]  /*736c0*/  STL.64 [R1+0xee8], R18 ;  /* 0x000ee81201007387 */ /* 0x000fe80000100a00 */
        /* <DEDUP_REMOVED lines=59> */
[----:B------:R0:W-:Y:S02]  /*73a80*/  STL.64 [R1+0x24b8], R22 ;  /* 0x0024b81601007387 */ /* 0x0001e40000100a00 */
        /* <DEDUP_REMOVED lines=118> */
[----:B------:R0:W-:Y:S02]  /*741f0*/  STL.64 [R1+0x25d8], R22 ;  /* 0x0025d81601007387 */ /* 0x0001e40000100a00 */
[----:B0-----:R-:W-:Y:S02]  /*74200*/  IMAD.MOV.U32 R22, RZ, RZ, R13 ;  /* 0x000000ffff167224 */ /* 0x001fe400078e000d */
        /* <DEDUP_REMOVED lines=40> */
[----:B------:R-:W4:Y:S04]  /*74490*/  LDL.LU R8, [R1+0x200] ;  /* 0x0002000001087983 */ /* 0x000f280000300800 */
[----:B------:R-:W4:Y:S04]  /*744a0*/  LDL.LU R9, [R1+0x204] ;  /* 0x0002040001097983 */ /* 0x000f280000300800 */
[----:B------:R-:W4:Y:S04]  /*744b0*/  LDL.LU R10, [R1+0x208] ;  /* 0x00020800010a7983 */ /* 0x000f280000300800 */
[----:B------:R-:W4:Y:S04]  /*744c0*/  LDL.LU R11, [R1+0x20c] ;  /* 0x00020c00010b7983 */ /* 0x000f280000300800 */
[----:B------:R-:W2:Y:S04]  /*744d0*/  LDL.LU R12, [R1+0x1f0] ;  /* 0x0001f000010c7983 */ /* 0x000ea80000300800 */
[----:B------:R-:W2:Y:S04]  /*744e0*/  LDL.LU R13, [R1+0x1f4] ;  /* 0x0001f400010d7983 */ /* 0x000ea80000300800 */
[----:B------:R-:W2:Y:S04]  /*744f0*/  LDL.LU R14, [R1+0x1f8] ;  /* 0x0001f800010e7983 */ /* 0x000ea80000300800 */
[----:B------:R-:W2:Y:S01]  /*74500*/  LDL.LU R15, [R1+0x1fc] ;  /* 0x0001fc00010f7983 */ /* 0x000ea20000300800 */
        /* <DEDUP_REMOVED lines=139> */
[----:B0-----:R-:W3:Y:S01]  /*74dc0*/  LDL.LU.64 R22, [R1+0x2428] ;  /* 0x0024280001167983 */ /* 0x001ee20000300a00 */
[----:B------:R-:W-:Y:S02]  /*74dd0*/  IMAD.MOV.U32 R6, RZ, RZ, R5 ;  /* 0x000000ffff067224 */ /* 0x000fe400078e0005 */
[----:B------:R-:W-:-:S07]  /*74de0*/  IMAD.MOV.U32 R7, RZ, RZ, R4 ;  /* 0x000000ffff077224 */ /* 0x000fce00078e0004 */
[C---:B----4-:R-:W-:Y:S06]  /*74df0*/  HMMA.16816.F32.BF16 R4, R24.reuse, R6, R8 ;  /* 0x000000061804723c */ /* 0x050fec0000041808 */
[----:B---3--:R-:W-:-:S15]  /*74e00*/  HMMA.16816.F32.BF16 R16, R24, R22, R16 ;  /* 0x000000161810723c */ /* 0x008fde0000041810 */
[----:B------:R-:W-:-:S08]  /*74e10*/  NOP ;  /* 0x0000000000007918 */ /* 0x000fd00000000000 */
[----:B------:R-:W-:Y:S01]  /*74e20*/  STL.64 [R1+0x9e0], R16 ;  /* 0x0009e01001007387 */ /* 0x000fe20000100a00 */
[----:B------:R-:W-:Y:S02]  /*74e30*/  IMAD.MOV.U32 R20, RZ, RZ, R19 ;  /* 0x000000ffff147224 */ /* 0x000fe400078e0013 */
[----:B------:R-:W-:Y:S01]  /*74e40*/  IMAD.MOV.U32 R21, RZ, RZ, R18 ;  /* 0x000000ffff157224 */ /* 0x000fe200078e0012 */
[----:B------:R0:W-:Y:S04]  /*74e50*/  STL.64 [R1+0x9e8], R18 ;  /* 0x0009e81201007387 */ /* 0x0001e80000100a00 */
[----:B0-----:R-:W3:Y:S04]  /*74e60*/  LDL.LU.64 R18, [R1+0x2420] ;  /* 0x0024200001127983 */ /* 0x001ee80000300a00 */
[----:B------:R-:W3:Y:S04]  /*74e70*/  LDL.LU.64 R16, [R1+0x2418] ;  /* 0x0024180001107983 */ /* 0x000ee80000300a00 */
[----:B------:R0:W-:Y:S04]  /*74e80*/  STL [R1+0x23e0], R20 ;  /* 0x0023e01401007387 */ /* 0x0001e80000100800 */
[----:B------:R2:W-:Y:S04]  /*74e90*/  STL [R1+0x23dc], R21 ;  /* 0x0023dc1501007387 */ /* 0x0005e80000100800 */
[----:B0-----:R-:W4:Y:S01]  /*74ea0*/  LDL.LU R20, [R1+0x1e0] ;  /* 0x0001e00001147983 */ /* 0x001f220000300800 */
[----:B--2---:R-:W-:-:S03]  /*74eb0*/  IMAD.MOV.U32 R21, RZ, RZ, R3 ;  /* 0x000000ffff157224 */ /* 0x004fc600078e0003 */
[----:B------:R-:W2:Y:S04]  /*74ec0*/  LDL.LU R3, [R1+0x2410] ;  /* 0x0024100001037983 */ /* 0x000ea80000300800 */
[----:B------:R-:W3:Y:S04]  /*74ed0*/  LDL.LU.64 R10, [R1+0x2408] ;  /* 0x00240800010a7983 */ /* 0x000ee80000300a00 */
[----:B------:R-:W-:Y:S04]  /*74ee0*/  STL.64 [R1+0x1c0], R4 ;  /* 0x0001c00401007387 */ /* 0x000fe80000100a00 */
[----:B------:R0:W-:Y:S04]  /*74ef0*/  STL.64 [R1+0x1c8], R6 ;  /* 0x0001c80601007387 */ /* 0x0001e80000100a00 */
[----:B0-----:R-:W4:Y:S01]  /*74f00*/  LDL.LU.64 R6, [R1+0x2400] ;  /* 0x0024000001067983 */ /* 0x001f220000300a00 */
[----:B------:R-:W-:-:S02]  /*74f10*/  IMAD.MOV.U32 R22, RZ, RZ, R2 ;  /* 0x000000ffff167224 */ /* 0x000fc400078e0002 */
[----:B------:R-:W-:Y:S01]  /*74f20*/  IMAD.MOV.U32 R23, RZ, RZ, R0 ;  /* 0x000000ffff177224 */ /* 0x000fe200078e0000 */
[C---:B----4-:R-:W-:Y:S01]  /*74f30*/  HMMA.16816.F32.BF16 R4, R24.reuse, R6, R12 ;  /* 0x000000061804723c */ /* 0x050fe2000004180c */
[----:B------:R-:W4:Y:S05]  /*74f40*/  LDL.LU.64 R14, [R1+0x23f8] ;  /* 0x0023f800010e7983 */ /* 0x000f2a0000300a00 */
[----:B---3--:R-:W-:Y:S01]  /*74f50*/  HMMA.16816.F32.BF16 R8, R24, R10, R16 ;  /* 0x0000000a1808723c */ /* 0x008fe20000041810 */
[----:B------:R-:W-:Y:S01]  /*74f60*/  VIADD R29, R29, 0x1 ;  /* 0x000000011d1d7836 */ /* 0x000fe20000000000 */
[----:B------:R-:W0:-:S15]  /*74f70*/  LDC R16, c[0x0][0x230] ;  /* 0x00008c00ff107b82 */ /* 0x000e1e0000000800 */
[----:B------:R-:W-:Y:S04]  /*74f80*/  STL.64 [R1+0x1b0], R4 ;  /* 0x0001b00401007387 */ /* 0x000fe80000100a00 */
[----:B------:R4:W-:Y:S02]  /*74f90*/  STL.64 [R1+0x1b8], R6 ;  /* 0x0001b80601007387 */ /* 0x0009e40000100a00 */
[----:B----4-:R-:W-:-:S15]  /*74fa0*/  HMMA.16816.F32.BF16 R4, R24, R14, R20 ;  /* 0x0000000e1804723c */ /* 0x010fde0000041814 */
[----:B------:R-:W-:-:S08]  /*74fb0*/  NOP ;  /* 0x0000000000007918 */ /* 0x000fd00000000000 */
[----:B------:R1:W-:Y:S04]  /*74fc0*/  STL.64 [R1+0x9c0], R4 ;  /* 0x0009c00401007387 */ /* 0x0003e80000100a00 */
[----:B------:R3:W-:Y:S04]  /*74fd0*/  STL.64 [R1+0x9c8], R6 ;  /* 0x0009c80601007387 */ /* 0x0007e80000100a00 */
[----:B------:R-:W-:Y:S04]  /*74fe0*/  STL.64 [R1+0x9b0], R8 ;  /* 0x0009b00801007387 */ /* 0x000fe80000100a00 */
[----:B------:R4:W-:Y:S01]  /*74ff0*/  STL.64 [R1+0x9b8], R10 ;  /* 0x0009b80a01007387 */ /* 0x0009e20000100a00 */
[----:B-1----:R-:W1:Y:S03]  /*75000*/  LDC R4, c[0x0][0x238] ;  /* 0x00008e00ff047b82 */ /* 0x002e660000000800 */
[----:B------:R-:W-:Y:S04]  /*75010*/  STL [R1+0x1168], R29 ;  /* 0x0011681d01007387 */ /* 0x000fe80000100800 */
[----:B------:R-:W2:Y:S04]  /*75020*/  LDL.LU R0, [R1+0x1364] ;  /* 0x0013640001007983 */ /* 0x000ea80000300800 */
[----:B------:R-:W2:Y:S04]  /*75030*/  LDL.LU R24, [R1+0x134c] ;  /* 0x00134c0001187983 */ /* 0x000ea80000300800 */
[----:B------:R-:W2:Y:S04]  /*75040*/  LDL.LU R25, [R1+0x1344] ;  /* 0x0013440001197983 */ /* 0x000ea80000300800 */
[----:B------:R-:W2:Y:S04]  /*75050*/  LDL.LU R26, [R1+0x9dc] ;  /* 0x0009dc00011a7983 */ /* 0x000ea80000300800 */
[----:B------:R-:W2:Y:S01]  /*75060*/  LDL.LU R27, [R1+0x133c] ;  /* 0x00133c00011b7983 */ /* 0x000ea20000300800 */
[----:B---3--:R-:W-:-:S03]  /*75070*/  IMAD.MOV.U32 R7, RZ, RZ, R10 ;  /* 0x000000ffff077224 */ /* 0x008fc600078e000a */
[----:B------:R-:W3:Y:S01]  /*75080*/  LDL.LU R2, [R1+0x1360] ;  /* 0x0013600001027983 */ /* 0x000ee20000300800 */
[----:B------:R-:W-:-:S03]  /*75090*/  IMAD.MOV.U32 R6, RZ, RZ, R11 ;  /* 0x000000ffff067224 */ /* 0x000fc600078e000b */
[----:B----4-:R-:W4:Y:S04]  /*750a0*/  LDL.LU R10, [R1+0x1334] ;  /* 0x00133400010a7983 */ /* 0x010f280000300800 */
        /* <DEDUP_REMOVED lines=11> */
[----:B-1----:R-:W-:-:S03]  /*75160*/  IMAD.SHL.U32 R4, R4, 0x40, RZ ;  /* 0x0000004004047824 */ /* 0x002fc600078e00ff */
[----:B------:R-:W4:Y:S04]  /*75170*/  LDL.LU R17, [R1+0x1304] ;  /* 0x0013040001117983 */ /* 0x000f280000300800 */
[----:B------:R-:W4:Y:S01]  /*75180*/  LDL.LU R5, [R1+0x1328] ;  /* 0x0013280001057983 */ /* 0x000f220000300800 */
[----:B------:R-:W-:-:S03]  /*75190*/  IMAD.SHL.U32 R4, R4, 0x2, RZ ;  /* 0x0000000204047824 */ /* 0x000fc600078e00ff */
[----:B------:R-:W4:Y:S04]  /*751a0*/  LDL.LU R13, [R1+0x12fc] ;  /* 0x0012fc00010d7983 */ /* 0x000f280000300800 */
[----:B------:R-:W4:Y:S04]  /*751b0*/  LDL.LU R28, [R1+0x1320] ;  /* 0x00132000011c7983 */ /* 0x000f280000300800 */
[----:B------:R1:W-:Y:S01]  /*751c0*/  STL [R1+0x23e8], R6 ;  /* 0x0023e80601007387 */ /* 0x0003e20000100800 */
[----:B--2---:R-:W-:-:S03]  /*751d0*/  IADD3 R3, P4, R3, R4, RZ ;  /* 0x0000000403037210 */ /* 0x004fc60007f9e0ff */
[----:B-1----:R-:W2:Y:S04]  /*751e0*/  LDL.LU R6, [R1+0x1354] ;  /* 0x0013540001067983 */ /* 0x002ea80000300800 */
[----:B------:R1:W-:Y:S04]  /*751f0*/  STL [R1+0x23e4], R7 ;  /* 0x0023e40701007387 */ /* 0x0003e80000100800 */
[----:B-1----:R-:W3:Y:S04]  /*75200*/  LDL.LU R7, [R1+0x135c] ;  /* 0x00135c0001077983 */ /* 0x002ee80000300800 */
[----:B------:R1:W-:Y:S04]  /*75210*/  STL [R1+0x1160], R3 ;  /* 0x0011600301007387 */ /* 0x0003e80000100800 */
[----:B-1----:R-:W4:Y:S01]  /*75220*/  LDL.LU R3, [R1+0x23f4] ;  /* 0x0023f40001037983 */ /* 0x002f220000300800 */
[----:B0-----:R-:W-:-:S05]  /*75230*/  VIADD R16, R16, 0x3f ;  /* 0x0000003f10107836 */ /* 0x001fca0000000000 */
[----:B------:R-:W-:-:S04]  /*75240*/  SHF.R.S32.HI R12, RZ, 0x1f, R16 ;  /* 0x0000001fff0c7819 */ /* 0x000fc80000011410 */
[----:B------:R-:W-:Y:S02]  /*75250*/  LEA.HI R12, R12, R16, RZ, 0x6 ;  /* 0x000000100c0c7211 */ /* 0x000fe400078f30ff */
[----:B------:R-:W4:Y:S02]  /*75260*/  LDL.LU R16, [R1+0x12f4] ;  /* 0x0012f40001107983 */ /* 0x000f240000300800 */
[----:B------:R-:W-:-:S04]  /*75270*/  SHF.R.S32.HI R12, RZ, 0x6, R12 ;  /* 0x00000006ff0c7819 */ /* 0x000fc8000001140c */
[----:B------:R-:W-:Y:S02]  /*75280*/  ISETP.NE.U32.AND P0, PT, R29, R12, PT ;  /* 0x0000000c1d00720c */ /* 0x000fe40003f05070 */
[----:B------:R-:W4:Y:S04]  /*75290*/  LDL.LU R12, [R1+0x1318] ;  /* 0x00131800010c7983 */ /* 0x000f280000300800 */
[----:B------:R-:W4:Y:S01]  /*752a0*/  LDL.LU R29, [R1+0x12ec] ;  /* 0x0012ec00011d7983 */ /* 0x000f220000300800 */
[-C--:B------:R-:W-:Y:S02]  /*752b0*/  IADD3 R0, P5, R0, R4.reuse, RZ ;  /* 0x0000000400007210 */ /* 0x080fe40007fbe0ff */
[-C--:B------:R-:W-:Y:S02]  /*752c0*/  IADD3 R24, P2, R24, R4.reuse, RZ ;  /* 0x0000000418187210 */ /* 0x080fe40007f5e0ff */
[-C--:B------:R-:W-:Y:S01]  /*752d0*/  IADD3 R25, P3, R25, R4.reuse, RZ ;  /* 0x0000000419197210 */ /* 0x080fe20007f7e0ff */
[----:B------:R0:W-:Y:S04]  /*752e0*/  STL [R1+0x1364], R0 ;  /* 0x0013640001007387 */ /* 0x0001e80000100800 */
[----:B0-----:R-:W4:Y:S01]  /*752f0*/  LDL.LU R0, [R1+0x1310] ;  /* 0x0013100001007983 */ /* 0x001f220000300800 */
[----:B--2---:R-:W-:-:S02]  /*75300*/  IADD3 R6, P1, R6, R4, RZ ;  /* 0x0000000406067210 */ /* 0x004fc40007f3e0ff */
[----:B---3--:R-:W-:-:S05]  /*75310*/  IADD3 R7, P6, R7, R4, RZ ;  /* 0x0000000407077210 */ /* 0x008fca0007fde0ff */
[----:B------:R-:W-:Y:S04]  /*75320*/  STL [R1+0x135c], R7 ;  /* 0x00135c0701007387 */ /* 0x000fe80000100800 */
[----:B------:R-:W-:Y:S04]  /*75330*/  STL [R1+0x1354], R6 ;  /* 0x0013540601007387 */ /* 0x000fe80000100800 */
[----:B------:R-:W-:Y:S01]  /*75340*/  STL [R1+0x134c], R24 ;  /* 0x00134c1801007387 */ /* 0x000fe20000100800 */
[--C-:B----4-:R-:W-:Y:S02]  /*75350*/  IMAD.X R2, R2, 0x1, R3.reuse, P5 ;  /* 0x0000000102027824 */ /* 0x110fe400028e0603 */
[----:B------:R-:W-:Y:S01]  /*75360*/  IMAD.X R26, R26, 0x1, R3, P4 ;  /* 0x000000011a1a7824 */ /* 0x000fe200020e0603 */
[----:B------:R-:W-:Y:S04]  /*75370*/  STL [R1+0x1344], R25 ;  /* 0x0013441901007387 */ /* 0x000fe80000100800 */
[----:B------:R0:W-:Y:S04]  /*75380*/  STL [R1+0x1360], R2 ;  /* 0x0013600201007387 */ /* 0x0001e80000100800 */
[----:B------:R-:W-:Y:S04]  /*75390*/  STL [R1+0x9dc], R26 ;  /* 0x0009dc1a01007387 */ /* 0x000fe80000100800 */
[----:B0-----:R-:W2:Y:S01]  /*753a0*/  LDL.LU R2, [R1+0x12e4] ;  /* 0x0012e40001027983 */ /* 0x001ea20000300800 */
[----:B------:R-:W-:-:S02]  /*753b0*/  IADD3 R27, P4, R27, R4, RZ ;  /* 0x000000041b1b7210 */ /* 0x000fc40007f9e0ff */
[-C--:B------:R-:W-:Y:S01]  /*753c0*/  IADD3 R10, P5, R10, R4.reuse, RZ ;  /* 0x000000040a0a7210 */ /* 0x080fe20007fbe0ff */
[--C-:B------:R-:W-:Y:S01]  /*753d0*/  IMAD.X R11, R11, 0x1, R3.reuse, P6 ;  /* 0x000000010b0b7824 */ /* 0x100fe200030e0603 */
[-C--:B------:R-:W-:Y:S01]  /*753e0*/  IADD3 R14, P6, R14, R4.reuse, RZ ;  /* 0x000000040e0e7210 */ /* 0x080fe20007fde0ff */
[----:B------:R-:W-:Y:S01]  /*753f0*/  IMAD.X R15, R15, 0x1, R3, P1 ;  /* 0x000000010f0f7824 */ /* 0x000fe200008e0603 */
[----:B------:R-:W-:Y:S01]  /*75400*/  STL [R1+0x133c], R27 ;  /* 0x00133c1b01007387 */ /* 0x000fe20000100800 */
[----:B------:R-:W-:-:S03]  /*75410*/  IADD3 R21, P1, R21, R4, RZ ;  /* 0x0000000415157210 */ /* 0x000fc60007f3e0ff */
[----:B------:R-:W-:Y:S01]  /*75420*/  STL [R1+0x1334], R10 ;  /* 0x0013340a01007387 */ /* 0x000fe20000100800 */
[----:B------:R-:W-:-:S03]  /*75430*/  IMAD.X R20, R20, 0x1, R3, P2 ;  /* 0x0000000114147824 */ /* 0x000fc600010e0603 */
        /* <DEDUP_REMOVED lines=16> */
[----:B------:R-:W-:Y:S04]  /*75540*/  STL [R1+0x1338], R23 ;  /* 0x0013381701007387 */ /* 0x000fe80000100800 */
[----:B------:R-:W-:Y:S01]  /*75550*/  STL [R1+0x130c], R9 ;  /* 0x00130c0901007387 */ /* 0x000fe20000100800 */
[----:B------:R-:W-:-:S03]  /*75560*/  IADD3 R13, P6, R13, R4, RZ ;  /* 0x000000040d0d7210 */ /* 0x000fc60007fde0ff */
[----:B------:R-:W-:Y:S01]  /*75570*/  STL [R1+0x1330], R8 ;  /* 0x0013300801007387 */ /* 0x000fe20000100800 */
[----:B------:R-:W-:-:S03]  /*75580*/  IMAD.X R28, R28, 0x1, R3, P1 ;  /* 0x000000011c1c7824 */ /* 0x000fc600008e0603 */
[----:B------:R-:W-:Y:S04]  /*75590*/  STL [R1+0x1304], R17 ;  /* 0x0013041101007387 */ /* 0x000fe80000100800 */
[----:B------:R0:W-:Y:S01]  /*755a0*/  STL [R1+0x1328], R5 ;  /* 0x0013280501007387 */ /* 0x0001e20000100800 */
[-C--:B------:R-:W-:Y:S01]  /*755b0*/  IADD3 R16, P1, R16, R4.reuse, RZ ;  /* 0x0000000410107210 */ /* 0x080fe20007f3e0ff */
[--C-:B------:R-:W-:Y:S01]  /*755c0*/  IMAD.X R12, R12, 0x1, R3.reuse, P2 ;  /* 0x000000010c0c7824 */ /* 0x100fe200010e0603 */
[----:B------:R-:W-:Y:S01]  /*755d0*/  IADD3 R29, P2, R29, R4, RZ ;  /* 0x000000041d1d7210 */ /* 0x000fe20007f5e0ff */
[----:B0-----:R-:W3:Y:S04]  /*755e0*/  LDL.LU R5, [R1+0x1308] ;  /* 0x0013080001057983 */ /* 0x001ee80000300800 */
[----:B------:R0:W-:Y:S04]  /*755f0*/  STL [R1+0x12fc], R13 ;  /* 0x0012fc0d01007387 */ /* 0x0001e80000100800 */
[----:B0-----:R-:W4:Y:S04]  /*75600*/  LDL.LU R13, [R1+0x12dc] ;  /* 0x0012dc00010d7983 */ /* 0x001f280000300800 */
[----:B------:R0:W-:Y:S04]  /*75610*/  STL [R1+0x1320], R28 ;  /* 0x0013201c01007387 */ /* 0x0001e80000100800 */
[----:B0-----:R-:W4:Y:S04]  /*75620*/  LDL.LU R28, [R1+0x1300] ;  /* 0x00130000011c7983 */ /* 0x001f280000300800 */
[----:B------:R-:W-:Y:S04]  /*75630*/  STL [R1+0x12f4], R16 ;  /* 0x0012f41001007387 */ /* 0x000fe80000100800 */
[----:B------:R-:W4:Y:S04]  /*75640*/  LDL.LU R7, [R1+0x12d4] ;  /* 0x0012d40001077983 */ /* 0x000f280000300800 */
[----:B------:R0:W-:Y:S04]  /*75650*/  STL [R1+0x1318], R12 ;  /* 0x0013180c01007387 */ /* 0x0001e80000100800 */
[----:B------:R-:W4:Y:S04]  /*75660*/  LDL.LU R6, [R1+0x12f8] ;  /* 0x0012f80001067983 */ /* 0x000f280000300800 */
[----:B------:R1:W-:Y:S04]  /*75670*/  STL [R1+0x12ec], R29 ;  /* 0x0012ec1d01007387 */ /* 0x0003e80000100800 */
[----:B------:R-:W4:Y:S01]  /*75680*/  LDL.LU R24, [R1+0x12cc] ;  /* 0x0012cc0001187983 */ /* 0x000f220000300800 */
[----:B------:R-:W-:-:S05]  /*75690*/  IMAD.X R0, R0, 0x1, R3, P3 ;  /* 0x0000000100007824 */ /* 0x000fca00018e0603 */
[----:B------:R1:W-:Y:S04]  /*756a0*/  STL [R1+0x1310], R0 ;  /* 0x0013100001007387 */ /* 0x0003e80000100800 */
[----:B------:R-:W4:Y:S04]  /*756b0*/  LDL.LU R25, [R1+0x12f0] ;  /* 0x0012f00001197983 */ /* 0x000f280000300800 */
[----:B------:R-:W4:Y:S04]  /*756c0*/  LDL.LU R26, [R1+0x12c4] ;  /* 0x0012c400011a7983 */ /* 0x000f280000300800 */
[----:B------:R-:W4:Y:S04]  /*756d0*/  LDL.LU R27, [R1+0x12e8] ;  /* 0x0012e800011b7983 */ /* 0x000f280000300800 */
[----:B0-----:R-:W4:Y:S04]  /*756e0*/  LDL.LU R12, [R1+0x12bc] ;  /* 0x0012bc00010c7983 */ /* 0x001f280000300800 */
[----:B------:R-:W4:Y:S04]  /*756f0*/  LDL.LU R10, [R1+0x12e0] ;  /* 0x0012e000010a7983 */ /* 0x000f280000300800 */
[----:B------:R-:W4:Y:S04]  /*75700*/  LDL.LU R11, [R1+0x12b4] ;  /* 0x0012b400010b7983 */ /* 0x000f280000300800 */
[----:B------:R-:W4:Y:S01]  /*75710*/  LDL.LU R14, [R1+0x12d8] ;  /* 0x0012d800010e7983 */ /* 0x000f220000300800 */
[----:B--2---:R-:W-:-:S05]  /*75720*/  IADD3 R2, P3, R2, R4, RZ ;  /* 0x0000000402027210 */ /* 0x004fca0007f7e0ff */
        /* <DEDUP_REMOVED lines=11> */
[----:B-1----:R-:W2:Y:S04]  /*757e0*/  LDL.LU R29, [R1+0x1284] ;  /* 0x00128400011d7983 */ /* 0x002ea80000300800 */
[----:B------:R-:W2:Y:S04]  /*757f0*/  LDL.LU R0, [R1+0x12a8] ;  /* 0x0012a80001007983 */ /* 0x000ea80000300800 */
[----:B0-----:R-:W2:Y:S04]  /*75800*/  LDL.LU R2, [R1+0x127c] ;  /* 0x00127c0001027983 */ /* 0x001ea80000300800 */
[----:B------:R-:W2:Y:S01]  /*75810*/  LDL.LU R16, [R1+0x12a0] ;  /* 0x0012a00001107983 */ /* 0x000ea20000300800 */
[----:B---3--:R-:W-:-:S05]  /*75820*/  IMAD.X R5, R5, 0x1, R3, P4 ;  /* 0x0000000105057824 */ /* 0x008fca00020e0603 */
[----:B------:R0:W-:Y:S01]  /*75830*/  STL [R1+0x1308], R5 ;  /* 0x0013080501007387 */ /* 0x0001e20000100800 */
[----:B----4-:R-:W-:-:S03]  /*75840*/  IADD3 R13, P4, R13, R4, RZ ;  /* 0x000000040d0d7210 */ /* 0x010fc60007f9e0ff */
[----:B0-----:R-:W3:Y:S04]  /*75850*/  LDL.LU R5, [R1+0x1274] ;  /* 0x0012740001057983 */ /* 0x001ee80000300800 */
[----:B------:R0:W-:Y:S01]  /*75860*/  STL [R1+0x12dc], R13 ;  /* 0x0012dc0d01007387 */ /* 0x0001e20000100800 */
[--C-:B------:R-:W-:Y:S01]  /*75870*/  IMAD.X R28, R28, 0x1, R3.reuse, P5 ;  /* 0x000000011c1c7824 */ /* 0x100fe200028e0603 */
[-C--:B------:R-:W-:Y:S01]  /*75880*/  IADD3 R7, P5, R7, R4.reuse, RZ ;  /* 0x0000000407077210 */ /* 0x080fe20007fbe0ff */
[----:B------:R-:W-:Y:S01]  /*75890*/  IMAD.X R6, R6, 0x1, R3, P6 ;  /* 0x0000000106067824 */ /* 0x000fe200030e0603 */
[----:B0-----:R-:W4:Y:S01]  /*758a0*/  LDL.LU R13, [R1+0x1298] ;  /* 0x00129800010d7983 */ /* 0x001f220000300800 */
[----:B------:R-:W-:-:S03]  /*758b0*/  IADD3 R24, P6, R24, R4, RZ ;  /* 0x0000000418187210 */ /* 0x000fc60007fde0ff */
[----:B------:R0:W-:Y:S04]  /*758c0*/  STL [R1+0x1300], R28 ;  /* 0x0013001c01007387 */ /* 0x0001e80000100800 */
[----:B0-----:R-:W4:Y:S04]  /*758d0*/  LDL.LU R28, [R1+0x126c] ;  /* 0x00126c00011c7983 */ /* 0x001f280000300800 */
[----:B------:R-:W-:Y:S04]  /*758e0*/  STL [R1+0x12d4], R7 ;  /* 0x0012d40701007387 */ /* 0x000fe80000100800 */
[----:B------:R-:W-:Y:S04]  /*758f0*/  STL [R1+0x12f8], R6 ;  /* 0x0012f80601007387 */ /* 0x000fe80000100800 */
[----:B------:R-:W-:Y:S01]  /*75900*/  STL [R1+0x12cc], R24 ;  /* 0x0012cc1801007387 */ /* 0x000fe20000100800 */
[----:B------:R-:W-:-:S02]  /*75910*/  IMAD.X R25, R25, 0x1, R3, P1 ;  /* 0x0000000119197824 */ /* 0x000fc400008e0603 */
[--C-:B------:R-:W-:Y:S01]  /*75920*/  IMAD.X R27, R27, 0x1, R3.reuse, P2 ;  /* 0x000000011b1b7824 */ /* 0x100fe200010e0603 */
[-C--:B------:R-:W-:Y:S02]  /*75930*/  IADD3 R12, P2, R12, R4.reuse, RZ ;  /* 0x000000040c0c7210 */ /* 0x080fe40007f5e0ff */
[----:B------:R-:W-:Y:S01]  /*75940*/  IADD3 R26, P1, R26, R4, RZ ;  /* 0x000000041a1a7210 */ /* 0x000fe20007f3e0ff */
[----:B------:R-:W-:Y:S01]  /*75950*/  STL [R1+0x12f0], R25 ;  /* 0x0012f01901007387 */ /* 0x000fe20000100800 */
[----:B------:R-:W-:-:S03]  /*75960*/  IMAD.X R10, R10, 0x1, R3, P3 ;  /* 0x000000010a0a7824 */ /* 0x000fc600018e0603 */
[----:B------:R0:W-:Y:S01]  /*75970*/  STL [R1+0x12bc], R12 ;  /* 0x0012bc0c01007387 */ /* 0x0001e20000100800 */
[----:B------:R-:W-:-:S03]  /*75980*/  IADD3 R11, P3, R11, R4, RZ ;  /* 0x000000040b0b7210 */ /* 0x000fc60007f7e0ff */
[----:B------:R-:W-:Y:S01]  /*75990*/  STL [R1+0x12c4], R26 ;  /* 0x0012c41a01007387 */ /* 0x000fe20000100800 */
[----:B------:R-:W-:-:S03]  /*759a0*/  IMAD.X R14, R14, 0x1, R3, P4 ;  /* 0x000000010e0e7824 */ /* 0x000fc600020e0603 */
[----:B0-----:R-:W4:Y:S04]  /*759b0*/  LDL.LU R12, [R1+0x1290] ;  /* 0x00129000010c7983 */ /* 0x001f280000300800 */
[----:B------:R-:W-:Y:S04]  /*759c0*/  STL [R1+0x12e8], R27 ;  /* 0x0012e81b01007387 */ /* 0x000fe80000100800 */
[----:B------:R-:W-:Y:S04]  /*759d0*/  STL [R1+0x12e0], R10 ;  /* 0x0012e00a01007387 */ /* 0x000fe80000100800 */
[----:B------:R-:W-:Y:S04]  /*759e0*/  STL [R1+0x12b4], R11 ;  /* 0x0012b40b01007387 */ /* 0x000fe80000100800 */
[----:B------:R-:W-:Y:S01]  /*759f0*/  STL [R1+0x12d8], R14 ;  /* 0x0012d80e01007387 */ /* 0x000fe20000100800 */
[-C--:B--2---:R-:W-:Y:S01]  /*75a00*/  IADD3 R15, P4, R15, R4.reuse, RZ ;  /* 0x000000040f0f7210 */ /* 0x084fe20007f9e0ff */
[--C-:B------:R-:W-:Y:S01]  /*75a10*/  IMAD.X R21, R21, 0x1, R3.reuse, P5 ;  /* 0x0000000115157824 */ /* 0x100fe200028e0603 */
[-C--:B------:R-:W-:Y:S01]  /*75a20*/  IADD3 R20, P5, R20, R4.reuse, RZ ;  /* 0x0000000414147210 */ /* 0x080fe20007fbe0ff */
[--C-:B------:R-:W-:Y:S01]  /*75a30*/  IMAD.X R19, R19, 0x1, R3.reuse, P6 ;  /* 0x0000000113137824 */ /* 0x100fe200030e0603 */
[----:B------:R-:W-:Y:S01]  /*75a40*/  IADD3 R18, P6, R18, R4, RZ ;  /* 0x0000000412127210 */ /* 0x000fe20007fde0ff */
        /* <DEDUP_REMOVED lines=12> */
[----:B------:R-:W-:Y:S04]  /*75b10*/  STL [R1+0x1294], R23 ;  /* 0x0012941701007387 */ /* 0x000fe80000100800 */
[----:B------:R-:W-:Y:S01]  /*75b20*/  STL [R1+0x12b8], R9 ;  /* 0x0012b80901007387 */ /* 0x000fe20000100800 */
[----:B------:R-:W-:-:S03]  /*75b30*/  IMAD.X R0, R0, 0x1, R3, P4 ;  /* 0x0000000100007824 */ /* 0x000fc600020e0603 */
[----:B------:R-:W-:Y:S01]  /*75b40*/  STL [R1+0x128c], R8 ;  /* 0x00128c0801007387 */ /* 0x000fe20000100800 */
[----:B------:R-:W-:-:S03]  /*75b50*/  IADD3 R2, P4, R2, R4, RZ ;  /* 0x0000000402027210 */ /* 0x000fc60007f9e0ff */
[----:B------:R-:W-:Y:S04]  /*75b60*/  STL [R1+0x12b0], R17 ;  /* 0x0012b01101007387 */ /* 0x000fe80000100800 */
[----:B------:R0:W-:Y:S04]  /*75b70*/  STL [R1+0x1284], R29 ;  /* 0x0012841d01007387 */ /* 0x0001e80000100800 */
[----:B0-----:R-:W2:Y:S04]  /*75b80*/  LDL.LU R29, [R1+0x1264] ;  /* 0x00126400011d7983 */ /* 0x001ea80000300800 */
[----:B------:R0:W-:Y:S04]  /*75b90*/  STL [R1+0x12a8], R0 ;  /* 0x0012a80001007387 */ /* 0x0001e80000100800 */
[----:B0-----:R-:W2:Y:S04]  /*75ba0*/  LDL.LU R0, [R1+0x1288] ;  /* 0x0012880001007983 */ /* 0x001ea80000300800 */
[----:B------:R0:W-:Y:S04]  /*75bb0*/  STL [R1+0x127c], R2 ;  /* 0x00127c0201007387 */ /* 0x0001e80000100800 */
[----:B0-----:R-:W2:Y:S01]  /*75bc0*/  LDL.LU R2, [R1+0x125c] ;  /* 0x00125c0001027983 */ /* 0x001ea20000300800 */
[----:B------:R-:W-:Y:S01]  /*75bd0*/  IMAD.X R16, R16, 0x1, R3, P5 ;  /* 0x0000000110107824 */ /* 0x000fe200028e0603 */
[----:B---3--:R-:W-:-:S04]  /*75be0*/  IADD3 R5, P5, R5, R4, RZ ;  /* 0x0000000405057210 */ /* 0x008fc80007fbe0ff */
[----:B------:R-:W-:Y:S04]  /*75bf0*/  STL [R1+0x12a0], R16 ;  /* 0x0012a01001007387 */ /* 0x000fe80000100800 */
[----:B------:R-:W3:Y:S01]  /*75c00*/  LDL.LU R7, [R1+0x1280] ;  /* 0x0012800001077983 */ /* 0x000ee20000300800 */
[----:B----4-:R-:W-:-:S03]  /*75c10*/  IMAD.X R13, R13, 0x1, R3, P6 ;  /* 0x000000010d0d7824 */ /* 0x010fc600030e0603 */
[----:B------:R-:W-:Y:S04]  /*75c20*/  STL [R1+0x1274], R5 ;  /* 0x0012740501007387 */ /* 0x000fe80000100800 */
[----:B------:R-:W4:Y:S04]  /*75c30*/  LDL.LU R6, [R1+0x1254] ;  /* 0x0012540001067983 */ /* 0x000f280000300800 */
[----:B------:R-:W-:Y:S04]  /*75c40*/  STL [R1+0x1298], R13 ;  /* 0x0012980d01007387 */ /* 0x000fe80000100800 */
[----:B------:R-:W4:Y:S01]  /*75c50*/  LDL.LU R24, [R1+0x1278] ;  /* 0x0012780001187983 */ /* 0x000f220000300800 */
[----:B------:R-:W-:-:S05]  /*75c60*/  IADD3 R28, P6, R28, R4, RZ ;  /* 0x000000041c1c7210 */ /* 0x000fca0007fde0ff */
        /* <DEDUP_REMOVED lines=8> */
[----:B------:R-:W-:-:S05]  /*75cf0*/  IMAD.X R12, R12, 0x1, R3, P1 ;  /* 0x000000010c0c7824 */ /* 0x000fca00008e0603 */
        /* <DEDUP_REMOVED lines=14> */
[----:B0-----:R-:W4:Y:S01]  /*75de0*/  LDL.LU R12, [R1+0x11fc] ;  /* 0x0011fc00010c7983 */ /* 0x001f220000300800 */
[----:B--2---:R-:W-:-:S05]  /*75df0*/  IADD3 R29, P1, R29, R4, RZ ;  /* 0x000000041d1d7210 */ /* 0x004fca0007f3e0ff */
[----:B------:R0:W-:Y:S01]  /*75e00*/  STL [R1+0x1264], R29 ;  /* 0x0012641d01007387 */ /* 0x0001e20000100800 */
[----:B------:R-:W-:-:S03]  /*75e10*/  IMAD.X R0, R0, 0x1, R3, P2 ;  /* 0x0000000100007824 */ /* 0x000fc600010e0603 */
[----:B0-----:R-:W2:Y:S04]  /*75e20*/  LDL.LU R29, [R1+0x1220] ;  /* 0x00122000011d7983 */ /* 0x001ea80000300800 */
[----:B------:R0:W-:Y:S01]  /*75e30*/  STL [R1+0x1288], R0 ;  /* 0x0012880001007387 */ /* 0x0001e20000100800 */
[----:B------:R-:W-:-:S03]  /*75e40*/  IADD3 R2, P2, R2, R4, RZ ;  /* 0x0000000402027210 */ /* 0x000fc60007f5e0ff */
[----:B0-----:R-:W2:Y:S04]  /*75e50*/  LDL.LU R0, [R1+0x11f4] ;  /* 0x0011f40001007983 */ /* 0x001ea80000300800 */
[----:B------:R0:W-:Y:S04]  /*75e60*/  STL [R1+0x125c], R2 ;  /* 0x00125c0201007387 */ /* 0x0001e80000100800 */
[----:B0-----:R-:W2:Y:S01]  /*75e70*/  LDL.LU R2, [R1+0x1218] ;  /* 0x0012180001027983 */ /* 0x001ea20000300800 */
[--C-:B---3--:R-:W-:Y:S01]  /*75e80*/  IMAD.X R7, R7, 0x1, R3.reuse, P3 ;  /* 0x0000000107077824 */ /* 0x108fe200018e0603 */
[----:B----4-:R-:W-:Y:S01]  /*75e90*/  IADD3 R6, P3, R6, R4, RZ ;  /* 0x0000000406067210 */ /* 0x010fe20007f7e0ff */
[----:B------:R-:W-:-:S03]  /*75ea0*/  IMAD.X R24, R24, 0x1, R3, P4 ;  /* 0x0000000118187824 */ /* 0x000fc600020e0603 */
[----:B------:R-:W-:Y:S04]  /*75eb0*/  STL [R1+0x1280], R7 ;  /* 0x0012800701007387 */ /* 0x000fe80000100800 */
[----:B------:R-:W-:Y:S01]  /*75ec0*/  STL [R1+0x1254], R6 ;  /* 0x0012540601007387 */ /* 0x000fe20000100800 */
[-C--:B------:R-:W-:Y:S01]  /*75ed0*/  IADD3 R25, P4, R25, R4.reuse, RZ ;  /* 0x0000000419197210 */ /* 0x080fe20007f9e0ff */
[--C-:B------:R-:W-:Y:S01]  /*75ee0*/  IMAD.X R26, R26, 0x1, R3.reuse, P5 ;  /* 0x000000011a1a7824 */ /* 0x100fe200028e0603 */
[-C--:B------:R-:W-:Y:S01]  /*75ef0*/  IADD3 R27, P5, R27, R4.reuse, RZ ;  /* 0x000000041b1b7210 */ /* 0x080fe20007fbe0ff */
[----:B------:R-:W-:Y:S04]  /*75f00*/  STL [R1+0x1278], R24 ;  /* 0x0012781801007387 */ /* 0x000fe80000100800 */
[----:B------:R-:W-:Y:S01]  /*75f10*/  STL [R1+0x124c], R25 ;  /* 0x00124c1901007387 */ /* 0x000fe20000100800 */
[--C-:B------:R-:W-:Y:S01]  /*75f20*/  IMAD.X R28, R28, 0x1, R3.reuse, P6 ;  /* 0x000000011c1c7824 */ /* 0x100fe200030e0603 */
[-C--:B------:R-:W-:Y:S01]  /*75f30*/  IADD3 R10, P6, R10, R4.reuse, RZ ;  /* 0x000000040a0a7210 */ /* 0x080fe20007fde0ff */
[----:B------:R-:W-:Y:S01]  /*75f40*/  IMAD.X R11, R11, 0x1, R3, P1 ;  /* 0x000000010b0b7824 */ /* 0x000fe200008e0603 */
[----:B------:R-:W-:-:S02]  /*75f50*/  IADD3 R14, P1, R14, R4, RZ ;  /* 0x000000040e0e7210 */ /* 0x000fc40007f3e0ff */
[----:B------:R0:W-:Y:S04]  /*75f60*/  STL [R1+0x1268], R28 ;  /* 0x0012681c01007387 */ /* 0x0001e80000100800 */
[----:B------:R-:W-:Y:S04]  /*75f70*/  STL [R1+0x1270], R26 ;  /* 0x0012701a01007387 */ /* 0x000fe80000100800 */
[----:B0-----:R-:W3:Y:S04]  /*75f80*/  LDL.LU R28, [R1+0x11ec] ;  /* 0x0011ec00011c7983 */ /* 0x001ee80000300800 */
[----:B------:R-:W-:Y:S04]  /*75f90*/  STL [R1+0x1244], R27 ;  /* 0x0012441b01007387 */ /* 0x000fe80000100800 */
[----:B------:R-:W-:Y:S04]  /*75fa0*/  STL [R1+0x123c], R10 ;  /* 0x00123c0a01007387 */ /* 0x000fe80000100800 */
[----:B------:R-:W-:Y:S04]  /*75fb0*/  STL [R1+0x1260], R11 ;  /* 0x0012600b01007387 */ /* 0x000fe80000100800 */
[----:B------:R-:W-:Y:S01]  /*75fc0*/  STL [R1+0x1234], R14 ;  /* 0x0012340e01007387 */ /* 0x000fe20000100800 */
[--C-:B------:R-:W-:Y:S01]  /*75fd0*/  IMAD.X R15, R15, 0x1, R3.reuse, P2 ;  /* 0x000000010f0f7824 */ /* 0x100fe200010e0603 */
        /* <DEDUP_REMOVED lines=23> */
[----:B------:R-:W-:-:S03]  /*76150*/  IADD3 R12, P2, R12, R4, RZ ;  /* 0x000000040c0c7210 */ /* 0x000fc60007f5e0ff */
[----:B0-----:R-:W4:Y:S04]  /*76160*/  LDL.LU R16, [R1+0x1210] ;  /* 0x0012100001107983 */ /* 0x001f280000300800 */
[----:B------:R0:W-:Y:S04]  /*76170*/  STL [R1+0x1204], R5 ;  /* 0x0012040501007387 */ /* 0x0001e80000100800 */
[----:B0-----:R-:W4:Y:S04]  /*76180*/  LDL.LU R5, [R1+0x11e4] ;  /* 0x0011e40001057983 */ /* 0x001f280000300800 */
[----:B------:R0:W-:Y:S04]  /*76190*/  STL [R1+0x1228], R13 ;  /* 0x0012280d01007387 */ /* 0x0001e80000100800 */
[----:B0-----:R-:W4:Y:S04]  /*761a0*/  LDL.LU R13, [R1+0x1208] ;  /* 0x00120800010d7983 */ /* 0x001f280000300800 */
[----:B------:R-:W-:Y:S01]  /*761b0*/  STL [R1+0x11fc], R12 ;  /* 0x0011fc0c01007387 */ /* 0x000fe20000100800 */
[--C-:B--2---:R-:W-:Y:S01]  /*761c0*/  IMAD.X R29, R29, 0x1, R3.reuse, P3 ;  /* 0x000000011d1d7824 */ /* 0x104fe200018e0603 */
[----:B------:R-:W-:Y:S01]  /*761d0*/  IADD3 R0, P3, R0, R4, RZ ;  /* 0x0000000400007210 */ /* 0x000fe20007f7e0ff */
[----:B------:R-:W-:-:S05]  /*761e0*/  IMAD.X R2, R2, 0x1, R3, P4 ;  /* 0x0000000102027824 */ /* 0x000fca00020e0603 */
[----:B------:R0:W-:Y:S04]  /*761f0*/  STL [R1+0x1218], R2 ;  /* 0x0012180201007387 */ /* 0x0001e80000100800 */
[----:B------:R-:W-:Y:S04]  /*76200*/  STL [R1+0x1220], R29 ;  /* 0x0012201d01007387 */ /* 0x000fe80000100800 */
[----:B0-----:R-:W2:Y:S04]  /*76210*/  LDL.LU R2, [R1+0x11dc] ;  /* 0x0011dc0001027983 */ /* 0x001ea80000300800 */
[----:B------:R0:W-:Y:S04]  /*76220*/  STL [R1+0x11f4], R0 ;  /* 0x0011f40001007387 */ /* 0x0001e80000100800 */
[----:B------:R-:W2:Y:S04]  /*76230*/  LDL.LU R7, [R1+0x1200] ;  /* 0x0012000001077983 */ /* 0x000ea80000300800 */
[----:B------:R-:W2:Y:S04]  /*76240*/  LDL.LU R6, [R1+0x11d4] ;  /* 0x0011d40001067983 */ /* 0x000ea80000300800 */
[----:B------:R-:W2:Y:S04]  /*76250*/  LDL.LU R24, [R1+0x11f8] ;  /* 0x0011f80001187983 */ /* 0x000ea80000300800 */
[----:B------:R-:W2:Y:S04]  /*76260*/  LDL.LU R25, [R1+0x11cc] ;  /* 0x0011cc0001197983 */ /* 0x000ea80000300800 */
[----:B------:R-:W2:Y:S04]  /*76270*/  LDL.LU R26, [R1+0x11f0] ;  /* 0x0011f000011a7983 */ /* 0x000ea80000300800 */
[----:B0-----:R-:W2:Y:S04]  /*76280*/  LDL.LU R0, [R1+0x11c4] ;  /* 0x0011c40001007983 */ /* 0x001ea80000300800 */
[----:B------:R-:W2:Y:S04]  /*76290*/  LDL.LU R27, [R1+0x11e8] ;  /* 0x0011e800011b7983 */ /* 0x000ea80000300800 */
[----:B------:R-:W2:Y:S04]  /*762a0*/  LDL.LU R10, [R1+0x11bc] ;  /* 0x0011bc00010a7983 */ /* 0x000ea80000300800 */
[----:B------:R-:W2:Y:S01]  /*762b0*/  LDL.LU R11, [R1+0x11e0] ;  /* 0x0011e000010b7983 */ /* 0x000ea20000300800 */
[----:B---3--:R-:W-:-:S05]  /*762c0*/  IADD3 R28, P4, R28, R4, RZ ;  /* 0x000000041c1c7210 */ /* 0x008fca0007f9e0ff */
        /* <DEDUP_REMOVED lines=14> */
[----:B------:R-:W3:Y:S01]  /*763b0*/  LDL.LU R17, [R1+0x11a8] ;  /* 0x0011a80001117983 */ /* 0x000ee20000300800 */
[----:B----4-:R-:W-:-:S05]  /*763c0*/  IMAD.X R16, R16, 0x1, R3, P5 ;  /* 0x0000000110107824 */ /* 0x010fca00028e0603 */
[----:B------:R0:W-:Y:S01]  /*763d0*/  STL [R1+0x1210], R16 ;  /* 0x0012101001007387 */ /* 0x0001e20000100800 */
[----:B------:R-:W-:-:S03]  /*763e0*/  IADD3 R5, P5, R5, R4, RZ ;  /* 0x0000000405057210 */ /* 0x000fc60007fbe0ff */
[----:B0-----:R-:W4:Y:S04]  /*763f0*/  LDL.LU R16, [R1+0x117c] ;  /* 0x00117c0001107983 */ /* 0x001f280000300800 */
[----:B------:R0:W-:Y:S01]  /*76400*/  STL [R1+0x11e4], R5 ;  /* 0x0011e40501007387 */ /* 0x0001e20000100800 */
[----:B------:R-:W-:-:S03]  /*76410*/  IMAD.X R13, R13, 0x1, R3, P6 ;  /* 0x000000010d0d7824 */ /* 0x000fc600030e0603 */
[----:B0-----:R-:W4:Y:S04]  /*76420*/  LDL.LU R5, [R1+0x11a0] ;  /* 0x0011a00001057983 */ /* 0x001f280000300800 */
[----:B------:R0:W-:Y:S04]  /*76430*/  STL [R1+0x1208], R13 ;  /* 0x0012080d01007387 */ /* 0x0001e80000100800 */
[----:B0-----:R-:W4:Y:S01]  /*76440*/  LDL.LU R13, [R1+0x1174] ;  /* 0x00117400010d7983 */ /* 0x001f220000300800 */
[-C--:B--2---:R-:W-:Y:S01]  /*76450*/  IADD3 R2, P6, R2, R4.reuse, RZ ;  /* 0x0000000402027210 */ /* 0x084fe20007fde0ff */
[--C-:B------:R-:W-:Y:S01]  /*76460*/  IMAD.X R7, R7, 0x1, R3.reuse, P1 ;  /* 0x0000000107077824 */ /* 0x100fe200008e0603 */
[----:B------:R-:W-:Y:S01]  /*76470*/  IADD3 R6, P1, R6, R4, RZ ;  /* 0x0000000406067210 */ /* 0x000fe20007f3e0ff */
[----:B------:R-:W-:-:S02]  /*76480*/  IMAD.X R24, R24, 0x1, R3, P2 ;  /* 0x0000000118187824 */ /* 0x000fc400010e0603 */
[----:B------:R0:W-:Y:S01]  /*76490*/  STL [R1+0x11dc], R2 ;  /* 0x0011dc0201007387 */ /* 0x0001e20000100800 */
[--C-:B------:R-:W-:Y:S01]  /*764a0*/  IMAD.X R26, R26, 0x1, R3.reuse, P3 ;  /* 0x000000011a1a7824 */ /* 0x100fe200018e0603 */
[-C--:B------:R-:W-:Y:S02]  /*764b0*/  IADD3 R25, P2, R25, R4.reuse, RZ ;  /* 0x0000000419197210 */ /* 0x080fe40007f5e0ff */
[-C--:B------:R-:W-:Y:S01]  /*764c0*/  IADD3 R0, P3, R0, R4.reuse, RZ ;  /* 0x0000000400007210 */ /* 0x080fe20007f7e0ff */
[----:B0-----:R-:W2:Y:S04]  /*764d0*/  LDL.LU R2, [R1+0x23f0] ;  /* 0x0023f00001027983 */ /* 0x001ea80000300800 */
[----:B------:R-:W-:Y:S04]  /*764e0*/  STL [R1+0x1200], R7 ;  /* 0x0012000701007387 */ /* 0x000fe80000100800 */
[----:B------:R-:W-:Y:S04]  /*764f0*/  STL [R1+0x11d4], R6 ;  /* 0x0011d40601007387 */ /* 0x000fe80000100800 */
[----:B------:R-:W-:Y:S04]  /*76500*/  STL [R1+0x11f8], R24 ;  /* 0x0011f81801007387 */ /* 0x000fe80000100800 */
[----:B------:R0:W-:Y:S04]  /*76510*/  STL [R1+0x11c4], R0 ;  /* 0x0011c40001007387 */ /* 0x0001e80000100800 */
[----:B------:R-:W-:Y:S04]  /*76520*/  STL [R1+0x11cc], R25 ;  /* 0x0011cc1901007387 */ /* 0x000fe80000100800 */
[----:B0-----:R-:W2:Y:S01]  /*76530*/  LDL.LU R0, [R1+0x1198] ;  /* 0x0011980001007983 */ /* 0x001ea20000300800 */
[--C-:B------:R-:W-:Y:S01]  /*76540*/  IMAD.X R27, R27, 0x1, R3.reuse, P4 ;  /* 0x000000011b1b7824 */ /* 0x100fe200020e0603 */
[-C--:B------:R-:W-:Y:S01]  /*76550*/  IADD3 R10, P4, R10, R4.reuse, RZ ;  /* 0x000000040a0a7210 */ /* 0x080fe20007f9e0ff */
[--C-:B------:R-:W-:Y:S01]  /*76560*/  IMAD.X R11, R11, 0x1, R3.reuse, P5 ;  /* 0x000000010b0b7824 */ /* 0x100fe200028e0603 */
[----:B---3--:R-:W-:Y:S01]  /*76570*/  IADD3 R14, P5, R14, R4, RZ ;  /* 0x000000040e0e7210 */ /* 0x008fe20007fbe0ff */
        /* <DEDUP_REMOVED lines=26> */
[----:B------:R0:W-:Y:S01]  /*76720*/  STL [R1+0x118c], R12 ;  /* 0x00118c0c01007387 */ /* 0x0001e20000100800 */
[----:B------:R-:W-:-:S03]  /*76730*/  IMAD.X R17, R17, 0x1, R3, P6 ;  /* 0x0000000111117824 */ /* 0x000fc600030e0603 */
[----:B0-----:R-:W3:Y:S04]  /*76740*/  LDL.LU R12, [R1+0x2214] ;  /* 0x00221400010c7983 */ /* 0x001ee80000300800 */
[----:B------:R0:W-:Y:S04]  /*76750*/  STL [R1+0x11b0], R29 ;  /* 0x0011b01d01007387 */ /* 0x0001e80000100800 */
[----:B0-----:R-:W3:Y:S04]  /*76760*/  LDL.LU R29, [R1+0x1190] ;  /* 0x00119000011d7983 */ /* 0x001ee80000300800 */
[----:B------:R0:W-:Y:S04]  /*76770*/  STL [R1+0x1184], R28 ;  /* 0x0011841c01007387 */ /* 0x0001e80000100800 */
[----:B0-----:R-:W3:Y:S04]  /*76780*/  LDL.LU R28, [R1+0x137c] ;  /* 0x00137c00011c7983 */ /* 0x001ee80000300800 */
[----:B------:R0:W-:Y:S04]  /*76790*/  STL [R1+0x11a8], R17 ;  /* 0x0011a81101007387 */ /* 0x0001e80000100800 */
[----:B------:R-:W3:Y:S01]  /*767a0*/  LDL.LU R7, [R1+0x1188] ;  /* 0x0011880001077983 */ /* 0x000ee20000300800 */
[----:B----4-:R-:W-:-:S05]  /*767b0*/  IADD3 R16, P6, R16, R4, RZ ;  /* 0x0000000410107210 */ /* 0x010fca0007fde0ff */
[----:B------:R1:W-:Y:S04]  /*767c0*/  STL [R1+0x117c], R16 ;  /* 0x00117c1001007387 */ /* 0x0003e80000100800 */
[----:B------:R-:W4:Y:S01]  /*767d0*/  LDL.LU R6, [R1+0x2210] ;  /* 0x0022100001067983 */ /* 0x000f220000300800 */
[----:B------:R-:W-:-:S05]  /*767e0*/  IMAD.X R5, R5, 0x1, R3, P1 ;  /* 0x0000000105057824 */ /* 0x000fca00008e0603 */
[----:B------:R-:W-:Y:S04]  /*767f0*/  STL [R1+0x11a0], R5 ;  /* 0x0011a00501007387 */ /* 0x000fe80000100800 */
[----:B------:R-:W4:Y:S01]  /*76800*/  LDL.LU R24, [R1+0x1180] ;  /* 0x0011800001187983 */ /* 0x000f220000300800 */
[----:B------:R-:W-:-:S05]  /*76810*/  IADD3 R13, P1, R13, R4, RZ ;  /* 0x000000040d0d7210 */ /* 0x000fca0007f3e0ff */
[----:B------:R1:W-:Y:S04]  /*76820*/  STL [R1+0x1174], R13 ;  /* 0x0011740d01007387 */ /* 0x0003e80000100800 */
[----:B------:R-:W4:Y:S04]  /*76830*/  LDL.LU R25, [R1+0x220c] ;  /* 0x00220c0001197983 */ /* 0x000f280000300800 */
[----:B------:R-:W4:Y:S04]  /*76840*/  LDL.LU R26, [R1+0x1178] ;  /* 0x00117800011a7983 */ /* 0x000f280000300800 */
[----:B------:R-:W4:Y:S04]  /*76850*/  LDL.LU R27, [R1+0x2208] ;  /* 0x00220800011b7983 */ /* 0x000f280000300800 */
[----:B------:R-:W4:Y:S04]  /*76860*/  LDL.LU R10, [R1+0x1170] ;  /* 0x00117000010a7983 */ /* 0x000f280000300800 */
[----:B------:R-:W4:Y:S04]  /*76870*/  LDL.LU R11, [R1+0x2204] ;  /* 0x00220400010b7983 */ /* 0x000f280000300800 */
[----:B------:R-:W4:Y:S04]  /*76880*/  LDL.LU R14, [R1+0x1380] ;  /* 0x00138000010e7983 */ /* 0x000f280000300800 */
[----:B------:R-:W4:Y:S01]  /*76890*/  LDL.LU R15, [R1+0x2200] ;  /* 0x00220000010f7983 */ /* 0x000f220000300800 */
[----:B--2---:R-:W-:-:S05]  /*768a0*/  IMAD.X R0, R0, 0x1, R3, P2 ;  /* 0x0000000100007824 */ /* 0x004fca00010e0603 */
        /* <DEDUP_REMOVED lines=10> */
[----:B-1----:R-:W4:Y:S04]  /*76950*/  LDL.LU R16, [R1+0x21dc] ;  /* 0x0021dc0001107983 */ /* 0x002f280000300800 */
[----:B------:R-:W4:Y:S04]  /*76960*/  LDL.LU R4, [R1+0x1368] ;  /* 0x0013680001047983 */ /* 0x000f280000300800 */
[----:B------:R-:W4:Y:S04]  /*76970*/  LDL.LU R13, [R1+0x21d4] ;  /* 0x0021d400010d7983 */ /* 0x000f280000300800 */
[----:B--2---:R-:W2:Y:S04]  /*76980*/  LDL.LU R0, [R1+0x21f8] ;  /* 0x0021f80001007983 */ /* 0x004ea80000300800 */
[----:B------:R-:W2:Y:S01]  /*76990*/  LDL.LU R5, [R1+0x21cc] ;  /* 0x0021cc0001057983 */ /* 0x000ea20000300800 */
[----:B---3--:R-:W-:-:S05]  /*769a0*/  IADD3 R12, P2, R12, UR7, RZ ;  /* 0x000000070c0c7c10 */ /* 0x008fca000ff5e0ff */
[----:B------:R0:W-:Y:S01]  /*769b0*/  STL [R1+0x2214], R12 ;  /* 0x0022140c01007387 */ /* 0x0001e20000100800 */
[----:B------:R-:W-:-:S03]  /*769c0*/  IMAD.X R29, R29, 0x1, R3, P3 ;  /* 0x000000011d1d7824 */ /* 0x000fc600018e0603 */
[----:B0-----:R-:W3:Y:S04]  /*769d0*/  LDL.LU R12, [R1+0x21f0] ;  /* 0x0021f000010c7983 */ /* 0x001ee80000300800 */
[----:B------:R0:W-:Y:S01]  /*769e0*/  STL [R1+0x1190], R29 ;  /* 0x0011901d01007387 */ /* 0x0001e20000100800 */
[----:B------:R-:W-:Y:S01]  /*769f0*/  IADD3 R28, P3, R28, UR7, RZ ;  /* 0x000000071c1c7c10 */ /* 0x000fe2000ff7e0ff */
[----:B------:R-:W-:Y:S02]  /*76a00*/  IMAD.X R7, R7, 0x1, R3, P4 ;  /* 0x0000000107077824 */ /* 0x000fe400020e0603 */
[----:B0-----:R-:W3:Y:S04]  /*76a10*/  LDL.LU R29, [R1+0x21c4] ;  /* 0x0021c400011d7983 */ /* 0x001ee80000300800 */
[----:B------:R0:W-:Y:S04]  /*76a20*/  STL [R1+0x137c], R28 ;  /* 0x00137c1c01007387 */ /* 0x0001e80000100800 */
[----:B0-----:R-:W3:Y:S04]  /*76a30*/  LDL.LU R28, [R1+0x21e8] ;  /* 0x0021e800011c7983 */ /* 0x001ee80000300800 */
[----:B------:R-:W-:Y:S01]  /*76a40*/  STL [R1+0x1188], R7 ;  /* 0x0011880701007387 */ /* 0x000fe20000100800 */
[----:B----4-:R-:W-:-:S05]  /*76a50*/  IADD3 R6, P4, R6, UR7, RZ ;  /* 0x0000000706067c10 */ /* 0x010fca000ff9e0ff */
[----:B------:R-:W-:Y:S01]  /*76a60*/  STL [R1+0x2210], R6 ;  /* 0x0022100601007387 */ /* 0x000fe20000100800 */
[----:B------:R-:W-:-:S05]  /*76a70*/  IMAD.X R24, R24, 0x1, R3, P5 ;  /* 0x0000000118187824 */ /* 0x000fca00028e0603 */
[----:B------:R-:W-:Y:S01]  /*76a80*/  STL [R1+0x1180], R24 ;  /* 0x0011801801007387 */ /* 0x000fe20000100800 */
[----:B------:R-:W-:Y:S01]  /*76a90*/  IADD3 R25, P5, R25, UR7, RZ ;  /* 0x0000000719197c10 */ /* 0x000fe2000ffbe0ff */
[--C-:B------:R-:W-:Y:S01]  /*76aa0*/  IMAD.X R26, R26, 0x1, R3.reuse, P6 ;  /* 0x000000011a1a7824 */ /* 0x100fe200030e0603 */
[----:B------:R-:W-:Y:S01]  /*76ab0*/  IADD3 R27, P6, R27, UR7, RZ ;  /* 0x000000071b1b7c10 */ /* 0x000fe2000ffde0ff */
[----:B------:R-:W-:Y:S01]  /*76ac0*/  IMAD.X R10, R10, 0x1, R3, P1 ;  /* 0x000000010a0a7824 */ /* 0x000fe200008e0603 */
[----:B------:R-:W-:Y:S01]  /*76ad0*/  IADD3 R11, P1, R11, UR7, RZ ;  /* 0x000000070b0b7c10 */ /* 0x000fe2000ff3e0ff */
[----:B------:R-:W-:Y:S04]  /*76ae0*/  STL [R1+0x220c], R25 ;  /* 0x00220c1901007387 */ /* 0x000fe80000100800 */
[----:B------:R-:W-:Y:S01]  /*76af0*/  STL [R1+0x23ec], R3 ;  /* 0x0023ec0301007387 */ /* 0x000fe20000100800 */
[----:B------:R-:W-:-:S03]  /*76b00*/  IADD3.X R14, R14, UR6, RZ, P2, !PT ;  /* 0x000000060e0e7c10 */ /* 0x000fc600097fe4ff */
[----:B------:R-:W-:Y:S01]  /*76b10*/  STL [R1+0x1178], R26 ;  /* 0x0011781a01007387 */ /* 0x000fe20000100800 */
[----:B------:R-:W-:-:S03]  /*76b20*/  IADD3 R15, P2, R15, UR7, RZ ;  /* 0x000000070f0f7c10 */ /* 0x000fc6000ff5e0ff */
[----:B------:R-:W-:Y:S04]  /*76b30*/  STL [R1+0x2208], R27 ;  /* 0x0022081b01007387 */ /* 0x000fe80000100800 */
[----:B------:R-:W-:Y:S04]  /*76b40*/  STL [R1+0x1170], R10 ;  /* 0x0011700a01007387 */ /* 0x000fe80000100800 */
[----:B------:R-:W-:Y:S04]  /*76b50*/  STL [R1+0x2204], R11 ;  /* 0x0022040b01007387 */ /* 0x000fe80000100800 */
[----:B------:R-:W-:Y:S04]  /*76b60*/  STL [R1+0x1380], R14 ;  /* 0x0013800e01007387 */ /* 0x000fe80000100800 */
[----:B------:R-:W-:Y:S01]  /*76b70*/  STL [R1+0x2200], R15 ;  /* 0x0022000f01007387 */ /* 0x000fe20000100800 */
[----:B------:R-:W-:-:S02]  /*76b80*/  IADD3.X R21, R21, UR6, RZ, P3, !PT ;  /* 0x0000000615157c10 */ /* 0x000fc40009ffe4ff */
[----:B------:R-:W-:Y:S02]  /*76b90*/  IADD3 R20, P3, R20, UR7, RZ ;  /* 0x0000000714147c10 */ /* 0x000fe4000ff7e0ff */
[----:B------:R-:W-:Y:S02]  /*76ba0*/  IADD3.X R19, R19, UR6, RZ, P4, !PT ;  /* 0x0000000613137c10 */ /* 0x000fe4000a7fe4ff */
[----:B------:R-:W-:Y:S02]  /*76bb0*/  IADD3 R18, P4, R18, UR7, RZ ;  /* 0x0000000712127c10 */ /* 0x000fe4000ff9e0ff */
[----:B------:R-:W-:Y:S01]  /*76bc0*/  IADD3.X R22, R22, UR6, RZ, P5, !PT ;  /* 0x0000000616167c10 */ /* 0x000fe2000affe4ff */
[----:B------:R-:W-:Y:S01]  /*76bd0*/  STL [R1+0x116c], R21 ;  /* 0x00116c1501007387 */ /* 0x000fe20000100800 */
[----:B------:R-:W-:-:S03]  /*76be0*/  IADD3 R23, P5, R23, UR7, RZ ;  /* 0x0000000717177c10 */ /* 0x000fc6000ffbe0ff */
[----:B------:R-:W-:Y:S01]  /*76bf0*/  STL [R1+0x21fc], R20 ;  /* 0x0021fc1401007387 */ /* 0x000fe20000100800 */
[----:B------:R-:W-:-:S03]  /*76c00*/  IADD3.X R9, R9, UR6, RZ, P6, !PT ;  /* 0x0000000609097c10 */ /* 0x000fc6000b7fe4ff */
        /* <DEDUP_REMOVED lines=8> */
[----:B------:R-:W-:Y:S04]  /*76c90*/  STL [R1+0x1370], R9 ;  /* 0x0013700901007387 */ /* 0x000fe80000100800 */
[----:B------:R-:W-:Y:S01]  /*76ca0*/  STL [R1+0x21e4], R8 ;  /* 0x0021e40801007387 */ /* 0x000fe20000100800 */
[----:B------:R-:W-:-:S03]  /*76cb0*/  IADD3 R13, P2, R13, UR7, RZ ;  /* 0x000000070d0d7c10 */ /* 0x000fc6000ff5e0ff */
[----:B------:R-:W-:Y:S01]  /*76cc0*/  STL [R1+0x136c], R17 ;  /* 0x00136c1101007387 */ /* 0x000fe20000100800 */
[----:B--2---:R-:W-:-:S03]  /*76cd0*/  IADD3.X R0, R0, UR6, RZ, P3, !PT ;  /* 0x0000000600007c10 */ /* 0x004fc60009ffe4ff */
[----:B------:R-:W-:Y:S04]  /*76ce0*/  STL [R1+0x21dc], R16 ;  /* 0x0021dc1001007387 */ /* 0x000fe80000100800 */
[----:B------:R0:W-:Y:S04]  /*76cf0*/  STL [R1+0x1368], R4 ;  /* 0x0013680401007387 */ /* 0x0001e80000100800 */
[----:B0-----:R-:W2:Y:S04]  /*76d00*/  LDL.LU R4, [R1+0x21bc] ;  /* 0x0021bc0001047983 */ /* 0x001ea80000300800 */
[----:B------:R0:W-:Y:S04]  /*76d10*/  STL [R1+0x21d4], R13 ;  /* 0x0021d40d01007387 */ /* 0x0001e80000100800 */
[----:B0-----:R-:W4:Y:S04]  /*76d20*/  LDL.LU R13, [R1+0x21e0] ;  /* 0x0021e000010d7983 */ /* 0x001f280000300800 */
[----:B------:R0:W-:Y:S04]  /*76d30*/  STL [R1+0x21f8], R0 ;  /* 0x0021f80001007387 */ /* 0x0001e80000100800 */
[----:B0-----:R-:W4:Y:S01]  /*76d40*/  LDL.LU R0, [R1+0x21b4] ;  /* 0x0021b40001007983 */ /* 0x001f220000300800 */
[----:B------:R-:W-:-:S02]  /*76d50*/  IADD3 R5, P3, R5, UR7, RZ ;  /* 0x0000000705057c10 */ /* 0x000fc4000ff7e0ff */
[----:B---3--:R-:W-:Y:S02]  /*76d60*/  IADD3.X R12, R12, UR6, RZ, P4, !PT ;  /* 0x000000060c0c7c10 */ /* 0x008fe4000a7fe4ff */
[----:B------:R-:W-:Y:S01]  /*76d70*/  IADD3 R29, P4, R29, UR7, RZ ;  /* 0x000000071d1d7c10 */ /* 0x000fe2000ff9e0ff */
[----:B------:R-:W-:Y:S04]  /*76d80*/  STL [R1+0x21cc], R5 ;  /* 0x0021cc0501007387 */ /* 0x000fe80000100800 */
[----:B------:R-:W3:Y:S04]  /*76d90*/  LDL.LU R3, [R1+0x21d8] ;  /* 0x0021d80001037983 */ /* 0x000ee80000300800 */
[----:B------:R0:W-:Y:S04]  /*76da0*/  STL [R1+0x21f0], R12 ;  /* 0x0021f00c01007387 */ /* 0x0001e80000100800 */
[----:B------:R-:W3:Y:S04]  /*76db0*/  LDL.LU R7, [R1+0x21ac] ;  /* 0x0021ac0001077983 */ /* 0x000ee80000300800 */
[----:B------:R1:W-:Y:S04]  /*76dc0*/  STL [R1+0x21c4], R29 ;  /* 0x0021c41d01007387 */ /* 0x0003e80000100800 */
[----:B------:R-:W3:Y:S01]  /*76dd0*/  LDL.LU R6, [R1+0x21d0] ;  /* 0x0021d00001067983 */ /* 0x000ee20000300800 */
[----:B------:R-:W-:-:S05]  /*76de0*/  IADD3.X R28, R28, UR6, RZ, P5, !PT ;  /* 0x000000061c1c7c10 */ /* 0x000fca000affe4ff */
        /* <DEDUP_REMOVED lines=20> */
[----:B-1----:R-:W3:Y:S04]  /*76f30*/  LDL.LU R29, [R1+0x2180] ;  /* 0x00218000011d7983 */ /* 0x002ee80000300800 */
[----:B------:R-:W3:Y:S04]  /*76f40*/  LDL.LU R28, [R1+0x2154] ;  /* 0x00215400011c7983 */ /* 0x000ee80000300800 */
[----:B------:R-:W3:Y:S01]  /*76f50*/  LDL.LU R5, [R1+0x2178] ;  /* 0x0021780001057983 */ /* 0x000ee20000300800 */
[----:B--2---:R-:W-:-:S05]  /*76f60*/  IADD3 R4, P5, R4, UR7, RZ ;  /* 0x0000000704047c10 */ /* 0x004fca000ffbe0ff */
[----:B------:R0:W-:Y:S01]  /*76f70*/  STL [R1+0x21bc], R4 ;  /* 0x0021bc0401007387 */ /* 0x0001e20000100800 */
[----:B----4-:R-:W-:-:S03]  /*76f80*/  IADD3.X R13, R13, UR6, RZ, P6, !PT ;  /* 0x000000060d0d7c10 */ /* 0x010fc6000b7fe4ff */
[----:B0-----:R-:W2:Y:S04]  /*76f90*/  LDL.LU R4, [R1+0x214c] ;  /* 0x00214c0001047983 */ /* 0x001ea80000300800 */
[----:B------:R0:W-:Y:S01]  /*76fa0*/  STL [R1+0x21e0], R13 ;  /* 0x0021e00d01007387 */ /* 0x0001e20000100800 */
[----:B------:R-:W-:-:S03]  /*76fb0*/  IADD3 R0, P6, R0, UR7, RZ ;  /* 0x0000000700007c10 */ /* 0x000fc6000ffde0ff */
[----:B0-----:R-:W4:Y:S04]  /*76fc0*/  LDL.LU R13, [R1+0x2170] ;  /* 0x00217000010d7983 */ /* 0x001f280000300800 */
[----:B------:R0:W-:Y:S04]  /*76fd0*/  STL [R1+0x21b4], R0 ;  /* 0x0021b40001007387 */ /* 0x0001e80000100800 */
[----:B0-----:R-:W4:Y:S01]  /*76fe0*/  LDL.LU R0, [R1+0x2144] ;  /* 0x0021440001007983 */ /* 0x001f220000300800 */
[----:B---3--:R-:W-:Y:S02]  /*76ff0*/  IADD3.X R3, R3, UR6, RZ, P1, !PT ;  /* 0x0000000603037c10 */ /* 0x008fe40008ffe4ff */
[----:B------:R-:W-:-:S02]  /*77000*/  IADD3 R7, P1, R7, UR7, RZ ;  /* 0x0000000707077c10 */ /* 0x000fc4000ff3e0ff */
[----:B------:R-:W-:Y:S01]  /*77010*/  IADD3.X R6, R6, UR6, RZ, P2, !PT ;  /* 0x0000000606067c10 */ /* 0x000fe200097fe4ff */
[----:B------:R-:W-:Y:S01]  /*77020*/  STL [R1+0x21d8], R3 ;  /* 0x0021d80301007387 */ /* 0x000fe20000100800 */
[----:B------:R-:W-:Y:S02]  /*77030*/  IADD3 R24, P2, R24, UR7, RZ ;  /* 0x0000000718187c10 */ /* 0x000fe4000ff5e0ff */
[----:B------:R-:W-:Y:S02]  /*77040*/  IADD3.X R25, R25, UR6, RZ, P3, !PT ;  /* 0x0000000619197c10 */ /* 0x000fe40009ffe4ff */
[----:B------:R-:W-:Y:S01]  /*77050*/  IADD3 R26, P3, R26, UR7, RZ ;  /* 0x000000071a1a7c10 */ /* 0x000fe2000ff7e0ff */
        /* <DEDUP_REMOVED lines=32> */
[----:B------:R-:W-:Y:S04]  /*77260*/  STL [R1+0x216c], R9 ;  /* 0x00216c0901007387 */ /* 0x000fe80000100800 */
[----:B------:R-:W-:Y:S01]  /*77270*/  STL [R1+0x2190], R8 ;  /* 0x0021900801007387 */ /* 0x000fe20000100800 */
[----:B------:R-:W-:-:S03]  /*77280*/  IADD3.X R29, R29, UR6, RZ, P6, !PT ;  /* 0x000000061d1d7c10 */ /* 0x000fc6000b7fe4ff */
[----:B------:R-:W-:Y:S01]  /*77290*/  STL [R1+0x2164], R17 ;  /* 0x0021641101007387 */ /* 0x000fe20000100800 */
[----:B------:R-:W-:-:S03]  /*772a0*/  IADD3 R28, P6, R28, UR7, RZ ;  /* 0x000000071c1c7c10 */ /* 0x000fc6000ffde0ff */
[----:B------:R-:W-:Y:S04]  /*772b0*/  STL [R1+0x2188], R16 ;  /* 0x0021881001007387 */ /* 0x000fe80000100800 */
[----:B------:R0:W-:Y:S01]  /*772c0*/  STL [R1+0x215c], R12 ;  /* 0x00215c0c01007387 */ /* 0x0001e20000100800 */
[----:B------:R-:W-:-:S03]  /*772d0*/  IADD3.X R5, R5, UR6, RZ, P1, !PT ;  /* 0x0000000605057c10 */ /* 0x000fc60008ffe4ff */
[----:B0-----:R-:W3:Y:S04]  /*772e0*/  LDL.LU R12, [R1+0x2168] ;  /* 0x00216800010c7983 */ /* 0x001ee80000300800 */
[----:B------:R0:W-:Y:S04]  /*772f0*/  STL [R1+0x2180], R29 ;  /* 0x0021801d01007387 */ /* 0x0001e80000100800 */
[----:B0-----:R-:W3:Y:S04]  /*77300*/  LDL.LU R29, [R1+0x213c] ;  /* 0x00213c00011d7983 */ /* 0x001ee80000300800 */
[----:B------:R0:W-:Y:S04]  /*77310*/  STL [R1+0x2154], R28 ;  /* 0x0021541c01007387 */ /* 0x0001e80000100800 */
[----:B0-----:R-:W3:Y:S04]  /*77320*/  LDL.LU R28, [R1+0x2160] ;  /* 0x00216000011c7983 */ /* 0x001ee80000300800 */
[----:B------:R-:W-:Y:S04]  /*77330*/  STL [R1+0x2178], R5 ;  /* 0x0021780501007387 */ /* 0x000fe80000100800 */
[----:B------:R-:W3:Y:S01]  /*77340*/  LDL.LU R3, [R1+0x2134] ;  /* 0x0021340001037983 */ /* 0x000ee20000300800 */
[----:B--2---:R-:W-:-:S05]  /*77350*/  IADD3 R4, P1, R4, UR7, RZ ;  /* 0x0000000704047c10 */ /* 0x004fca000ff3e0ff */
[----:B------:R0:W-:Y:S04]  /*77360*/  STL [R1+0x214c], R4 ;  /* 0x00214c0401007387 */ /* 0x0001e80000100800 */
[----:B------:R-:W2:Y:S01]  /*77370*/  LDL.LU R7, [R1+0x2158] ;  /* 0x0021580001077983 */ /* 0x000ea20000300800 */
[----:B----4-:R-:W-:-:S05]  /*77380*/  IADD3.X R13, R13, UR6, RZ, P2, !PT ;  /* 0x000000060d0d7c10 */ /* 0x010fca00097fe4ff */
[----:B------:R1:W-:Y:S04]  /*77390*/  STL [R1+0x2170], R13 ;  /* 0x0021700d01007387 */ /* 0x0003e80000100800 */
[----:B------:R-:W4:Y:S01]  /*773a0*/  LDL.LU R6, [R1+0x212c] ;  /* 0x00212c0001067983 */ /* 0x000f220000300800 */
[----:B------:R-:W-:-:S05]  /*773b0*/  IADD3 R0, P2, R0, UR7, RZ ;  /* 0x0000000700007c10 */ /* 0x000fca000ff5e0ff */
        /* <DEDUP_REMOVED lines=22> */
[----:B------:R-:W4:Y:S01]  /*77520*/  LDL.LU R5, [R1+0x20d4] ;  /* 0x0020d40001057983 */ /* 0x000f220000300800 */
[----:B---3--:R-:W-:-:S05]  /*77530*/  IADD3.X R12, R12, UR6, RZ, P3, !PT ;  /* 0x000000060c0c7c10 */ /* 0x008fca0009ffe4ff */
[----:B------:R0:W-:Y:S01]  /*77540*/  STL [R1+0x2168], R12 ;  /* 0x0021680c01007387 */ /* 0x0001e20000100800 */
[----:B------:R-:W-:-:S03]  /*77550*/  IADD3 R29, P3, R29, UR7, RZ ;  /* 0x000000071d1d7c10 */ /* 0x000fc6000ff7e0ff */
[----:B0-----:R-:W3:Y:S04]  /*77560*/  LDL.LU R12, [R1+0x20f8] ;  /* 0x0020f800010c7983 */ /* 0x001ee80000300800 */
[----:B------:R0:W-:Y:S01]  /*77570*/  STL [R1+0x213c], R29 ;  /* 0x00213c1d01007387 */ /* 0x0001e20000100800 */
[----:B------:R-:W-:Y:S02]  /*77580*/  IADD3.X R28, R28, UR6, RZ, P4, !PT ;  /* 0x000000061c1c7c10 */ /* 0x000fe4000a7fe4ff */
[----:B------:R-:W-:Y:S01]  /*77590*/  IADD3 R3, P4, R3, UR7, RZ ;  /* 0x0000000703037c10 */ /* 0x000fe2000ff9e0ff */
[----:B0-----:R-:W3:Y:S04]  /*775a0*/  LDL.LU R29, [R1+0x20cc] ;  /* 0x0020cc00011d7983 */ /* 0x001ee80000300800 */
[----:B------:R0:W-:Y:S04]  /*775b0*/  STL [R1+0x2160], R28 ;  /* 0x0021601c01007387 */ /* 0x0001e80000100800 */
[----:B0-----:R-:W3:Y:S04]  /*775c0*/  LDL.LU R28, [R1+0x20f0] ;  /* 0x0020f000011c7983 */ /* 0x001ee80000300800 */
[----:B------:R-:W-:Y:S01]  /*775d0*/  STL [R1+0x2134], R3 ;  /* 0x0021340301007387 */ /* 0x000fe20000100800 */
[----:B--2---:R-:W-:-:S05]  /*775e0*/  IADD3.X R7, R7, UR6, RZ, P5, !PT ;  /* 0x0000000607077c10 */ /* 0x004fca000affe4ff */
[----:B------:R-:W-:Y:S01]  /*775f0*/  STL [R1+0x2158], R7 ;  /* 0x0021580701007387 */ /* 0x000fe20000100800 */
[----:B----4-:R-:W-:-:S05]  /*77600*/  IADD3 R6, P5, R6, UR7, RZ ;  /* 0x0000000706067c10 */ /* 0x010fca000ffbe0ff */
[----:B------:R-:W-:Y:S01]  /*77610*/  STL [R1+0x212c], R6 ;  /* 0x00212c0601007387 */ /* 0x000fe20000100800 */
[----:B------:R-:W-:Y:S02]  /*77620*/  IADD3.X R24, R24, UR6, RZ, P6, !PT ;  /* 0x0000000618187c10 */ /* 0x000fe4000b7fe4ff */
        /* <DEDUP_REMOVED lines=36> */
[----:B------:R-:W-:-:S03]  /*77870*/  IADD3.X R0, R0, UR6, RZ, P4, !PT ;  /* 0x0000000600007c10 */ /* 0x000fc6000a7fe4ff */
        /* <DEDUP_REMOVED lines=8> */
[----:B---3--:R-:W-:-:S03]  /*77900*/  IADD3.X R12, R12, UR6, RZ, P5, !PT ;  /* 0x000000060c0c7c10 */ /* 0x008fc6000affe4ff */
[----:B------:R-:W-:Y:S04]  /*77910*/  STL [R1+0x20d4], R5 ;  /* 0x0020d40501007387 */ /* 0x000fe80000100800 */
[----:B------:R-:W3:Y:S01]  /*77920*/  LDL.LU R3, [R1+0x20e0] ;  /* 0x0020e00001037983 */ /* 0x000ee20000300800 */
[----:B------:R-:W-:-:S03]  /*77930*/  IADD3 R29, P5, R29, UR7, RZ ;  /* 0x000000071d1d7c10 */ /* 0x000fc6000ffbe0ff */
        /* <DEDUP_REMOVED lines=40> */
[----:B------:R-:W-:Y:S04]  /*77bc0*/  STL [R1+0x20e0], R3 ;  /* 0x0020e00301007387 */ /* 0x000fe80000100800 */
[----:B------:R-:W-:Y:S01]  /*77bd0*/  STL [R1+0x20b4], R7 ;  /* 0x0020b40701007387 */ /* 0x000fe20000100800 */
[----:B------:R-:W-:Y:S02]  /*77be0*/  IADD3 R24, P3, R24, UR7, RZ ;  /* 0x0000000718187c10 */ /* 0x000fe4000ff7e0ff */
[----:B------:R-:W-:Y:S02]  /*77bf0*/  IADD3.X R25, R25, UR6, RZ, P4, !PT ;  /* 0x0000000619197c10 */ /* 0x000fe4000a7fe4ff */
[----:B------:R-:W-:-:S02]  /*77c00*/  IADD3 R26, P4, R26, UR7, RZ ;  /* 0x000000071a1a7c10 */ /* 0x000fc4000ff9e0ff */
        /* <DEDUP_REMOVED lines=368> */
[----:B------:R-:W-:Y:S04]  /*79310*/  STL [R1+0x1ec4], R7 ;  /* 0x001ec40701007387 */ /* 0x000fe80000100800 */
[----:B------:R-:W-:Y:S01]  /*79320*/  STL [R1+0x1ee8], R6 ;  /* 0x001ee80601007387 */ /* 0x000fe20000100800 */
[----:B------:R-:W-:-:S02]  /*79330*/  IADD3 R24, P5, R24, UR7, RZ ;  /* 0x0000000718187c10 */ /* 0x000fc4000ffbe0ff */
[----:B------:R-:W-:Y:S02]  /*79340*/  IADD3.X R25, R25, UR6, RZ, P6, !PT ;  /* 0x0000000619197c10 */ /* 0x000fe4000b7fe4ff */
        /* <DEDUP_REMOVED lines=2090> */
[----:B------:R0:W-:Y:S04]  /*815f0*/  STL [R1+0x13e8], R5 ;  /* 0x0013e80501007387 */ /* 0x0001e80000100800 */
[----:B------:R-:W3:Y:S01]  /*81600*/  LDL.LU R3, [R1+0x13a4] ;  /* 0x0013a40001037983 */ /* 0x000ee20000300800 */
[----:B--2---:R-:W-:-:S05]  /*81610*/  IADD3 R4, P3, R4, UR7, RZ ;  /* 0x0000000704047c10 */ /* 0x004fca000ff7e0ff */
[----:B------:R1:W-:Y:S04]  /*81620*/  STL [R1+0x13bc], R4 ;  /* 0x0013bc0401007387 */ /* 0x0003e80000100800 */
[----:B------:R-:W2:Y:S01]  /*81630*/  LDL.LU R7, [R1+0x13c8] ;  /* 0x0013c80001077983 */ /* 0x000ea20000300800 */
[----:B----4-:R-:W-:-:S05]  /*81640*/  IADD3.X R13, R13, UR6, RZ, P4, !PT ;  /* 0x000000060d0d7c10 */ /* 0x010fca000a7fe4ff */
[----:B------:R-:W-:Y:S04]  /*81650*/  STL [R1+0x13e0], R13 ;  /* 0x0013e00d01007387 */ /* 0x000fe80000100800 */
        /* <DEDUP_REMOVED lines=74> */
[----:B------:R-:W-:-:S03]  /*81b00*/  IADD3.X R5, R5, UR6, RZ, P5, !PT ;  /* 0x0000000605057c10 */ /* 0x000fc6000affe4ff */
[----:B------:R-:W-:Y:S04]  /*81b10*/  STL [R1+0x225c], R8 ;  /* 0x00225c0801007387 */ /* 0x000fe80000100800 */
[----:B------:R-:W-:Y:S01]  /*81b20*/  STL [R1+0x1390], R17 ;  /* 0x0013901101007387 */ /* 0x000fe20000100800 */
[----:B------:R-:W-:-:S03]  /*81b30*/  IADD3 R4, P5, R4, UR7, RZ ;  /* 0x0000000704047c10 */ /* 0x000fc6000ffbe0ff */
[----:B------:R-:W-:Y:S04]  /*81b40*/  STL [R1+0x2264], R16 ;  /* 0x0022641001007387 */ /* 0x000fe80000100800 */
[----:B------:R0:W-:Y:S01]  /*81b50*/  STL [R1+0x1388], R0 ;  /* 0x0013880001007387 */ /* 0x0001e20000100800 */
[----:B------:R-:W-:-:S03]  /*81b60*/  IADD3 R2, P6, R2, UR7, RZ ;  /* 0x0000000702027c10 */ /* 0x000fc6000ffde0ff */
[----:B------:R-:W-:Y:S04]  /*81b70*/  STL [R1+0x138c], R5 ;  /* 0x00138c0501007387 */ /* 0x000fe80000100800 */
[----:B0-----:R-:W2:Y:S04]  /*81b80*/  LDL.LU R0, [R1+0x2220] ;  /* 0x0022200001007983 */ /* 0x001ea80000300800 */
[----:B------:R-:W-:Y:S04]  /*81b90*/  STL [R1+0x226c], R4 ;  /* 0x00226c0401007387 */ /* 0x000fe80000100800 */
[----:B------:R0:W-:Y:S04]  /*81ba0*/  STL [R1+0x2274], R2 ;  /* 0x0022740201007387 */ /* 0x0001e80000100800 */
[----:B0-----:R-:W4:Y:S01]  /*81bb0*/  LDL.LU R2, [R1+0x228c] ;  /* 0x00228c0001027983 */ /* 0x001f220000300800 */
[----:B------:R-:W-:-:S05]  /*81bc0*/  IADD3.X R13, R13, UR6, RZ, P1, !PT ;  /* 0x000000060d0d7c10 */ /* 0x000fca0008ffe4ff */
[----:B------:R0:W-:Y:S04]  /*81bd0*/  STL [R1+0x1384], R13 ;  /* 0x0013840d01007387 */ /* 0x0001e80000100800 */
[----:B------:R-:W4:Y:S01]  /*81be0*/  LDL.LU R3, [R1+0x2228] ;  /* 0x0022280001037983 */ /* 0x000f220000300800 */
[----:B---3--:R-:W-:-:S05]  /*81bf0*/  IADD3 R12, P1, R12, UR7, RZ ;  /* 0x000000070c0c7c10 */ /* 0x008fca000ff3e0ff */
[----:B------:R1:W-:Y:S04]  /*81c00*/  STL [R1+0x227c], R12 ;  /* 0x00227c0c01007387 */ /* 0x0003e80000100800 */
[----:B------:R-:W3:Y:S01]  /*81c10*/  LDL.LU R7, [R1+0x2294] ;  /* 0x0022940001077983 */ /* 0x000ee20000300800 */
[----:B------:R-:W-:-:S05]  /*81c20*/  IADD3.X R29, R29, UR6, RZ, P2, !PT ;  /* 0x000000061d1d7c10 */ /* 0x000fca00097fe4ff */
[----:B------:R1:W-:Y:S04]  /*81c30*/  STL [R1+0x2218], R29 ;  /* 0x0022181d01007387 */ /* 0x0003e80000100800 */
[----:B------:R-:W3:Y:S01]  /*81c40*/  LDL.LU R6, [R1+0x2230] ;  /* 0x0022300001067983 */ /* 0x000ee20000300800 */
[----:B------:R-:W-:-:S05]  /*81c50*/  IADD3 R28, P2, R28, UR7, RZ ;  /* 0x000000071c1c7c10 */ /* 0x000fca000ff5e0ff */
        /* <DEDUP_REMOVED lines=23> */
[----:B------:R-:W3:Y:S01]  /*81dd0*/  LDL.LU R29, [R1+0x22f4] ;  /* 0x0022f400011d7983 */ /* 0x000ee20000300800 */
[----:B--2---:R-:W-:-:S05]  /*81de0*/  IADD3.X R0, R0, UR6, RZ, P3, !PT ;  /* 0x0000000600007c10 */ /* 0x004fca0009ffe4ff */
[----:B------:R0:W-:Y:S04]  /*81df0*/  STL [R1+0x2220], R0 ;  /* 0x0022200001007387 */ /* 0x0001e80000100800 */
[----:B------:R-:W2:Y:S01]  /*81e00*/  LDL.LU R28, [R1+0x2290] ;  /* 0x00229000011c7983 */ /* 0x000ea20000300800 */
[----:B----4-:R-:W-:-:S03]  /*81e10*/  IADD3 R2, P3, R2, UR7, RZ ;  /* 0x0000000702027c10 */ /* 0x010fc6000ff7e0ff */
[----:B0-----:R-:W4:Y:S04]  /*81e20*/  LDL.LU R0, [R1+0x22fc] ;  /* 0x0022fc0001007983 */ /* 0x001f280000300800 */
[----:B------:R0:W-:Y:S04]  /*81e30*/  STL [R1+0x228c], R2 ;  /* 0x00228c0201007387 */ /* 0x0001e80000100800 */
[----:B0-----:R-:W4:Y:S01]  /*81e40*/  LDL.LU R2, [R1+0x2298] ;  /* 0x0022980001027983 */ /* 0x001f220000300800 */
[----:B------:R-:W-:Y:S02]  /*81e50*/  IADD3.X R3, R3, UR6, RZ, P4, !PT ;  /* 0x0000000603037c10 */ /* 0x000fe4000a7fe4ff */
[----:B---3--:R-:W-:-:S03]  /*81e60*/  IADD3 R7, P4, R7, UR7, RZ ;  /* 0x0000000707077c10 */ /* 0x008fc6000ff9e0ff */
[----:B------:R-:W-:Y:S04]  /*81e70*/  STL [R1+0x2228], R3 ;  /* 0x0022280301007387 */ /* 0x000fe80000100800 */
[----:B------:R-:W-:Y:S01]  /*81e80*/  STL [R1+0x2294], R7 ;  /* 0x0022940701007387 */ /* 0x000fe20000100800 */
[----:B------:R-:W-:-:S05]  /*81e90*/  IADD3.X R6, R6, UR6, RZ, P5, !PT ;  /* 0x0000000606067c10 */ /* 0x000fca000affe4ff */
[----:B------:R-:W-:Y:S01]  /*81ea0*/  STL [R1+0x2230], R6 ;  /* 0x0022300601007387 */ /* 0x000fe20000100800 */
[----:B------:R-:W-:Y:S02]  /*81eb0*/  IADD3 R24, P5, R24, UR7, RZ ;  /* 0x0000000718187c10 */ /* 0x000fe4000ffbe0ff */
        /* <DEDUP_REMOVED lines=28> */
[----:B------:R0:W-:Y:S01]  /*82080*/  STL [R1+0x22cc], R22 ;  /* 0x0022cc1601007387 */ /* 0x0001e20000100800 */
[----:B------:R-:W-:-:S03]  /*82090*/  IADD3.X R16, R16, UR6, RZ, P2, !PT ;  /* 0x0000000610107c10 */ /* 0x000fc600097fe4ff */
[----:B------:R1:W-:Y:S04]  /*820a0*/  STL [R1+0x2268], R23 ;  /* 0x0022681701007387 */ /* 0x0003e80000100800 */
[----:B------:R-:W-:Y:S01]  /*820b0*/  STL [R1+0x22d4], R9 ;  /* 0x0022d40901007387 */ /* 0x000fe20000100800 */
[----:B------:R-:W-:-:S03]  /*820c0*/  IADD3 R5, P2, R5, UR7, RZ ;  /* 0x0000000705057c10 */ /* 0x000fc6000ff5e0ff */
[----:B------:R3:W-:Y:S01]  /*820d0*/  STL [R1+0x2270], R8 ;  /* 0x0022700801007387 */ /* 0x0007e20000100800 */
[----:B------:R-:W-:-:S03]  /*820e0*/  IADD3.X R4, R4, UR6, RZ, P3, !PT ;  /* 0x0000000604047c10 */ /* 0x000fc60009ffe4ff */
[----:B------:R-:W-:Y:S01]  /*820f0*/  STL [R1+0x22dc], R17 ;  /* 0x0022dc1101007387 */ /* 0x000fe20000100800 */
[----:B------:R-:W-:-:S03]  /*82100*/  IADD3 R13, P3, R13, UR7, RZ ;  /* 0x000000070d0d7c10 */ /* 0x000fc6000ff7e0ff */
[----:B------:R3:W-:Y:S04]  /*82110*/  STL [R1+0x2278], R16 ;  /* 0x0022781001007387 */ /* 0x0007e80000100800 */
[----:B0-----:R-:W3:Y:S01]  /*82120*/  LDL.LU R22, [R1+0x2304] ;  /* 0x0023040001167983 */ /* 0x001ee20000300800 */
[----:B------:R-:W-:-:S03]  /*82130*/  IADD3.X R12, R12, UR6, RZ, P4, !PT ;  /* 0x000000060c0c7c10 */ /* 0x000fc6000a7fe4ff */
[----:B------:R-:W-:Y:S01]  /*82140*/  STL [R1+0x22e4], R5 ;  /* 0x0022e40501007387 */ /* 0x000fe20000100800 */
[----:B------:R-:W-:-:S03]  /*82150*/  IADD3 R29, P4, R29, UR7, RZ ;  /* 0x000000071d1d7c10 */ /* 0x000fc6000ff9e0ff */
[----:B------:R0:W-:Y:S04]  /*82160*/  STL [R1+0x2280], R4 ;  /* 0x0022800401007387 */ /* 0x0001e80000100800 */
[----:B-1----:R-:W3:Y:S04]  /*82170*/  LDL.LU R23, [R1+0x22a0] ;  /* 0x0022a00001177983 */ /* 0x002ee80000300800 */
[----:B------:R-:W-:Y:S04]  /*82180*/  STL [R1+0x22ec], R13 ;  /* 0x0022ec0d01007387 */ /* 0x000fe80000100800 */
[----:B------:R1:W-:Y:S04]  /*82190*/  STL [R1+0x2288], R12 ;  /* 0x0022880c01007387 */ /* 0x0003e80000100800 */
[----:B------:R-:W-:Y:S04]  /*821a0*/  STL [R1+0x22f4], R29 ;  /* 0x0022f41d01007387 */ /* 0x000fe80000100800 */
[----:B------:R-:W3:Y:S01]  /*821b0*/  LDL.LU R3, [R1+0x230c] ;  /* 0x00230c0001037983 */ /* 0x000ee20000300800 */
[----:B--2---:R-:W-:-:S05]  /*821c0*/  IADD3.X R28, R28, UR6, RZ, P5, !PT ;  /* 0x000000061c1c7c10 */ /* 0x004fca000affe4ff */
[----:B------:R2:W-:Y:S04]  /*821d0*/  STL [R1+0x2290], R28 ;  /* 0x0022901c01007387 */ /* 0x0005e80000100800 */
[----:B------:R-:W2:Y:S01]  /*821e0*/  LDL.LU R6, [R1+0x22a8] ;  /* 0x0022a80001067983 */ /* 0x000ea20000300800 */
[----:B----4-:R-:W-:-:S05]  /*821f0*/  IADD3 R0, P5, R0, UR7, RZ ;  /* 0x0000000700007c10 */ /* 0x010fca000ffbe0ff */
[----:B------:R4:W-:Y:S04]  /*82200*/  STL [R1+0x22fc], R0 ;  /* 0x0022fc0001007387 */ /* 0x0009e80000100800 */
[----:B------:R-:W4:Y:S01]  /*82210*/  LDL.LU R7, [R1+0x2314] ;  /* 0x0023140001077983 */ /* 0x000f220000300800 */
[----:B------:R-:W-:-:S05]  /*82220*/  IADD3.X R2, R2, UR6, RZ, P6, !PT ;  /* 0x0000000602027c10 */ /* 0x000fca000b7fe4ff */
[----:B------:R4:W-:Y:S04]  /*82230*/  STL [R1+0x2298], R2 ;  /* 0x0022980201007387 */ /* 0x0009e80000100800 */
[----:B------:R-:W4:Y:S04]  /*82240*/  LDL.LU R20, [R1+0x22b0] ;  /* 0x0022b00001147983 */ /* 0x000f280000300800 */
[----:B------:R-:W4:Y:S04]  /*82250*/  LDL.LU R21, [R1+0x231c] ;  /* 0x00231c0001157983 */ /* 0x000f280000300800 */
[----:B------:R-:W4:Y:S04]  /*82260*/  LDL.LU R18, [R1+0x22b8] ;  /* 0x0022b80001127983 */ /* 0x000f280000300800 */
[----:B------:R-:W4:Y:S04]  /*82270*/  LDL.LU R19, [R1+0x2324] ;  /* 0x0023240001137983 */ /* 0x000f280000300800 */
[----:B---3--:R-:W3:Y:S04]  /*82280*/  LDL.LU R8, [R1+0x22c0] ;  /* 0x0022c00001087983 */ /* 0x008ee80000300800 */
[----:B------:R-:W3:Y:S04]  /*82290*/  LDL.LU R9, [R1+0x232c] ;  /* 0x00232c0001097983 */ /* 0x000ee80000300800 */
[----:B------:R-:W3:Y:S04]  /*822a0*/  LDL.LU R16, [R1+0x22c8] ;  /* 0x0022c80001107983 */ /* 0x000ee80000300800 */
[----:B------:R-:W3:Y:S04]  /*822b0*/  LDL.LU R17, [R1+0x2334] ;  /* 0x0023340001117983 */ /* 0x000ee80000300800 */
[----:B0-----:R-:W3:Y:S04]  /*822c0*/  LDL.LU R4, [R1+0x22d0] ;  /* 0x0022d00001047983 */ /* 0x001ee80000300800 */
[----:B------:R-:W3:Y:S04]  /*822d0*/  LDL.LU R5, [R1+0x233c] ;  /* 0x00233c0001057983 */ /* 0x000ee80000300800 */
[----:B-1----:R-:W3:Y:S04]  /*822e0*/  LDL.LU R12, [R1+0x22d8] ;  /* 0x0022d800010c7983 */ /* 0x002ee80000300800 */
[----:B------:R-:W3:Y:S04]  /*822f0*/  LDL.LU R13, [R1+0x2344] ;  /* 0x00234400010d7983 */ /* 0x000ee80000300800 */
[----:B--2---:R-:W2:Y:S04]  /*82300*/  LDL.LU R28, [R1+0x22e0] ;  /* 0x0022e000011c7983 */ /* 0x004ea80000300800 */
[----:B------:R-:W2:Y:S04]  /*82310*/  LDL.LU R29, [R1+0x2360] ;  /* 0x00236000011d7983 */ /* 0x000ea80000300800 */
        /* <DEDUP_REMOVED lines=9> */
[----:B------:R-:W-:-:S02]  /*823b0*/  IADD3 R22, P6, R22, UR7, RZ ;  /* 0x0000000716167c10 */ /* 0x000fc4000ffde0ff */
[----:B------:R-:W-:-:S03]  /*823c0*/  IADD3.X R23, R23, UR6, RZ, P1, !PT ;  /* 0x0000000617177c10 */ /* 0x000fc60008ffe4ff */
[----:B------:R0:W-:Y:S04]  /*823d0*/  STL [R1+0x2304], R22 ;  /* 0x0023041601007387 */ /* 0x0001e80000100800 */
[----:B------:R-:W4:Y:S01]  /*823e0*/  LDL.LU R15, [R1+0x2348] ;  /* 0x00234800010f7983 */ /* 0x000f220000300800 */
[----:B------:R-:W-:-:S03]  /*823f0*/  IADD3 R3, P1, R3, UR7, RZ ;  /* 0x0000000703037c10 */ /* 0x000fc6000ff3e0ff */
[----:B0-----:R-:W4:Y:S04]  /*82400*/  LDL.LU R22, [R1+0x2318] ;  /* 0x0023180001167983 */ /* 0x001f280000300800 */
[----:B------:R0:W-:Y:S04]  /*82410*/  STL [R1+0x22a0], R23 ;  /* 0x0022a01701007387 */ /* 0x0001e80000100800 */
[----:B0-----:R-:W4:Y:S04]  /*82420*/  LDL.LU R23, [R1+0x2320] ;  /* 0x0023200001177983 */ /* 0x001f280000300800 */
[----:B------:R0:W-:Y:S04]  /*82430*/  STL [R1+0x230c], R3 ;  /* 0x00230c0301007387 */ /* 0x0001e80000100800 */
[----:B0-----:R0:W5:Y:S01]  /*82440*/  LDL.LU R3, [R1+0x23ec] ;  /* 0x0023ec0001037983 */ /* 0x0011620000300800 */
[----:B------:R-:W-:-:S05]  /*82450*/  IADD3.X R6, R6, UR6, RZ, P2, !PT ;  /* 0x0000000606067c10 */ /* 0x000fca00097fe4ff */
[----:B------:R1:W-:Y:S01]  /*82460*/  STL [R1+0x22a8], R6 ;  /* 0x0022a80601007387 */ /* 0x0003e20000100800 */
[----:B------:R-:W-:-:S03]  /*82470*/  IADD3 R7, P2, R7, UR7, RZ ;  /* 0x0000000707077c10 */ /* 0x000fc6000ff5e0ff */
[----:B-1----:R0:W5:Y:S04]  /*82480*/  LDL.LU R6, [R1+0x23e8] ;  /* 0x0023e80001067983 */ /* 0x0021680000300800 */
[----:B------:R1:W-:Y:S01]  /*82490*/  STL [R1+0x2314], R7 ;  /* 0x0023140701007387 */ /* 0x0003e20000100800 */
[----:B------:R-:W-:Y:S02]  /*824a0*/  IADD3.X R20, R20, UR6, RZ, P3, !PT ;  /* 0x0000000614147c10 */ /* 0x000fe40009ffe4ff */
[----:B------:R-:W-:Y:S02]  /*824b0*/  IADD3 R21, P3, R21, UR7, RZ ;  /* 0x0000000715157c10 */ /* 0x000fe4000ff7e0ff */
[----:B------:R-:W-:Y:S02]  /*824c0*/  IADD3.X R18, R18, UR6, RZ, P4, !PT ;  /* 0x0000000612127c10 */ /* 0x000fe4000a7fe4ff */
[----:B------:R-:W-:Y:S01]  /*824d0*/  IADD3 R19, P4, R19, UR7, RZ ;  /* 0x0000000713137c10 */ /* 0x000fe2000ff9e0ff */
[----:B-1----:R0:W5:Y:S04]  /*824e0*/  LDL.LU R7, [R1+0x23e4] ;  /* 0x0023e40001077983 */ /* 0x0021680000300800 */
[----:B------:R1:W-:Y:S01]  /*824f0*/  STL [R1+0x22b0], R20 ;  /* 0x0022b01401007387 */ /* 0x0003e20000100800 */
[----:B---3--:R-:W-:-:S02]  /*82500*/  IADD3.X R8, R8, UR6, RZ, P5, !PT ;  /* 0x0000000608087c10 */ /* 0x008fc4000affe4ff */
[----:B------:R-:W-:Y:S02]  /*82510*/  IADD3 R9, P5, R9, UR7, RZ ;  /* 0x0000000709097c10 */ /* 0x000fe4000ffbe0ff */
[----:B------:R-:W-:Y:S01]  /*82520*/  IADD3.X R16, R16, UR6, RZ, P6, !PT ;  /* 0x0000000610107c10 */ /* 0x000fe2000b7fe4ff */
[----:B-1----:R0:W5:Y:S04]  /*82530*/  LDL.LU R20, [R1+0x23e0] ;  /* 0x0023e00001147983 */ /* 0x0021680000300800 */
[----:B------:R1:W-:Y:S01]  /*82540*/  STL [R1+0x231c], R21 ;  /* 0x00231c1501007387 */ /* 0x0003e20000100800 */
[----:B------:R-:W-:Y:S02]  /*82550*/  IADD3 R17, P6, R17, UR7, RZ ;  /* 0x0000000711117c10 */ /* 0x000fe4000ffde0ff */
[----:B------:R-:W-:Y:S01]  /*82560*/  IADD3.X R4, R4, UR6, RZ, P1, !PT ;  /* 0x0000000604047c10 */ /* 0x000fe20008ffe4ff */
[----:B-1----:R0:W5:Y:S04]  /*82570*/  LDL.LU R21, [R1+0x23dc] ;  /* 0x0023dc0001157983 */ /* 0x0021680000300800 */
[----:B------:R1:W-:Y:S01]  /*82580*/  STL [R1+0x22b8], R18 ;  /* 0x0022b81201007387 */ /* 0x0003e20000100800 */
[----:B------:R-:W-:-:S03]  /*82590*/  IADD3 R5, P1, R5, UR7, RZ ;  /* 0x0000000705057c10 */ /* 0x000fc6000ff3e0ff */
[----:B-1----:R0:W5:Y:S04]  /*825a0*/  LDL.LU R18, [R1+0x23d8] ;  /* 0x0023d80001127983 */ /* 0x0021680000300800 */
[----:B------:R1:W-:Y:S01]  /*825b0*/  STL [R1+0x2324], R19 ;  /* 0x0023241301007387 */ /* 0x0003e20000100800 */
[----:B------:R-:W-:-:S03]  /*825c0*/  IADD3.X R12, R12, UR6, RZ, P2, !PT ;  /* 0x000000060c0c7c10 */ /* 0x000fc600097fe4ff */
[----:B-1----:R0:W5:Y:S04]  /*825d0*/  LDL.LU R19, [R1+0x23d4] ;  /* 0x0023d40001137983 */ /* 0x0021680000300800 */
[----:B------:R1:W-:Y:S01]  /*825e0*/  STL [R1+0x22c0], R8 ;  /* 0x0022c00801007387 */ /* 0x0003e20000100800 */
[----:B------:R-:W-:-:S03]  /*825f0*/  IADD3 R13, P2, R13, UR7, RZ ;  /* 0x000000070d0d7c10 */ /* 0x000fc6000ff5e0ff */
[----:B-1----:R0:W5:Y:S04]  /*82600*/  LDL.LU R8, [R1+0x23d0] ;  /* 0x0023d00001087983 */ /* 0x0021680000300800 */
[----:B------:R1:W-:Y:S01]  /*82610*/  STL [R1+0x232c], R9 ;  /* 0x00232c0901007387 */ /* 0x0003e20000100800 */
[----:B--2---:R-:W-:-:S03]  /*82620*/  IADD3.X R28, R28, UR6, RZ, P3, !PT ;  /* 0x000000061c1c7c10 */ /* 0x004fc60009ffe4ff */
[----:B-1----:R0:W5:Y:S04]  /*82630*/  LDL.LU R9, [R1+0x23cc] ;  /* 0x0023cc0001097983 */ /* 0x0021680000300800 */
[----:B------:R1:W-:Y:S01]  /*82640*/  STL [R1+0x22c8], R16 ;  /* 0x0022c81001007387 */ /* 0x0003e20000100800 */
[----:B------:R-:W-:-:S03]  /*82650*/  IADD3 R29, P3, R29, UR7, RZ ;  /* 0x000000071d1d7c10 */ /* 0x000fc6000ff7e0ff */
[----:B-1----:R0:W5:Y:S04]  /*82660*/  LDL.LU R16, [R1+0x23c8] ;  /* 0x0023c80001107983 */ /* 0x0021680000300800 */
[----:B------:R1:W-:Y:S01]  /*82670*/  STL [R1+0x2334], R17 ;  /* 0x0023341101007387 */ /* 0x0003e20000100800 */
[----:B----4-:R-:W-:-:S03]  /*82680*/  IADD3.X R0, R0, UR6, RZ, P4, !PT ;  /* 0x0000000600007c10 */ /* 0x010fc6000a7fe4ff */
[----:B-1----:R0:W5:Y:S04]  /*82690*/  LDL.LU R17, [R1+0x23c4] ;  /* 0x0023c40001117983 */ /* 0x0021680000300800 */
[----:B------:R1:W-:Y:S01]  /*826a0*/  STL [R1+0x22d0], R4 ;  /* 0x0022d00401007387 */ /* 0x0003e20000100800 */
[----:B------:R-:W-:-:S03]  /*826b0*/  IADD3 R2, P4, R2, UR7, RZ ;  /* 0x0000000702027c10 */ /* 0x000fc6000ff9e0ff */
[----:B-1----:R0:W5:Y:S04]  /*826c0*/  LDL.LU R4, [R1+0x23c0] ;  /* 0x0023c00001047983 */ /* 0x0021680000300800 */
[----:B------:R1:W-:Y:S04]  /*826d0*/  STL [R1+0x233c], R5 ;  /* 0x00233c0501007387 */ /* 0x0003e80000100800 */
        /* <DEDUP_REMOVED lines=10> */
[----:B-1----:R-:W2:Y:S04]  /*82780*/  LDL.LU R0, [R1+0x23a8] ;  /* 0x0023a80001007983 */ /* 0x002ea80000300800 */
[----:B------:R1:W-:Y:S04]  /*82790*/  STL [R1+0x235c], R2 ;  /* 0x00235c0201007387 */ /* 0x0003e80000100800 */
[----:B-1----:R-:W3:Y:S01]  /*827a0*/  LDL.LU R2, [R1+0x23a4] ;  /* 0x0023a40001027983 */ /* 0x002ee20000300800 */
[----:B------:R-:W-:-:S02]  /*827b0*/  IADD3.X R24, R24, UR6, RZ, P5, !PT ;  /* 0x0000000618187c10 */ /* 0x000fc4000affe4ff */
[----:B------:R-:W-:Y:S02]  /*827c0*/  IADD3 R25, P5, R25, UR7, RZ ;  /* 0x0000000719197c10 */ /* 0x000fe4000ffbe0ff */
[----:B------:R-:W-:Y:S02]  /*827d0*/  IADD3.X R26, R26, UR6, RZ, P6, !PT ;  /* 0x000000061a1a7c10 */ /* 0x000fe4000b7fe4ff */
[----:B------:R-:W-:Y:S02]  /*827e0*/  IADD3.X R10, R10, UR6, RZ, P1, !PT ;  /* 0x000000060a0a7c10 */ /* 0x000fe40008ffe4ff */
[----:B------:R-:W-:Y:S01]  /*827f0*/  IADD3 R27, P6, R27, UR7, RZ ;  /* 0x000000071b1b7c10 */ /* 0x000fe2000ffde0ff */
[----:B------:R-:W-:Y:S04]  /*82800*/  STL [R1+0x22f0], R24 ;  /* 0x0022f01801007387 */ /* 0x000fe80000100800 */
[----:B------:R-:W-:Y:S04]  /*82810*/  STL [R1+0x2358], R25 ;  /* 0x0023581901007387 */ /* 0x000fe80000100800 */
[----:B------:R-:W-:Y:S01]  /*82820*/  STL [R1+0x22f8], R26 ;  /* 0x0022f81a01007387 */ /* 0x000fe20000100800 */
[----:B------:R-:W-:-:S02]  /*82830*/  IADD3.X R11, R11, UR6, RZ, P2, !PT ;  /* 0x000000060b0b7c10 */ /* 0x000fc400097fe4ff */
[----:B--2---:R-:W-:Y:S02]  /*82840*/  IADD3 R0, P2, R0, UR7, RZ ;  /* 0x0000000700007c10 */ /* 0x004fe4000ff5e0ff */
[----:B---3--:R-:W-:-:S05]  /*82850*/  IADD3 R2, P1, R2, UR7, RZ ;  /* 0x0000000702027c10 */ /* 0x008fca000ff3e0ff */
[----:B------:R1:W-:Y:S04]  /*82860*/  STL [R1+0x2350], R2 ;  /* 0x0023500201007387 */ /* 0x0003e80000100800 */
[----:B------:R-:W-:Y:S04]  /*82870*/  STL [R1+0x2354], R27 ;  /* 0x0023541b01007387 */ /* 0x000fe80000100800 */
[----:B-1----:R-:W2:Y:S04]  /*82880*/  LDL.LU R2, [R1+0x23a0] ;  /* 0x0023a00001027983 */ /* 0x002ea80000300800 */
[----:B------:R-:W-:Y:S04]  /*82890*/  STL [R1+0x2300], R10 ;  /* 0x0023000a01007387 */ /* 0x000fe80000100800 */
[----:B------:R1:W-:Y:S04]  /*828a0*/  STL [R1+0x234c], R0 ;  /* 0x00234c0001007387 */ /* 0x0003e80000100800 */
[----:B-1----:R-:W3:Y:S01]  /*828b0*/  LDL.LU R0, [R1+0x239c] ;  /* 0x00239c0001007983 */ /* 0x002ee20000300800 */
[----:B------:R-:W-:-:S02]  /*828c0*/  IADD3.X R14, R14, UR6, RZ, P3, !PT ;  /* 0x000000060e0e7c10 */ /* 0x000fc40009ffe4ff */
[----:B------:R-:W-:Y:S02]  /*828d0*/  IADD3 R15, P3, R15, UR7, RZ ;  /* 0x000000070f0f7c10 */ /* 0x000fe4000ff7e0ff */
[----:B------:R-:W-:Y:S01]  /*828e0*/  IADD3.X R22, R22, UR6, RZ, P4, !PT ;  /* 0x0000000616167c10 */ /* 0x000fe2000a7fe4ff */
[----:B------:R-:W-:Y:S01]  /*828f0*/  STL [R1+0x2308], R11 ;  /* 0x0023080b01007387 */ /* 0x000fe20000100800 */
[----:B------:R-:W-:-:S03]  /*82900*/  IADD3.X R23, R23, UR6, RZ, P5, !PT ;  /* 0x0000000617177c10 */ /* 0x000fc6000affe4ff */
[----:B------:R-:W-:Y:S04]  /*82910*/  STL [R1+0x2310], R14 ;  /* 0x0023100e01007387 */ /* 0x000fe80000100800 */
[----:B------:R-:W-:Y:S01]  /*82920*/  STL [R1+0x2348], R15 ;  /* 0x0023480f01007387 */ /* 0x000fe20000100800 */
[----:B--2---:R-:W-:-:S05]  /*82930*/  IADD3.X R2, R2, UR6, RZ, P6, !PT ;  /* 0x0000000602027c10 */ /* 0x004fca000b7fe4ff */
[----:B------:R1:W-:Y:S04]  /*82940*/  STL [R1+0x2328], R2 ;  /* 0x0023280201007387 */ /* 0x0003e80000100800 */
[----:B------:R-:W-:Y:S01]  /*82950*/  STL [R1+0x2318], R22 ;  /* 0x0023181601007387 */ /* 0x000fe20000100800 */
[----:B---3--:R-:W-:-:S03]  /*82960*/  IADD3.X R0, R0, UR6, RZ, P1, !PT ;  /* 0x0000000600007c10 */ /* 0x008fc60008ffe4ff */
[----:B-1----:R0:W5:Y:S04]  /*82970*/  LDL.LU R2, [R1+0x2398] ;  /* 0x0023980001027983 */ /* 0x0021680000300800 */
[----:B------:R-:W-:Y:S04]  /*82980*/  STL [R1+0x2320], R23 ;  /* 0x0023201701007387 */ /* 0x000fe80000100800 */
[----:B------:R1:W-:Y:S02]  /*82990*/  STL [R1+0x2330], R0 ;  /* 0x0023300001007387 */ /* 0x0003e40000100800 */
[----:B-1----:R-:W1:Y:S02]  /*829a0*/  S2R R0, SR_TID.X ;  /* 0x0000000000007919 */ /* 0x002e640000002100 */
[----:B-1----:R-:W-:-:S05]  /*829b0*/  LOP3.LUT R0, R0, 0x3f, RZ, 0xc0, !PT ;  /* 0x0000003f00007812 */ /* 0x002fca00078ec0ff */
[----:B------:R-:W-:Y:S01]  /*829c0*/  IMAD.SHL.U32 R0, R0, 0x2, RZ ;  /* 0x0000000200007824 */ /* 0x000fe200078e00ff */
[----:B------:R-:W2:Y:S04]  /*829d0*/  LDL.LU R22, [R1+0x2338] ;  /* 0x0023380001167983 */ /* 0x000ea80000300800 */
[----:B------:R-:W3:Y:S01]  /*829e0*/  LDL.LU R23, [R1+0x2340] ;  /* 0x0023400001177983 */ /* 0x000ee20000300800 */
[----:B--2---:R-:W-:Y:S02]  /*829f0*/  IADD3.X R22, R22, UR6, RZ, P2, !PT ;  /* 0x0000000616167c10 */ /* 0x004fe400097fe4ff */
[----:B---3--:R-:W-:-:S05]  /*82a00*/  IADD3.X R23, R23, UR6, RZ, P3, !PT ;  /* 0x0000000617177c10 */ /* 0x008fca0009ffe4ff */
[----:B------:R0:W-:Y:S04]  /*82a10*/  STL [R1+0x2340], R23 ;  /* 0x0023401701007387 */ /* 0x0001e80000100800 */
[----:B------:R0:W-:Y:S01]  /*82a20*/  STL [R1+0x2338], R22 ;  /* 0x0023381601007387 */ /* 0x0001e20000100800 */
[----:B------:R-:W-:Y:S05]  /*82a30*/  @P0 BRA `(.L_x_2) ;  /* 0xfffffb8800980947 */ /* 0x000fea000383ffff */
[----:B-----5:R1:W-:Y:S04]  /*82a40*/  STL [R1+0x2774], R21 ;  /* 0x0027741501007387 */ /* 0x0203e80000100800 */
[----:B-1----:R-:W2:Y:S04]  /*82a50*/  LDL.LU R21, [R1+0x1b0] ;  /* 0x0001b00001157983 */ /* 0x002ea80000300800 */
[----:B--2---:R1:W-:Y:S04]  /*82a60*/  STL [R1+0x277c], R21 ;  /* 0x00277c1501007387 */ /* 0x0043e80000100800 */
        /* <DEDUP_REMOVED lines=32> */
[----:B------:R2:W-:Y:S01]  /*82c70*/  STL [R1+0x2770], R20 ;  /* 0x0027701401007387 */ /* 0x0005e20000100800 */
[----:B-1----:R-:W-:-:S03]  /*82c80*/  IMAD.MOV.U32 R21, RZ, RZ, R7 ;  /* 0x000000ffff157224 */ /* 0x002fc600078e0007 */
[----:B--2---:R-:W2:Y:S04]  /*82c90*/  LDL.LU R20, [R1+0xaec] ;  /* 0x000aec0001147983 */ /* 0x004ea80000300800 */
        /* <DEDUP_REMOVED lines=35> */
[----:B------:R-:W2:Y:S04]  /*82ed0*/  LDL.LU R0, [R1+0x1c4] ;  /* 0x0001c40001007983 */ /* 0x000ea80000300800 */
[----:B------:R-:W2:Y:S01]  /*82ee0*/  LDL.LU R3, [R1+0x1c0] ;  /* 0x0001c00001037983 */ /* 0x000ea20000300800 */
[----:B-1----:R-:W-:-:S03]  /*82ef0*/  IMAD.MOV.U32 R20, RZ, RZ, R6 ;  /* 0x000000ffff147224 */ /* 0x002fc600078e0006 */
[----:B------:R-:W3:Y:S04]  /*82f00*/  LDL.LU R24, [R1+0xafc] ;  /* 0x000afc0001187983 */ /* 0x000ee80000300800 */
[----:B------:R-:W3:Y:S04]  /*82f10*/  LDL.LU R25, [R1+0xaf8] ;  /* 0x000af80001197983 */ /* 0x000ee80000300800 */
[----:B------:R-:W4:Y:S04]  /*82f20*/  LDL.LU R26, [R1+0xaf4] ;  /* 0x000af400011a7983 */ /* 0x000f280000300800 */
[----:B------:R-:W4:Y:S04]  /*82f30*/  LDL.LU R27, [R1+0xaf0] ;  /* 0x000af000011b7983 */ /* 0x000f280000300800 */
        /* <DEDUP_REMOVED lines=8> */
[----:B------:R0:W-:Y:S04]  /*82fc0*/  STL [R1+0x23d0], R5 ;  /* 0x0023d00501007387 */ /* 0x0001e80000100800 */
[----:B0-----:R-:W2:Y:S04]  /*82fd0*/  LDL.LU R5, [R1+0x1c8] ;  /* 0x0001c80001057983 */ /* 0x001ea80000300800 */
[----:B------:R0:W-:Y:S04]  /*82fe0*/  STL [R1+0x23cc], R4 ;  /* 0x0023cc0401007387 */ /* 0x0001e80000100800 */
[----:B0-----:R-:W2:Y:S04]  /*82ff0*/  LDL.LU R4, [R1+0x1cc] ;  /* 0x0001cc0001047983 */ /* 0x001ea80000300800 */
[----:B------:R0:W-:Y:S04]  /*83000*/  STL [R1+0x23c0], R9 ;  /* 0x0023c00901007387 */ /* 0x0001e80000100800 */
[----:B0-----:R-:W3:Y:S04]  /*83010*/  LDL.LU R9, [R1+0xc10] ;  /* 0x000c100001097983 */ /* 0x001ee80000300800 */
[----:B------:R0:W-:Y:S04]  /*83020*/  STL [R1+0x23bc], R8 ;  /* 0x0023bc0801007387 */ /* 0x0001e80000100800 */
[----:B0-----:R-:W3:Y:S04]  /*83030*/  LDL.LU R8, [R1+0xc14] ;  /* 0x000c140001087983 */ /* 0x001ee80000300800 */
[----:B------:R0:W-:Y:S04]  /*83040*/  STL [R1+0x23b8], R13 ;  /* 0x0023b80d01007387 */ /* 0x0001e80000100800 */
[----:B0-----:R-:W4:Y:S04]  /*83050*/  LDL.LU R13, [R1+0xc18] ;  /* 0x000c1800010d7983 */ /* 0x001f280000300800 */
[----:B------:R0:W-:Y:S04]  /*83060*/  STL [R1+0x23b4], R12 ;  /* 0x0023b40c01007387 */ /* 0x0001e80000100800 */
[----:B0-----:R-:W4:Y:S04]  /*83070*/  LDL.LU R12, [R1+0xc1c] ;  /* 0x000c1c00010c7983 */ /* 0x001f280000300800 */
[----:B------:R0:W-:Y:S01]  /*83080*/  STL [R1+0x23b0], R19 ;  /* 0x0023b01301007387 */ /* 0x0001e20000100800 */
[----:B------:R-:W-:-:S03]  /*83090*/  F2FP.BF16.F32.PACK_AB R21, R20, R21 ;  /* 0x000000151415723e */ /* 0x000fc600000010ff */
[----:B0-----:R-:W3:Y:S04]  /*830a0*/  LDL.LU R19, [R1+0xcb0] ;  /* 0x000cb00001137983 */ /* 0x001ee80000300800 */
[----:B------:R0:W-:Y:S04]  /*830b0*/  STL [R1+0x23ac], R18 ;  /* 0x0023ac1201007387 */ /* 0x0001e80000100800 */
[----:B0-----:R-:W3:Y:S04]  /*830c0*/  LDL.LU R18, [R1+0xcb4] ;  /* 0x000cb40001127983 */ /* 0x001ee80000300800 */
[----:B------:R0:W-:Y:S04]  /*830d0*/  STL [R1+0x23a8], R17 ;  /* 0x0023a81101007387 */ /* 0x0001e80000100800 */
[----:B0-----:R-:W3:Y:S04]  /*830e0*/  LDL.LU R17, [R1+0xcb8] ;  /* 0x000cb80001117983 */ /* 0x001ee80000300800 */
[----:B------:R0:W-:Y:S04]  /*830f0*/  STL [R1+0x23a4], R16 ;  /* 0x0023a41001007387 */ /* 0x0001e80000100800 */
[----:B0-----:R-:W3:Y:S04]  /*83100*/  LDL.LU R16, [R1+0xcbc] ;  /* 0x000cbc0001107983 */ /* 0x001ee80000300800 */
[----:B------:R0:W-:Y:S04]  /*83110*/  STL [R1+0x23a0], R28 ;  /* 0x0023a01c01007387 */ /* 0x0001e80000100800 */
[----:B0-----:R-:W2:Y:S04]  /*83120*/  LDL.LU R28, [R1+0xae0] ;  /* 0x000ae000011c7983 */ /* 0x001ea80000300800 */
[----:B------:R0:W-:Y:S04]  /*83130*/  STL [R1+0x239c], R29 ;  /* 0x00239c1d01007387 */ /* 0x0001e80000100800 */
[----:B0-----:R-:W2:Y:S04]  /*83140*/  LDL.LU R29, [R1+0xae4] ;  /* 0x000ae400011d7983 */ /* 0x001ea80000300800 */
[----:B------:R0:W-:Y:S04]  /*83150*/  STL [R1+0x2398], R2 ;  /* 0x0023980201007387 */ /* 0x0001e80000100800 */
[----:B0-----:R-:W3:Y:S04]  /*83160*/  LDL.LU R2, [R1+0xae8] ;  /* 0x000ae80001027983 */ /* 0x001ee80000300800 */
[----:B------:R-:W4:Y:S04]  /*83170*/  LDL.LU R20, [R1+0x2800] ;  /* 0x0028000001147983 */ /* 0x000f280000300800 */
[----:B------:R0:W-:Y:S04]  /*83180*/  STL [R1+0x3cc], R21 ;  /* 0x0003cc1501007387 */ /* 0x0001e80000100800 */
[----:B0-----:R-:W4:Y:S02]  /*83190*/  LDL.LU R21, [R1+0x27fc] ;  /* 0x0027fc0001157983 */ /* 0x001f240000300800 */
[----:B----4-:R-:W-:-:S02]  /*831a0*/  F2FP.BF16.F32.PACK_AB R21, R20, R21 ;  /* 0x000000151415723e */ /* 0x010fc400000010ff */
        /* <DEDUP_REMOVED lines=64> */
[----:B------:R-:W3:Y:S01]  /*835b0*/  LDL.LU R20, [R1+0x2778] ;  /* 0x0027780001147983 */ /* 0x000ee20000300800 */
[----:B--2---:R-:W-:-:S03]  /*835c0*/  F2FP.BF16.F32.PACK_AB R28, R29, R28 ;  /* 0x0000001c1d1c723e */ /* 0x004fc600000010ff */
[----:B------:R0:W-:Y:S01]  /*835d0*/  STL [R1+0x388], R21 ;  /* 0x0003881501007387 */ /* 0x0001e20000100800 */
[----:B------:R-:W-:-:S03]  /*835e0*/  F2FP.BF16.F32.PACK_AB R12, R12, R13 ;  /* 0x0000000d0c0c723e */ /* 0x000fc600000010ff */
[----:B0-----:R-:W2:Y:S01]  /*835f0*/  LDL.LU R21, [R1+0x2774] ;  /* 0x0027740001157983 */ /* 0x001ea20000300800 */
[----:B------:R-:W-:Y:S02]  /*83600*/  F2FP.BF16.F32.PACK_AB R4, R4, R5 ;  /* 0x000000050404723e */ /* 0x000fe400000010ff */
[----:B------:R-:W-:Y:S02]  /*83610*/  F2FP.BF16.F32.PACK_AB R0, R0, R3 ;  /* 0x000000030000723e */ /* 0x000fe400000010ff */
[----:B------:R-:W-:Y:S02]  /*83620*/  F2FP.BF16.F32.PACK_AB R3, R26, R27 ;  /* 0x0000001b1a03723e */ /* 0x000fe400000010ff */
[----:B---3--:R-:W-:Y:S02]  /*83630*/  F2FP.BF16.F32.PACK_AB R2, R20, R2 ;  /* 0x000000021402723e */ /* 0x008fe400000010ff */
[----:B------:R-:W3:Y:S04]  /*83640*/  LDL.LU R20, [R1+0x2770] ;  /* 0x0027700001147983 */ /* 0x000ee80000300800 */
[----:B------:R0:W-:Y:S04]  /*83650*/  STL [R1+0x384], R2 ;  /* 0x0003840201007387 */ /* 0x0001e80000100800 */
[----:B------:R-:W-:Y:S01]  /*83660*/  STL [R1+0x380], R28 ;  /* 0x0003801c01007387 */ /* 0x000fe20000100800 */
[----:B0-----:R-:W-:-:S02]  /*83670*/  F2FP.BF16.F32.PACK_AB R2, R16, R17 ;  /* 0x000000111002723e */ /* 0x001fc400000010ff */
[----:B------:R-:W-:-:S03]  /*83680*/  F2FP.BF16.F32.PACK_AB R16, R18, R19 ;  /* 0x000000131210723e */ /* 0x000fc600000010ff */
[----:B------:R0:W-:Y:S04]  /*83690*/  STL [R1+0x37c], R2 ;  /* 0x00037c0201007387 */ /* 0x0001e80000100800 */
[----:B------:R-:W-:Y:S01]  /*836a0*/  STL [R1+0x378], R16 ;  /* 0x0003781001007387 */ /* 0x000fe20000100800 */
[----:B0-----:R-:W-:-:S03]  /*836b0*/  F2FP.BF16.F32.PACK_AB R2, R8, R9 ;  /* 0x000000090802723e */ /* 0x001fc600000010ff */
[----:B------:R-:W-:Y:S04]  /*836c0*/  STL [R1+0x374], R12 ;  /* 0x0003740c01007387 */ /* 0x000fe80000100800 */
[----:B------:R0:W-:Y:S04]  /*836d0*/  STL [R1+0x370], R2 ;  /* 0x0003700201007387 */ /* 0x0001e80000100800 */
[----:B------:R-:W-:Y:S01]  /*836e0*/  STL [R1+0x36c], R4 ;  /* 0x00036c0401007387 */ /* 0x000fe20000100800 */
[----:B0-----:R-:W-:-:S03]  /*836f0*/  F2FP.BF16.F32.PACK_AB R2, R24, R25 ;  /* 0x000000191802723e */ /* 0x001fc600000010ff */
[----:B------:R0:W-:Y:S04]  /*83700*/  STL [R1+0x368], R0 ;  /* 0x0003680001007387 */ /* 0x0001e80000100800 */
[----:B------:R1:W-:Y:S01]  /*83710*/  STL [R1+0x364], R2 ;  /* 0x0003640201007387 */ /* 0x0003e20000100800 */
[----:B0-----:R-:W-:-:S03]  /*83720*/  F2FP.BF16.F32.PACK_AB R0, R10, R11 ;  /* 0x0000000b0a00723e */ /* 0x001fc600000010ff */
[----:B------:R-:W-:Y:S01]  /*83730*/  STL [R1+0x360], R3 ;  /* 0x0003600301007387 */ /* 0x000fe20000100800 */
[----:B-1----:R-:W-:-:S03]  /*83740*/  F2FP.BF16.F32.PACK_AB R2, R14, R15 ;  /* 0x0000000f0e02723e */ /* 0x002fc600000010ff */
[----:B------:R-:W-:Y:S04]  /*83750*/  STL [R1+0x35c], R0 ;  /* 0x00035c0001007387 */ /* 0x000fe80000100800 */
[----:B------:R0:W-:Y:S04]  /*83760*/  STL [R1+0x358], R2 ;  /* 0x0003580201007387 */ /* 0x0001e80000100800 */
[----:B0-----:R-:W4:Y:S01]  /*83770*/  LDL.LU R2, [R1+0xa00] ;  /* 0x000a000001027983 */ /* 0x001f220000300800 */
[----:B------:R-:W-:Y:S02]  /*83780*/  F2FP.BF16.F32.PACK_AB R3, R6, R7 ;  /* 0x000000070603723e */ /* 0x000fe400000010ff */
[----:B------:R-:W-:-:S03]  /*83790*/  F2FP.BF16.F32.PACK_AB R0, R22, R23 ;  /* 0x000000171600723e */ /* 0x000fc600000010ff */
[----:B------:R-:W-:Y:S04]  /*837a0*/  STL [R1+0x354], R3 ;  /* 0x0003540301007387 */ /* 0x000fe80000100800 */
[----:B----4-:R0:W-:Y:S04]  /*837b0*/  STL [R1+0x26e8], R2 ;  /* 0x0026e80201007387 */ /* 0x0101e80000100800 */
[----:B------:R-:W-:Y:S04]  /*837c0*/  STL [R1+0x350], R0 ;  /* 0x0003500001007387 */ /* 0x000fe80000100800 */
[----:B0-----:R-:W4:Y:S04]  /*837d0*/  LDL.LU R2, [R1+0xa08] ;  /* 0x000a080001027983 */ /* 0x001f280000300800 */
[----:B----4-:R0:W-:Y:S04]  /*837e0*/  STL [R1+0x26f0], R2 ;  /* 0x0026f00201007387 */ /* 0x0101e80000100800 */
        /* <DEDUP_REMOVED lines=29> */
[----:B----4-:R-:W-:Y:S04]  /*839c0*/  STL [R1+0x2768], R2 ;  /* 0x0027680201007387 */ /* 0x010fe80000100800 */
[----:B------:R-:W4:Y:S04]  /*839d0*/  LDL.LU R29, [R1+0xb2c] ;  /* 0x000b2c00011d7983 */ /* 0x000f280000300800 */
        /* <DEDUP_REMOVED lines=33> */
[----:B0-----:R-:W4:Y:S01]  /*83bf0*/  LDL.LU R29, [R1+0x9e4] ;  /* 0x0009e400011d7983 */ /* 0x001f220000300800 */
[----:B--2---:R-:W-:-:S03]  /*83c00*/  IMAD.MOV.U32 R2, RZ, RZ, R21 ;  /* 0x000000ffff027224 */ /* 0x004fc600078e0015 */
[----:B----4-:R3:W-:Y:S04]  /*83c10*/  STL [R1+0x276c], R29 ;  /* 0x00276c1d01007387 */ /* 0x0107e80000100800 */
[----:B------:R-:W2:Y:S04]  /*83c20*/  LDL.LU R28, [R1+0xb28] ;  /* 0x000b2800011c7983 */ /* 0x000ea80000300800 */
[----:B------:R-:W4:Y:S04]  /*83c30*/  LDL.LU R16, [R1+0xb24] ;  /* 0x000b240001107983 */ /* 0x000f280000300800 */
[----:B------:R-:W4:Y:S04]  /*83c40*/  LDL.LU R17, [R1+0xb20] ;  /* 0x000b200001117983 */ /* 0x000f280000300800 */
        /* <DEDUP_REMOVED lines=12> */
[----:B---3--:R-:W-:-:S03]  /*83d10*/  IMAD.MOV.U32 R29, RZ, RZ, R20 ;  /* 0x000000ffff1d7224 */ /* 0x008fc600078e0014 */
[----:B------:R-:W3:Y:S04]  /*83d20*/  LDL.LU R26, [R1+0xb3c] ;  /* 0x000b3c00011a7983 */ /* 0x000ee80000300800 */
[----:B------:R-:W3:Y:S04]  /*83d30*/  LDL.LU R27, [R1+0xb38] ;  /* 0x000b3800011b7983 */ /* 0x000ee80000300800 */
[----:B------:R-:W3:Y:S04]  /*83d40*/  LDL.LU R10, [R1+0xb34] ;  /* 0x000b3400010a7983 */ /* 0x000ee80000300800 */
[----:B------:R-:W3:Y:S04]  /*83d50*/  LDL.LU R11, [R1+0xb30] ;  /* 0x000b3000010b7983 */ /* 0x000ee80000300800 */
[----:B------:R-:W3:Y:S01]  /*83d60*/  LDL.LU R14, [R1+0xbbc] ;  /* 0x000bbc00010e7983 */ /* 0x000ee20000300800 */
[----:B------:R-:W-:-:S03]  /*83d70*/  F2FP.BF16.F32.PACK_AB R2, R29, R2 ;  /* 0x000000021d02723e */ /* 0x000fc600000010ff */
[----:B------:R-:W3:Y:S04]  /*83d80*/  LDL.LU R15, [R1+0xbb8] ;  /* 0x000bb800010f7983 */ /* 0x000ee80000300800 */
[----:B------:R-:W3:Y:S04]  /*83d90*/  LDL.LU R6, [R1+0xbb4] ;  /* 0x000bb40001067983 */ /* 0x000ee80000300800 */
[----:B------:R-:W3:Y:S04]  /*83da0*/  LDL.LU R7, [R1+0xbb0] ;  /* 0x000bb00001077983 */ /* 0x000ee80000300800 */
[----:B------:R-:W3:Y:S04]  /*83db0*/  LDL.LU R20, [R1+0xc6c] ;  /* 0x000c6c0001147983 */ /* 0x000ee80000300800 */
[----:B------:R-:W3:Y:S04]  /*83dc0*/  LDL.LU R21, [R1+0xc68] ;  /* 0x000c680001157983 */ /* 0x000ee80000300800 */
[----:B------:R-:W3:Y:S04]  /*83dd0*/  LDL.LU R22, [R1+0xc64] ;  /* 0x000c640001167983 */ /* 0x000ee80000300800 */
[----:B------:R-:W3:Y:S04]  /*83de0*/  LDL.LU R23, [R1+0xc60] ;  /* 0x000c600001177983 */ /* 0x000ee80000300800 */
        /* <DEDUP_REMOVED lines=68> */
[----:B------:R-:W4:Y:S01]  /*84230*/  LDL.LU R29, [R1+0x26e4] ;  /* 0x0026e400011d7983 */ /* 0x000f220000300800 */
[----:B------:R-:W-:-:S03]  /*84240*/  F2FP.BF16.F32.PACK_AB R16, R16, R17 ;  /* 0x000000111010723e */ /* 0x000fc600000010ff */
[----:B------:R0:W-:Y:S01]  /*84250*/  STL [R1+0x308], R2 ;  /* 0x0003080201007387 */ /* 0x0001e20000100800 */
[----:B--2---:R-:W-:Y:S02]  /*84260*/  F2FP.BF16.F32.PACK_AB R12, R12, R13 ;  /* 0x0000000d0c0c723e */ /* 0x004fe400000010ff */
[----:B------:R-:W-:Y:S02]  /*84270*/  F2FP.BF16.F32.PACK_AB R8, R8, R9 ;  /* 0x000000090808723e */ /* 0x000fe400000010ff */
[----:B0-----:R-:W-:Y:S02]  /*84280*/  F2FP.BF16.F32.PACK_AB R2, R18, R19 ;  /* 0x000000131202723e */ /* 0x001fe400000010ff */
[----:B------:R-:W-:Y:S02]  /*84290*/  F2FP.BF16.F32.PACK_AB R3, R0, R3 ;  /* 0x000000030003723e */ /* 0x000fe400000010ff */
[----:B------:R-:W-:Y:S02]  /*842a0*/  F2FP.BF16.F32.PACK_AB R0, R24, R25 ;  /* 0x000000191800723e */ /* 0x000fe400000010ff */
[----:B----4-:R-:W-:-:S05]  /*842b0*/  F2FP.BF16.F32.PACK_AB R28, R29, R28 ;  /* 0x0000001c1d1c723e */ /* 0x010fca00000010ff */
[----:B------:R-:W-:Y:S04]  /*842c0*/  STL [R1+0x304], R28 ;  /* 0x0003041c01007387 */ /* 0x000fe80000100800 */
[----:B------:R-:W-:Y:S04]  /*842d0*/  STL [R1+0x300], R16 ;  /* 0x0003001001007387 */ /* 0x000fe80000100800 */
[----:B------:R0:W-:Y:S04]  /*842e0*/  STL [R1+0x2fc], R2 ;  /* 0x0002fc0201007387 */ /* 0x0001e80000100800 */
[----:B------:R-:W-:Y:S01]  /*842f0*/  STL [R1+0x2f8], R12 ;  /* 0x0002f80c01007387 */ /* 0x000fe20000100800 */
[----:B0-----:R-:W-:-:S03]  /*84300*/  F2FP.BF16.F32.PACK_AB R2, R4, R5 ;  /* 0x000000050402723e */ /* 0x001fc600000010ff */
[----:B------:R-:W-:Y:S04]  /*84310*/  STL [R1+0x2f4], R8 ;  /* 0x0002f40801007387 */ /* 0x000fe80000100800 */
[----:B------:R3:W-:Y:S04]  /*84320*/  STL [R1+0x2f0], R2 ;  /* 0x0002f00201007387 */ /* 0x0007e80000100800 */
[----:B------:R0:W-:Y:S01]  /*84330*/  STL [R1+0x2ec], R3 ;  /* 0x0002ec0301007387 */ /* 0x0001e20000100800 */
[----:B---3--:R-:W-:-:S03]  /*84340*/  F2FP.BF16.F32.PACK_AB R2, R26, R27 ;  /* 0x0000001b1a02723e */ /* 0x008fc600000010ff */
[----:B------:R1:W-:Y:S01]  /*84350*/  STL [R1+0x2e8], R0 ;  /* 0x0002e80001007387 */ /* 0x0003e20000100800 */
[----:B0-----:R-:W-:-:S03]  /*84360*/  F2FP.BF16.F32.PACK_AB R3, R10, R11 ;  /* 0x0000000b0a03723e */ /* 0x001fc600000010ff */
[----:B------:R0:W-:Y:S01]  /*84370*/  STL [R1+0x2e4], R2 ;  /* 0x0002e40201007387 */ /* 0x0001e20000100800 */
[----:B-1----:R-:W-:-:S03]  /*84380*/  F2FP.BF16.F32.PACK_AB R0, R14, R15 ;  /* 0x0000000f0e00723e */ /* 0x002fc600000010ff */
[----:B------:R-:W-:Y:S01]  /*84390*/  STL [R1+0x2e0], R3 ;  /* 0x0002e00301007387 */ /* 0x000fe20000100800 */
[----:B0-----:R-:W-:-:S03]  /*843a0*/  F2FP.BF16.F32.PACK_AB R2, R6, R7 ;  /* 0x000000070602723e */ /* 0x001fc600000010ff */
[----:B------:R-:W-:Y:S04]  /*843b0*/  STL [R1+0x2dc], R0 ;  /* 0x0002dc0001007387 */ /* 0x000fe80000100800 */
[----:B------:R0:W-:Y:S04]  /*843c0*/  STL [R1+0x2d8], R2 ;  /* 0x0002d80201007387 */ /* 0x0001e80000100800 */
[----:B0-----:R-:W2:Y:S01]  /*843d0*/  LDL.LU R2, [R1+0xa40] ;  /* 0x000a400001027983 */ /* 0x001ea20000300800 */
[----:B------:R-:W-:Y:S02]  /*843e0*/  F2FP.BF16.F32.PACK_AB R3, R20, R21 ;  /* 0x000000151403723e */ /* 0x000fe400000010ff */
[----:B------:R-:W-:-:S03]  /*843f0*/  F2FP.BF16.F32.PACK_AB R0, R22, R23 ;  /* 0x000000171600723e */ /* 0x000fc600000010ff */
        /* <DEDUP_REMOVED lines=36> */
[----:B------:R-:W3:Y:S04]  /*84640*/  LDL.LU R29, [R1+0xb6c] ;  /* 0x000b6c00011d7983 */ /* 0x000ee80000300800 */
[----:B---3--:R0:W-:Y:S04]  /*84650*/  STL [R1+0x2658], R29 ;  /* 0x0026581d01007387 */ /* 0x0081e80000100800 */
[----:B0-----:R-:W3:Y:S04]  /*84660*/  LDL.LU R29, [R1+0xa44] ;  /* 0x000a4400011d7983 */ /* 0x001ee80000300800 */
        /* <DEDUP_REMOVED lines=33> */
[----:B0-----:R-:W2:Y:S04]  /*84880*/  LDL.LU R29, [R1+0xa2c] ;  /* 0x000a2c00011d7983 */ /* 0x001ea80000300800 */
        /* <DEDUP_REMOVED lines=27> */
[----:B--2---:R-:W-:-:S03]  /*84a40*/  F2FP.BF16.F32.PACK_AB R2, R29, R2 ;  /* 0x000000021d02723e */ /* 0x004fc600000010ff */
[----:B------:R-:W2:Y:S04]  /*84a50*/  LDL.LU R29, [R1+0x26e0] ;  /* 0x0026e000011d7983 */ /* 0x000ea80000300800 */
[----:B------:R0:W-:Y:S04]  /*84a60*/  STL [R1+0x2cc], R2 ;  /* 0x0002cc0201007387 */ /* 0x0001e80000100800 */
[----:B0-----:R-:W2:Y:S02]  /*84a70*/  LDL.LU R2, [R1+0x26dc] ;  /* 0x0026dc0001027983 */ /* 0x001ea40000300800 */
[----:B--2---:R-:W-:-:S02]  /*84a80*/  F2FP.BF16.F32.PACK_AB R2, R29, R2 ;  /* 0x000000021d02723e */ /* 0x004fc400000010ff */
        /* <DEDUP_REMOVED lines=64> */
[----:B------:R-:W2:Y:S01]  /*84e90*/  LDL.LU R29, [R1+0x2658] ;  /* 0x00265800011d7983 */ /* 0x000ea20000300800 */
[----:B----4-:R-:W-:-:S03]  /*84ea0*/  F2FP.BF16.F32.PACK_AB R16, R16, R17 ;  /* 0x000000111010723e */ /* 0x010fc600000010ff */
[----:B------:R0:W-:Y:S01]  /*84eb0*/  STL [R1+0x278], R2 ;  /* 0x0002780201007387 */ /* 0x0001e20000100800 */
[----:B---3--:R-:W-:Y:S02]  /*84ec0*/  F2FP.BF16.F32.PACK_AB R12, R12, R13 ;  /* 0x0000000d0c0c723e */ /* 0x008fe400000010ff */
[----:B------:R-:W-:Y:S02]  /*84ed0*/  F2FP.BF16.F32.PACK_AB R8, R8, R9 ;  /* 0x000000090808723e */ /* 0x000fe400000010ff */
[----:B0-----:R-:W-:Y:S02]  /*84ee0*/  F2FP.BF16.F32.PACK_AB R2, R18, R19 ;  /* 0x000000131202723e */ /* 0x001fe400000010ff */
[----:B------:R-:W-:Y:S02]  /*84ef0*/  F2FP.BF16.F32.PACK_AB R3, R0, R3 ;  /* 0x000000030003723e */ /* 0x000fe400000010ff */
[----:B------:R-:W-:Y:S02]  /*84f00*/  F2FP.BF16.F32.PACK_AB R0, R24, R25 ;  /* 0x000000191800723e */ /* 0x000fe400000010ff */
[----:B--2---:R-:W-:-:S05]  /*84f10*/  F2FP.BF16.F32.PACK_AB R28, R29, R28 ;  /* 0x0000001c1d1c723e */ /* 0x004fca00000010ff */
        /* <DEDUP_REMOVED lines=8> */
[----:B0-----:R-:W-:-:S03]  /*84fa0*/  F2FP.BF16.F32.PACK_AB R2, R26, R27 ;  /* 0x0000001b1a02723e */ /* 0x001fc600000010ff */
[----:B------:R0:W-:Y:S01]  /*84fb0*/  STL [R1+0x258], R0 ;  /* 0x0002580001007387 */ /* 0x0001e20000100800 */
[----:B-1----:R-:W-:-:S03]  /*84fc0*/  F2FP.BF16.F32.PACK_AB R3, R10, R11 ;  /* 0x0000000b0a03723e */ /* 0x002fc600000010ff */
[----:B------:R1:W-:Y:S01]  /*84fd0*/  STL [R1+0x254], R2 ;  /* 0x0002540201007387 */ /* 0x0003e20000100800 */
[----:B0-----:R-:W-:-:S03]  /*84fe0*/  F2FP.BF16.F32.PACK_AB R0, R14, R15 ;  /* 0x0000000f0e00723e */ /* 0x001fc600000010ff */
[----:B------:R-:W-:Y:S01]  /*84ff0*/  STL [R1+0x250], R3 ;  /* 0x0002500301007387 */ /* 0x000fe20000100800 */
[----:B-1----:R-:W-:-:S03]  /*85000*/  F2FP.BF16.F32.PACK_AB R2, R6, R7 ;  /* 0x000000070602723e */ /* 0x002fc600000010ff */
        /* <DEDUP_REMOVED lines=582> */
[----:B------:R-:W-:Y:S04]  /*87470*/  STL [R1+0xc8], R12 ;  /* 0x0000c80c01007387 */ /* 0x000fe80000100800 */
[----:B------:R-:W-:Y:S01]  /*87480*/  STL [R1+0xc4], R8 ;  /* 0x0000c40801007387 */ /* 0x000fe20000100800 */
[----:B0-----:R-:W-:-:S05]  /*87490*/  F2FP.BF16.F32.PACK_AB R2, R4, R5 ;  /* 0x000000050402723e */ /* 0x001fca00000010ff */
[----:B------:R0:W-:Y:S04]  /*874a0*/  STL [R1+0xc0], R2 ;  /* 0x0000c00201007387 */ /* 0x0001e80000100800 */
[----:B------:R1:W-:Y:S04]  /*874b0*/  STL [R1+0xbc], R3 ;  /* 0x0000bc0301007387 */ /* 0x0003e80000100800 */
[----:B------:R2:W-:Y:S01]  /*874c0*/  STL [R1+0xb8], R0 ;  /* 0x0000b80001007387 */ /* 0x0005e20000100800 */
[----:B0-----:R-:W-:Y:S02]  /*874d0*/  F2FP.BF16.F32.PACK_AB R2, R26, R27 ;  /* 0x0000001b1a02723e */ /* 0x001fe400000010ff */
[----:B-1----:R-:W-:-:S02]  /*874e0*/  F2FP.BF16.F32.PACK_AB R3, R10, R11 ;  /* 0x0000000b0a03723e */ /* 0x002fc400000010ff */
[----:B--2---:R-:W-:Y:S01]  /*874f0*/  F2FP.BF16.F32.PACK_AB R0, R14, R15 ;  /* 0x0000000f0e00723e */ /* 0x004fe200000010ff */
[----:B------:R0:W-:Y:S04]  /*87500*/  STL [R1+0xb4], R2 ;  /* 0x0000b40201007387 */ /* 0x0001e80000100800 */
[----:B------:R-:W-:Y:S04]  /*87510*/  STL [R1+0xb0], R3 ;  /* 0x0000b00301007387 */ /* 0x000fe80000100800 */
[----:B------:R-:W-:Y:S01]  /*87520*/  STL [R1+0xac], R0 ;  /* 0x0000ac0001007387 */ /* 0x000fe20000100800 */
[----:B0-----:R-:W-:-:S05]  /*87530*/  F2FP.BF16.F32.PACK_AB R2, R6, R7 ;  /* 0x000000070602723e */ /* 0x001fca00000010ff */
        /* <DEDUP_REMOVED lines=174> */
[----:B------:R2:W-:Y:S01]  /*88020*/  STL [R1+0x58], R2 ;  /* 0x0000580201007387 */ /* 0x0005e20000100800 */
[----:B----4-:R-:W-:Y:S02]  /*88030*/  F2FP.BF16.F32.PACK_AB R17, R16, R17 ;  /* 0x000000111011723e */ /* 0x010fe400000010ff */
[----:B---3--:R-:W-:Y:S02]  /*88040*/  F2FP.BF16.F32.PACK_AB R16, R18, R19 ;  /* 0x000000131210723e */ /* 0x008fe400000010ff */
[----:B------:R-:W-:Y:S02]  /*88050*/  F2FP.BF16.F32.PACK_AB R8, R8, R9 ;  /* 0x000000090808723e */ /* 0x000fe400000010ff */
[----:B------:R-:W-:-:S02]  /*88060*/  F2FP.BF16.F32.PACK_AB R4, R4, R5 ;  /* 0x000000050404723e */ /* 0x000fc400000010ff */
[----:B--2---:R-:W-:-:S05]  /*88070*/  F2FP.BF16.F32.PACK_AB R2, R29, R28 ;  /* 0x0000001c1d02723e */ /* 0x004fca00000010ff */
[----:B------:R0:W-:Y:S04]  /*88080*/  STL [R1+0x54], R2 ;  /* 0x0000540201007387 */ /* 0x0001e80000100800 */
[----:B------:R-:W-:Y:S04]  /*88090*/  STL [R1+0x50], R17 ;  /* 0x0000501101007387 */ /* 0x000fe80000100800 */
[----:B------:R-:W-:Y:S01]  /*880a0*/  STL [R1+0x4c], R16 ;  /* 0x00004c1001007387 */ /* 0x000fe20000100800 */
[----:B0-----:R-:W-:-:S05]  /*880b0*/  F2FP.BF16.F32.PACK_AB R2, R12, R13 ;  /* 0x0000000d0c02723e */ /* 0x001fca00000010ff */
[----:B------:R0:W-:Y:S04]  /*880c0*/  STL [R1+0x48], R2 ;  /* 0x0000480201007387 */ /* 0x0001e80000100800 */
[----:B------:R-:W-:Y:S04]  /*880d0*/  STL [R1+0x44], R8 ;  /* 0x0000440801007387 */ /* 0x000fe80000100800 */
[----:B------:R-:W-:Y:S01]  /*880e0*/  STL [R1+0x40], R4 ;  /* 0x0000400401007387 */ /* 0x000fe20000100800 */
[----:B0-----:R-:W-:Y:S02]  /*880f0*/  F2FP.BF16.F32.PACK_AB R2, R0, R3 ;  /* 0x000000030002723e */ /* 0x001fe400000010ff */
[----:B------:R-:W-:-:S02]  /*88100*/  F2FP.BF16.F32.PACK_AB R0, R24, R25 ;  /* 0x000000191800723e */ /* 0x000fc400000010ff */
[----:B------:R-:W-:Y:S01]  /*88110*/  F2FP.BF16.F32.PACK_AB R3, R26, R27 ;  /* 0x0000001b1a03723e */ /* 0x000fe200000010ff */
[----:B------:R0:W-:Y:S04]  /*88120*/  STL [R1+0x3c], R2 ;  /* 0x00003c0201007387 */ /* 0x0001e80000100800 */
[----:B------:R1:W-:Y:S04]  /*88130*/  STL [R1+0x38], R0 ;  /* 0x0000380001007387 */ /* 0x0003e80000100800 */
[----:B------:R2:W-:Y:S01]  /*88140*/  STL [R1+0x34], R3 ;  /* 0x0000340301007387 */ /* 0x0005e20000100800 */
[----:B0-----:R-:W-:-:S02]  /*88150*/  F2FP.BF16.F32.PACK_AB R2, R10, R11 ;  /* 0x0000000b0a02723e */ /* 0x001fc400000010ff */
[----:B-1----:R-:W-:Y:S02]  /*88160*/  F2FP.BF16.F32.PACK_AB R0, R14, R15 ;  /* 0x0000000f0e00723e */ /* 0x002fe400000010ff */
[----:B--2---:R-:W-:Y:S01]  /*88170*/  F2FP.BF16.F32.PACK_AB R3, R6, R7 ;  /* 0x000000070603723e */ /* 0x004fe200000010ff */
[----:B------:R0:W-:Y:S04]  /*88180*/  STL [R1+0x30], R2 ;  /* 0x0000300201007387 */ /* 0x0001e80000100800 */
[----:B------:R1:W-:Y:S04]  /*88190*/  STL [R1+0x2c], R0 ;  /* 0x00002c0001007387 */ /* 0x0003e80000100800 */
[----:B------:R-:W-:Y:S04]  /*881a0*/  STL [R1+0x28], R3 ;  /* 0x0000280301007387 */ /* 0x000fe80000100800 */
[----:B------:R-:W2:Y:S01]  /*881b0*/  LDL.LU R27, [R1+0x1038] ;  /* 0x00103800011b7983 */ /* 0x000ea20000300800 */
[----:B0-----:R-:W-:-:S02]  /*881c0*/  F2FP.BF16.F32.PACK_AB R2, R20, R21 ;  /* 0x000000151402723e */ /* 0x001fc400000010ff */
[----:B-1----:R-:W-:-:S03]  /*881d0*/  F2FP.BF16.F32.PACK_AB R0, R22, R23 ;  /* 0x000000171600723e */ /* 0x002fc600000010ff */
        /* <DEDUP_REMOVED lines=38> */
[----:B---3--:R0:W-:Y:S04]  /*88440*/  STL [R1+0x23e0], R25 ;  /* 0x0023e01901007387 */ /* 0x0081e80000100800 */
[----:B0-----:R-:W3:Y:S04]  /*88450*/  LDL.LU R25, [R1+0x1034] ;  /* 0x0010340001197983 */ /* 0x001ee80000300800 */
[----:B------:R-:W4:Y:S04]  /*88460*/  LDL.LU R24, [R1+0x10c0] ;  /* 0x0010c00001187983 */ /* 0x000f280000300800 */
[----:B----4-:R0:W-:Y:S04]  /*88470*/  STL [R1+0x23dc], R24 ;  /* 0x0023dc1801007387 */ /* 0x0101e80000100800 */
[----:B0-----:R-:W4:Y:S04]  /*88480*/  LDL.LU R24, [R1+0x10cc] ;  /* 0x0010cc0001187983 */ /* 0x001f280000300800 */
[----:B------:R-:W2:Y:S04]  /*88490*/  LDL.LU R7, [R1+0x10d8] ;  /* 0x0010d80001077983 */ /* 0x000ea80000300800 */
[----:B--2---:R0:W-:Y:S04]  /*884a0*/  STL [R1+0x23d8], R7 ;  /* 0x0023d80701007387 */ /* 0x0041e80000100800 */
[----:B0-----:R-:W2:Y:S04]  /*884b0*/  LDL.LU R7, [R1+0x10c4] ;  /* 0x0010c40001077983 */ /* 0x001ea80000300800 */
[----:B------:R-:W3:Y:S04]  /*884c0*/  LDL.LU R5, [R1+0x10d4] ;  /* 0x0010d40001057983 */ /* 0x000ee80000300800 */
[----:B---3--:R0:W-:Y:S04]  /*884d0*/  STL [R1+0x23d4], R5 ;  /* 0x0023d40501007387 */ /* 0x0081e80000100800 */
[----:B0-----:R-:W3:Y:S04]  /*884e0*/  LDL.LU R5, [R1+0x10dc] ;  /* 0x0010dc0001057983 */ /* 0x001ee80000300800 */
[----:B------:R-:W3:Y:S04]  /*884f0*/  LDL.LU R6, [R1+0x10d0] ;  /* 0x0010d00001067983 */ /* 0x000ee80000300800 */
[----:B------:R-:W3:Y:S04]  /*88500*/  LDL.LU R4, [R1+0x110c] ;  /* 0x00110c0001047983 */ /* 0x000ee80000300800 */
[----:B------:R-:W4:Y:S04]  /*88510*/  LDL.LU R11, [R1+0x1088] ;  /* 0x00108800010b7983 */ /* 0x000f280000300800 */
[----:B----4-:R0:W-:Y:S04]  /*88520*/  STL [R1+0x23c8], R11 ;  /* 0x0023c80b01007387 */ /* 0x0101e80000100800 */
[----:B0-----:R-:W4:Y:S04]  /*88530*/  LDL.LU R11, [R1+0x1104] ;  /* 0x00110400010b7983 */ /* 0x001f280000300800 */
[----:B------:R-:W2:Y:S01]  /*88540*/  LDL.LU R9, [R1+0x1084] ;  /* 0x0010840001097983 */ /* 0x000ea20000300800 */
[----:B------:R-:W-:-:S03]  /*88550*/  F2FP.BF16.F32.PACK_AB R27, R26, R27 ;  /* 0x0000001b1a1b723e */ /* 0x000fc600000010ff */
[----:B--2---:R0:W-:Y:S04]  /*88560*/  STL [R1+0x23c4], R9 ;  /* 0x0023c40901007387 */ /* 0x0041e80000100800 */
[----:B0-----:R-:W2:Y:S04]  /*88570*/  LDL.LU R9, [R1+0x108c] ;  /* 0x00108c0001097983 */ /* 0x001ea80000300800 */
        /* <DEDUP_REMOVED lines=19> */
[----:B------:R-:W3:Y:S04]  /*886b0*/  LDL.LU R26, [R1+0x2424] ;  /* 0x00242400011a7983 */ /* 0x000ee80000300800 */
[----:B------:R0:W-:Y:S04]  /*886c0*/  STL [R1+0x1c], R27 ;  /* 0x00001c1b01007387 */ /* 0x0001e80000100800 */
[----:B0-----:R-:W3:Y:S02]  /*886d0*/  LDL.LU R27, [R1+0x2420] ;  /* 0x00242000011b7983 */ /* 0x001ee40000300800 */
[----:B---3--:R-:W-:-:S02]  /*886e0*/  F2FP.BF16.F32.PACK_AB R27, R26, R27 ;  /* 0x0000001b1a1b723e */ /* 0x008fc400000010ff */
        /* <DEDUP_REMOVED lines=25> */
[----:B------:R0:W-:Y:S04]  /*88880*/  STL [R1], R27 ;  /* 0x0000001b01007387 */ /* 0x0001e80000100800 */
[----:B0-----:R-:W3:Y:S02]  /*88890*/  LDL.LU R27, [R1+0x23e8] ;  /* 0x0023e800011b7983 */ /* 0x001ee40000300800 */
[----:B---3--:R-:W-:-:S02]  /*888a0*/  F2FP.BF16.F32.PACK_AB R27, R26, R27 ;  /* 0x0000001b1a1b723e */ /* 0x008fc400000010ff */
[----:B------:R-:W3:Y:S02]  /*888b0*/  LDL.LU R26, [R1+0x23e4] ;  /* 0x0023e400011a7983 */ /* 0x000ee40000300800 */
[----:B---3--:R-:W-:Y:S02]  /*888c0*/  F2FP.BF16.F32.PACK_AB R26, R25, R26 ;  /* 0x0000001a191a723e */ /* 0x008fe400000010ff */
[----:B------:R-:W3:Y:S02]  /*888d0*/  LDL.LU R25, [R1+0x23e0] ;  /* 0x0023e00001197983 */ /* 0x000ee40000300800 */
[----:B---3--:R-:W-:Y:S02]  /*888e0*/  F2FP.BF16.F32.PACK_AB R25, R24, R25 ;  /* 0x000000191819723e */ /* 0x008fe400000010ff */
[----:B------:R-:W3:Y:S02]  /*888f0*/  LDL.LU R24, [R1+0x23dc] ;  /* 0x0023dc0001187983 */ /* 0x000ee40000300800 */
[----:B---3--:R-:W-:-:S02]  /*88900*/  F2FP.BF16.F32.PACK_AB R24, R7, R24 ;  /* 0x000000180718723e */ /* 0x008fc400000010ff */
[----:B------:R-:W3:Y:S02]  /*88910*/  LDL.LU R7, [R1+0x23d8] ;  /* 0x0023d80001077983 */ /* 0x000ee40000300800 */
[----:B---3--:R-:W-:Y:S02]  /*88920*/  F2FP.BF16.F32.PACK_AB R7, R5, R7 ;  /* 0x000000070507723e */ /* 0x008fe400000010ff */
[----:B------:R-:W3:Y:S02]  /*88930*/  LDL.LU R5, [R1+0x23d4] ;  /* 0x0023d40001057983 */ /* 0x000ee40000300800 */
[----:B---3--:R-:W-:Y:S02]  /*88940*/  F2FP.BF16.F32.PACK_AB R6, R5, R6 ;  /* 0x000000060506723e */ /* 0x008fe400000010ff */
[----:B------:R-:W3:Y:S02]  /*88950*/  LDL.LU R5, [R1+0x23d0] ;  /* 0x0023d00001057983 */ /* 0x000ee40000300800 */
[----:B---3--:R-:W-:-:S02]  /*88960*/  F2FP.BF16.F32.PACK_AB R5, R4, R5 ;  /* 0x000000050405723e */ /* 0x008fc400000010ff */
[----:B------:R-:W4:Y:S02]  /*88970*/  LDL.LU R4, [R1+0x23cc] ;  /* 0x0023cc0001047983 */ /* 0x000f240000300800 */
[----:B----4-:R-:W-:Y:S02]  /*88980*/  F2FP.BF16.F32.PACK_AB R4, R11, R4 ;  /* 0x000000040b04723e */ /* 0x010fe400000010ff */
[----:B------:R-:W2:Y:S02]  /*88990*/  LDL.LU R11, [R1+0x23c8] ;  /* 0x0023c800010b7983 */ /* 0x000ea40000300800 */
[----:B--2---:R-:W-:Y:S02]  /*889a0*/  F2FP.BF16.F32.PACK_AB R11, R9, R11 ;  /* 0x0000000b090b723e */ /* 0x004fe400000010ff */
[----:B------:R-:W2:Y:S02]  /*889b0*/  LDL.LU R9, [R1+0x23c4] ;  /* 0x0023c40001097983 */ /* 0x000ea40000300800 */
[----:B--2---:R-:W-:-:S02]  /*889c0*/  F2FP.BF16.F32.PACK_AB R10, R9, R10 ;  /* 0x0000000a090a723e */ /* 0x004fc400000010ff */
[----:B------:R-:W2:Y:S02]  /*889d0*/  LDL.LU R9, [R1+0x23c0] ;  /* 0x0023c00001097983 */ /* 0x000ea40000300800 */
[----:B--2---:R-:W-:Y:S02]  /*889e0*/  F2FP.BF16.F32.PACK_AB R9, R8, R9 ;  /* 0x000000090809723e */ /* 0x004fe400000010ff */
[----:B------:R-:W2:Y:S01]  /*889f0*/  LDL.LU R8, [R1+0x23bc] ;  /* 0x0023bc0001087983 */ /* 0x000ea20000300800 */
[----:B------:R-:W-:Y:S02]  /*88a00*/  F2FP.BF16.F32.PACK_AB R15, R12, R15 ;  /* 0x0000000f0c0f723e */ /* 0x000fe400000010ff */
[----:B------:R-:W-:Y:S02]  /*88a10*/  F2FP.BF16.F32.PACK_AB R14, R19, R14 ;  /* 0x0000000e130e723e */ /* 0x000fe400000010ff */
[----:B--2---:R-:W-:Y:S02]  /*88a20*/  F2FP.BF16.F32.PACK_AB R8, R13, R8 ;  /* 0x000000080d08723e */ /* 0x004fe400000010ff */
[----:B------:R-:W2:Y:S04]  /*88a30*/  LDL.LU R13, [R1+0x23b8] ;  /* 0x0023b800010d7983 */ /* 0x000ea80000300800 */
[----:B------:R-:W3:Y:S04]  /*88a40*/  LDL.LU R12, [R1+0x23b4] ;  /* 0x0023b400010c7983 */ /* 0x000ee80000300800 */
[----:B------:R-:W4:Y:S01]  /*88a50*/  LDL.LU R19, [R1+0x23b0] ;  /* 0x0023b00001137983 */ /* 0x000f220000300800 */
[----:B--2---:R-:W-:-:S02]  /*88a60*/  F2FP.BF16.F32.PACK_AB R13, R18, R13 ;  /* 0x0000000d120d723e */ /* 0x004fc400000010ff */
[----:B---3--:R-:W-:Y:S01]  /*88a70*/  F2FP.BF16.F32.PACK_AB R12, R17, R12 ;  /* 0x0000000c110c723e */ /* 0x008fe200000010ff */
[----:B------:R-:W2:Y:S04]  /*88a80*/  LDL.LU R18, [R1+0x23ac] ;  /* 0x0023ac0001127983 */ /* 0x000ea80000300800 */
[----:B------:R-:W3:Y:S01]  /*88a90*/  LDL.LU R17, [R1+0x23a8] ;  /* 0x0023a80001117983 */ /* 0x000ee20000300800 */
[----:B----4-:R-:W-:-:S03]  /*88aa0*/  F2FP.BF16.F32.PACK_AB R19, R16, R19 ;  /* 0x000000131013723e */ /* 0x010fc600000010ff */
[----:B------:R-:W4:Y:S01]  /*88ab0*/  LDL.LU R16, [R1+0x23a4] ;  /* 0x0023a40001107983 */ /* 0x000f220000300800 */
[----:B--2---:R-:W-:Y:S02]  /*88ac0*/  F2FP.BF16.F32.PACK_AB R18, R28, R18 ;  /* 0x000000121c12723e */ /* 0x004fe400000010ff */
[----:B---3--:R-:W-:Y:S01]  /*88ad0*/  F2FP.BF16.F32.PACK_AB R17, R29, R17 ;  /* 0x000000111d11723e */ /* 0x008fe200000010ff */
[----:B------:R-:W2:Y:S04]  /*88ae0*/  LDL.LU R28, [R1+0x23a0] ;  /* 0x0023a000011c7983 */ /* 0x000ea80000300800 */
[----:B------:R-:W2:Y:S01]  /*88af0*/  LDL.LU R29, [R1+0x239c] ;  /* 0x00239c00011d7983 */ /* 0x000ea20000300800 */
[----:B----4-:R-:W-:-:S03]  /*88b00*/  F2FP.BF16.F32.PACK_AB R16, R2, R16 ;  /* 0x000000100210723e */ /* 0x010fc600000010ff */
[----:B------:R0:W5:Y:S01]  /*88b10*/  LDL.LU R2, [R1+0x2398] ;  /* 0x0023980001027983 */ /* 0x0001620000300800 */
[----:B------:R-:W-:Y:S02]  /*88b20*/  F2FP.BF16.F32.PACK_AB R21, R20, R21 ;  /* 0x000000151415723e */ /* 0x000fe400000010ff */
[----:B------:R-:W-:Y:S02]  /*88b30*/  F2FP.BF16.F32.PACK_AB R23, R0, R23 ;  /* 0x000000170017723e */ /* 0x000fe400000010ff */
[----:B------:R-:W-:Y:S02]  /*88b40*/  F2FP.BF16.F32.PACK_AB R22, R3, R22 ;  /* 0x000000160316723e */ /* 0x000fe400000010ff */
[----:B0-2---:R-:W-:-:S07]  /*88b50*/  F2FP.BF16.F32.PACK_AB R20, R29, R28 ;  /* 0x0000001c1d14723e */ /* 0x005fce00000010ff */
.L_x_1:
[----:B-1----:R-:W2:Y:S01]  /*88b60*/  LDL R0, [R1+0x2394] ;  /* 0x0023940001007983 */ /* 0x002ea20000100800 */
[----:B------:R-:W0:Y:S01]  /*88b70*/  S2R R28, SR_TID.X ;  /* 0x00000000001c7919 */ /* 0x000e220000002100 */
[----:B------:R-:W1:Y:S01]  /*88b80*/  S2UR UR5, SR_CgaCtaId ;  /* 0x00000000000579c3 */ /* 0x000e620000008800 */
[----:B------:R-:W-:Y:S01]  /*88b90*/  ULDC.64 UR6, c[0x0][0x228] ;  /* 0x00008a0000067ab9 */ /* 0x000fe20000000a00 */
[----:B------:R-:W-:Y:S01]  /*88ba0*/  UMOV UR4, 0x400 ;  /* 0x0000040000047882 */ /* 0x000fe20000000000 */
[----:B------:R-:W3:Y:S01]  /*88bb0*/  LDL.LU R29, [R1+0x2384] ;  /* 0x00238400011d7983 */ /* 0x000ee20000300800 */
[----:B-----5:R-:W-:Y:S01]  /*88bc0*/  VIADD R3, R2, 0x1 ;  /* 0x0000000102037836 */ /* 0x020fe20000000000 */
[----:B------:R-:W-:Y:S01]  /*88bd0*/  ULDC UR10, c[0x0][0x22c] ;  /* 0x00008b00000a7ab9 */ /* 0x000fe20000000800 */
        /* <DEDUP_REMOVED lines=18> */
[----:B-1----:R-:W-:Y:S01]  /*88d00*/  ULEA UR4, UR5, UR4, 0x18 ;  /* 0x0000000405047291 */ /* 0x002fe2000f8ec03f */
[----:B------:R-:W-:-:S02]  /*88d10*/  ULDC UR33, c[0x0][0x248] ;  /* 0x0000920000217ab9 */ /* 0x000fc40000000800 */
[----:B------:R-:W-:Y:S01]  /*88d20*/  ULDC UR5, c[0x0][0x22c] ;  /* 0x00008b0000057ab9 */ /* 0x000fe20000000800 */
[----:B------:R-:W-:Y:S01]  /*88d30*/  ULDC UR36, c[0x0][0x248] ;  /* 0x0000920000247ab9 */ /* 0x000fe20000000800 */
[----:B------:R-:W-:Y:S01]  /*88d40*/  ULDC UR44, c[0x0][0x248] ;  /* 0x00009200002c7ab9 */ /* 0x000fe20000000800 */
[----:B------:R-:W-:Y:S01]  /*88d50*/  ULDC UR47, c[0x0][0x248] ;  /* 0x00009200002f7ab9 */ /* 0x000fe20000000800 */
[----:B0-----:R-:W-:Y:S01]  /*88d60*/  IMAD.SHL.U32 R28, R28, 0x10, RZ ;  /* 0x000000101c1c7824 */ /* 0x001fe200078e00ff */
[----:B------:R-:W-:Y:S01]  /*88d70*/  ULDC UR49, c[0x0][0x248] ;  /* 0x0000920000317ab9 */ /* 0x000fe20000000800 */
[----:B------:R-:W-:Y:S01]  /*88d80*/  ULDC UR40, c[0x0][0x248] ;  /* 0x0000920000287ab9 */ /* 0x000fe20000000800 */
[----:B------:R-:W-:Y:S01]  /*88d90*/  ULDC UR50, c[0x0][0x248] ;  /* 0x0000920000327ab9 */ /* 0x000fe20000000800 */
[----:B------:R-:W-:Y:S01]  /*88da0*/  ULDC UR51, c[0x0][0x248] ;  /* 0x0000920000337ab9 */ /* 0x000fe20000000800 */
[----:B------:R-:W-:Y:S01]  /*88db0*/  LOP3.LUT R28, R28, 0x1f0, RZ, 0xc0, !PT ;  /* 0x000001f01c1c7812 */ /* 0x000fe200078ec0ff */
        /* <DEDUP_REMOVED lines=25> */
[----:B------:R-:W-:Y:S01]  /*88f50*/  BAR.SYNC.DEFER_BLOCKING 0x0 ;  /* 0x0000000000007b1d */ /* 0x000fe20000010000 */
[----:B--2---:R-:W-:Y:S01]  /*88f60*/  ISETP.GE.AND P0, PT, R0, UR6, PT ;  /* 0x0000000600007c0c */ /* 0x004fe2000bf06270 */
[----:B------:R-:W-:-:S04]  /*88f70*/  VIADD R0, R2, 0x2 ;  /* 0x0000000202007836 */ /* 0x000fc80000000000 */
[----:B------:R-:W-:Y:S01]  /*88f80*/  ULDC UR6, c[0x0][0x22c] ;  /* 0x00008b0000067ab9 */ /* 0x000fe20000000800 */
[----:B------:R-:W-:Y:S01]  /*88f90*/  ISETP.LT.AND P5, PT, R3, UR10, !P0 ;  /* 0x0000000a03007c0c */ /* 0x000fe2000c7a1270 */
[----:B------:R-:W-:Y:S01]  /*88fa0*/  VIADD R3, R2, 0x4 ;  /* 0x0000000402037836 */ /* 0x000fe20000000000 */
[----:B------:R-:W-:Y:S01]  /*88fb0*/  ISETP.LT.AND P4, PT, R0, UR5, !P0 ;  /* 0x0000000500007c0c */ /* 0x000fe2000c781270 */
[----:B------:R-:W-:Y:S01]  /*88fc0*/  ULDC UR5, c[0x0][0x22c] ;  /* 0x00008b0000057ab9 */ /* 0x000fe20000000800 */
[----:B---3--:R-:W-:Y:S01]  /*88fd0*/  IADD3 R0, R28, UR4, R29 ;  /* 0x000000041c007c10 */ /* 0x008fe2000fffe01d */
[----:B------:R-:W-:Y:S01]  /*88fe0*/  VIADD R28, R2, 0x3 ;  /* 0x00000003021c7836 */ /* 0x000fe20000000000 */
[----:B------:R-:W0:Y:S01]  /*88ff0*/  S2R R29, SR_TID.X ;  /* 0x00000000001d7919 */ /* 0x000e220000002100 */
[----:B------:R-:W-:Y:S01]  /*89000*/  ISETP.LT.AND P1, PT, R3, UR6, !P0 ;  /* 0x0000000603007c0c */ /* 0x000fe2000c721270 */
[----:B------:R-:W-:Y:S01]  /*89010*/  ULDC UR6, c[0x0][0x248] ;  /* 0x0000920000067ab9 */ /* 0x000fe20000000800 */
[----:B------:R-:W-:Y:S01]  /*89020*/  ULDC UR10, c[0x0][0x248] ;  /* 0x00009200000a7ab9 */ /* 0x000fe20000000800 */
[----:B------:R-:W-:Y:S01]  /*89030*/  STSM.16.M88.4 [R0], R20 ;  /* 0x0000001400007844 */ /* 0x000fe20000000200 */
[----:B------:R-:W-:-:S03]  /*89040*/  ISETP.LT.AND P2, PT, R28, UR5, !P0 ;  /* 0x000000051c007c0c */ /* 0x000fc6000c741270 */
[----:B------:R-:W-:Y:S04]  /*89050*/  STSM.16.M88.4 [R0+0x200], R16 ;  /* 0x0002001000007844 */ /* 0x000fe80000000200 */
[----:B------:R-:W-:Y:S01]  /*89060*/  STL [R1+0x2b30], R28 ;  /* 0x002b301c01007387 */ /* 0x000fe20000100800 */
[----:B0-----:R-:W-:-:S04]  /*89070*/  LOP3.LUT R29, R29, 0x3f, RZ, 0xc0, !PT ;  /* 0x0000003f1d1d7812 */ /* 0x001fc800078ec0ff */
[----:B------:R-:W-:Y:S01]  /*89080*/  LEA R3, R29, UR4, 0x4 ;  /* 0x000000041d037c11 */ /* 0x000fe2000f8e20ff */
[----:B------:R-:W-:Y:S06]  /*89090*/  BAR.SYNC.DEFER_BLOCKING 0x0 ;  /* 0x0000000000007b1d */ /* 0x000fec0000010000 */
[----:B------:R-:W-:Y:S01]  /*890a0*/  ULDC UR4, c[0x0][0x244] ;  /* 0x0000910000047ab9 */ /* 0x000fe20000000800 */
[----:B------:R-:W0:Y:S04]  /*890b0*/  LDS.128 R20, [R3] ;  /* 0x0000000003147984 */ /* 0x000e280000000c00 */
[----:B0-----:R0:W-:Y:S01]  /*890c0*/  STL.64 [R1+0x230], R20 ;  /* 0x0002301401007387 */ /* 0x0011e20000100a00 */
[----:B------:R-:W-:-:S03]  /*890d0*/  IMAD.MOV.U32 R28, RZ, RZ, R22 ;  /* 0x000000ffff1c7224 */ /* 0x000fc600078e0016 */
[----:B------:R1:W-:Y:S04]  /*890e0*/  STL [R1+0x23c], R23 ;  /* 0x00023c1701007387 */ /* 0x0003e80000100800 */
[----:B------:R-:W2:Y:S04]  /*890f0*/  LDL.LU R16, [R1+0x20] ;  /* 0x0000200001107983 */ /* 0x000ea80000300800 */
[----:B------:R-:W2:Y:S04]  /*89100*/  LDL.LU R17, [R1+0x24] ;  /* 0x0000240001117983 */ /* 0x000ea80000300800 */
[----:B------:R-:W3:Y:S04]  /*89110*/  LDL.LU R18, [R1+0x28] ;  /* 0x0000280001127983 */ /* 0x000ee80000300800 */
[----:B------:R-:W3:Y:S04]  /*89120*/  LDL.LU R19, [R1+0x2c] ;  /* 0x00002c0001137983 */ /* 0x000ee80000300800 */
[----:B---3--:R-:W-:Y:S04]  /*89130*/  STL.64 [R1+0x2ca8], R18 ;  /* 0x002ca81201007387 */ /* 0x008fe80000100a00 */
[----:B--2---:R-:W-:Y:S04]  /*89140*/  STL.64 [R1+0x2ca0], R16 ;  /* 0x002ca01001007387 */ /* 0x004fe80000100a00 */
[----:B------:R-:W2:Y:S01]  /*89150*/  LDS.128 R16, [R3+0x400] ;  /* 0x0004000003107984 */ /* 0x000ea20000000c00 */
[----:B------:R-:W-:Y:S06]  /*89160*/  BAR.SYNC.DEFER_BLOCKING 0x0 ;  /* 0x0000000000007b1d */ /* 0x000fec0000010000 */
[----:B0-----:R-:W3:Y:S04]  /*89170*/  LDL.LU R20, [R1+0x30] ;  /* 0x0000300001147983 */ /* 0x001ee80000300800 */
[----:B------:R-:W3:Y:S04]  /*89180*/  LDL.LU R21, [R1+0x34] ;  /* 0x0000340001157983 */ /* 0x000ee80000300800 */
[----:B------:R-:W3:Y:S04]  /*89190*/  LDL.LU R22, [R1+0x38] ;  /* 0x0000380001167983 */ /* 0x000ee80000300800 */
[----:B-1----:R-:W3:Y:S04]  /*891a0*/  LDL.LU R23, [R1+0x3c] ;  /* 0x00003c0001177983 */ /* 0x002ee80000300800 */
[----:B------:R0:W-:Y:S04]  /*891b0*/  STSM.16.M88.4 [R0], R12 ;  /* 0x0000000c00007844 */ /* 0x0001e80000000200 */
[----:B------:R1:W-:Y:S04]  /*891c0*/  STSM.16.M88.4 [R0+0x200], R8 ;  /* 0x0002000800007844 */ /* 0x0003e80000000200 */
[----:B--2---:R-:W-:Y:S04]  /*891d0*/  STL.64 [R1+0x240], R16 ;  /* 0x0002401001007387 */ /* 0x004fe80000100a00 */
[----:B------:R-:W-:Y:S01]  /*891e0*/  STL.64 [R1+0x248], R18 ;  /* 0x0002481201007387 */ /* 0x000fe20000100a00 */
[----:B------:R-:W-:Y:S06]  /*891f0*/  BAR.SYNC.DEFER_BLOCKING 0x0 ;  /* 0x0000000000007b1d */ /* 0x000fec0000010000 */
[----:B0-----:R-:W2:Y:S04]  /*89200*/  LDL.LU R12, [R1+0x50] ;  /* 0x00005000010c7983 */ /* 0x001ea80000300800 */
[----:B------:R-:W2:Y:S04]  /*89210*/  LDL.LU R13, [R1+0x54] ;  /* 0x00005400010d7983 */ /* 0x000ea80000300800 */
[----:B------:R-:W2:Y:S04]  /*89220*/  LDL.LU R14, [R1+0x58] ;  /* 0x00005800010e7983 */ /* 0x000ea80000300800 */
[----:B------:R-:W2:Y:S04]  /*89230*/  LDL.LU R15, [R1+0x5c] ;  /* 0x00005c00010f7983 */ /* 0x000ea80000300800 */
[----:B------:R-:W0:Y:S04]  /*89240*/  LDS.128 R16, [R3] ;  /* 0x0000000003107984 */ /* 0x000e280000000c00 */
[----:B-1----:R-:W4:Y:S04]  /*89250*/  LDL.LU R8, [R1+0x40] ;  /* 0x0000400001087983 */ /* 0x002f280000300800 */
[----:B------:R-:W4:Y:S04]  /*89260*/  LDL.LU R9, [R1+0x44] ;  /* 0x0000440001097983 */ /* 0x000f280000300800 */
[----:B------:R-:W4:Y:S04]  /*89270*/  LDL.LU R10, [R1+0x48] ;  /* 0x00004800010a7983 */ /* 0x000f280000300800 */
[----:B------:R-:W4:Y:S04]  /*89280*/  LDL.LU R11, [R1+0x4c] ;  /* 0x00004c00010b7983 */ /* 0x000f280000300800 */
[----:B0-----:R-:W-:Y:S04]  /*89290*/  STL.64 [R1+0x2a0], R16 ;  /* 0x0002a01001007387 */ /* 0x001fe80000100a00 */
[----:B------:R-:W-:Y:S04]  /*892a0*/  STL.64 [R1+0x2a8], R18 ;  /* 0x0002a81201007387 */ /* 0x000fe80000100a00 */
[----:B------:R-:W0:Y:S01]  /*892b0*/  LDS.128 R16, [R3+0x400] ;  /* 0x0004000003107984 */ /* 0x000e220000000c00 */
[----:B------:R-:W-:Y:S06]  /*892c0*/  BAR.SYNC.DEFER_BLOCKING 0x0 ;  /* 0x0000000000007b1d */ /* 0x000fec0000010000 */
[----:B------:R1:W-:Y:S04]  /*892d0*/  STSM.16.M88.4 [R0], R4 ;  /* 0x0000000400007844 */ /* 0x0003e80000000200 */
[----:B------:R1:W-:Y:S04]  /*892e0*/  STSM.16.M88.4 [R0+0x200], R24 ;  /* 0x0002001800007844 */ /* 0x0003e80000000200 */
[----:B0-----:R-:W-:Y:S04]  /*892f0*/  STL.64 [R1+0x3d0], R16 ;  /* 0x0003d01001007387 */ /* 0x001fe80000100a00 */
[----:B------:R-:W-:Y:S01]  /*89300*/  STL.64 [R1+0x3d8], R18 ;  /* 0x0003d81201007387 */ /* 0x000fe20000100a00 */
[----:B------:R-:W-:Y:S06]  /*89310*/  BAR.SYNC.DEFER_BLOCKING 0x0 ;  /* 0x0000000000007b1d */ /* 0x000fec0000010000 */
[----:B-1----:R-:W3:Y:S04]  /*89320*/  LDL.LU R4, [R1+0x10] ;  /* 0x0000100001047983 */ /* 0x002ee80000300800 */
[----:B------:R-:W3:Y:S04]  /*89330*/  LDL.LU R5, [R1+0x14] ;  /* 0x0000140001057983 */ /* 0x000ee80000300800 */
[----:B------:R-:W3:Y:S04]  /*89340*/  LDL.LU R6, [R1+0x18] ;  /* 0x0000180001067983 */ /* 0x000ee80000300800 */
[----:B------:R-:W3:Y:S04]  /*89350*/  LDL.LU R7, [R1+0x1c] ;  /* 0x00001c0001077983 */ /* 0x000ee80000300800 */
[----:B------:R-:W0:Y:S04]  /*89360*/  LDS.128 R16, [R3] ;  /* 0x0000000003107984 */ /* 0x000e280000000c00 */
[----:B------:R1:W-:Y:S04]  /*89370*/  STL [R1+0x2b34], R27 ;  /* 0x002b341b01007387 */ /* 0x0003e80000100800 */
[----:B------:R-:W2:Y:S04]  /*89380*/  LDL.LU R24, [R1] ;  /* 0x0000000001187983 */ /* 0x000ea80000300800 */
[----:B------:R-:W2:Y:S04]  /*89390*/  LDL.LU R25, [R1+0x4] ;  /* 0x0000040001197983 */ /* 0x000ea80000300800 */
[----:B------:R-:W2:Y:S04]  /*893a0*/  LDL.LU R26, [R1+0x8] ;  /* 0x00000800011a7983 */ /* 0x000ea80000300800 */
[----:B-1----:R-:W2:Y:S04]  /*893b0*/  LDL.LU R27, [R1+0xc] ;  /* 0x00000c00011b7983 */ /* 0x002ea80000300800 */
[----:B0-----:R-:W-:Y:S04]  /*893c0*/  STL.64 [R1+0x3e0], R16 ;  /* 0x0003e01001007387 */ /* 0x001fe80000100a00 */
[----:B------:R-:W-:Y:S04]  /*893d0*/  STL.64 [R1+0x3e8], R18 ;  /* 0x0003e81201007387 */ /* 0x000fe80000100a00 */
[----:B------:R-:W0:Y:S01]  /*893e0*/  LDS.128 R16, [R3+0x400] ;  /* 0x0004000003107984 */ /* 0x000e220000000c00 */
[----:B------:R-:W-:Y:S06]  /*893f0*/  BAR.SYNC.DEFER_BLOCKING 0x0 ;  /* 0x0000000000007b1d */ /* 0x000fec0000010000 */
[----:B0-----:R-:W-:Y:S04]  /*89400*/  STL.64 [R1+0x3f0], R16 ;  /* 0x0003f01001007387 */ /* 0x001fe80000100a00 */
[----:B------:R0:W-:Y:S04]  /*89410*/  STL.64 [R1+0x3f8], R18 ;  /* 0x0003f81201007387 */ /* 0x0001e80000100a00 */
[----:B0-----:R-:W4:Y:S04]  /*89420*/  LDL.LU.64 R18, [R1+0x2ca8] ;  /* 0x002ca80001127983 */ /* 0x001f280000300a00 */
[----:B------:R-:W4:Y:S04]  /*89430*/  LDL.LU.64 R16, [R1+0x2ca0] ;  /* 0x002ca00001107983 */ /* 0x000f280000300a00 */
[----:B--2---:R-:W-:Y:S04]  /*89440*/  STSM.16.M88.4 [R0], R24 ;  /* 0x0000001800007844 */ /* 0x004fe80000000200 */
[----:B---3--:R-:W-:Y:S01]  /*89450*/  STSM.16.M88.4 [R0+0x200], R4 ;  /* 0x0002000400007844 */ /* 0x008fe20000000200 */
[----:B------:R-:W-:Y:S06]  /*89460*/  BAR.SYNC.DEFER_BLOCKING 0x0 ;  /* 0x0000000000007b1d */ /* 0x000fec0000010000 */
[----:B------:R-:W0:Y:S04]  /*89470*/  LDS.128 R24, [R3] ;  /* 0x0000000003187984 */ /* 0x000e280000000c00 */
[----:B------:R-:W1:Y:S01]  /*89480*/  LDS.128 R4, [R3+0x400] ;  /* 0x0004000003047984 */ /* 0x000e620000000c00 */
[----:B------:R-:W-:Y:S06]  /*89490*/  BAR.SYNC.DEFER_BLOCKING 0x0 ;  /* 0x0000000000007b1d */ /* 0x000fec0000010000 */
[----:B0-----:R-:W-:Y:S04]  /*894a0*/  STL.64 [R1], R24 ;  /* 0x0000001801007387 */ /* 0x001fe80000100a00 */
[----:B------:R-:W-:Y:S04]  /*894b0*/  STL.64 [R1+0x8], R26 ;  /* 0x0000081a01007387 */ /* 0x000fe80000100a00 */
[----:B-1----:R-:W-:Y:S04]  /*894c0*/  STL.64 [R1+0x10], R4 ;  /* 0x0000100401007387 */ /* 0x002fe80000100a00 */
[----:B------:R-:W-:Y:S04]  /*894d0*/  STL.64 [R1+0x18], R6 ;  /* 0x0000180601007387 */ /* 0x000fe80000100a00 */
[----:B----4-:R-:W-:Y:S04]  /*894e0*/  STSM.16.M88.4 [R0], R16 ;  /* 0x0000001000007844 */ /* 0x010fe80000000200 */
[----:B------:R-:W-:Y:S01]  /*894f0*/  STSM.16.M88.4 [R0+0x200], R20 ;  /* 0x0002001400007844 */ /* 0x000fe20000000200 */
[----:B------:R-:W-:Y:S06]  /*89500*/  BAR.SYNC.DEFER_BLOCKING 0x0 ;  /* 0x0000000000007b1d */ /* 0x000fec0000010000 */
[----:B------:R-:W0:Y:S04]  /*89510*/  LDS.128 R20, [R3] ;  /* 0x0000000003147984 */ /* 0x000e280000000c00 */
[----:B------:R-:W1:Y:S01]  /*89520*/  LDS.128 R16, [R3+0x400] ;  /* 0x0004000003107984 */ /* 0x000e620000000c00 */
[----:B------:R-:W-:Y:S06]  /*89530*/  BAR.SYNC.DEFER_BLOCKING 0x0 ;  /* 0x0000000000007b1d */ /* 0x000fec0000010000 */
[----:B------:R-:W-:Y:S04]  /*89540*/  STSM.16.M88.4 [R0], R8 ;  /* 0x0000000800007844 */ /* 0x000fe80000000200 */
[----:B------:R-:W-:Y:S04]  /*89550*/  STSM.16.M88.4 [R0+0x200], R12 ;  /* 0x0002000c00007844 */ /* 0x000fe80000000200 */
[----:B0-----:R-:W-:Y:S04]  /*89560*/  STL [R1+0x2b2c], R21 ;  /* 0x002b2c1501007387 */ /* 0x001fe80000100800 */
[----:B------:R-:W-:Y:S04]  /*89570*/  STL [R1+0x2b28], R22 ;  /* 0x002b281601007387 */ /* 0x000fe80000100800 */
[----:B------:R-:W-:Y:S04]  /*89580*/  STL [R1+0x2b24], R23 ;  /* 0x002b241701007387 */ /* 0x000fe80000100800 */
[----:B------:R0:W-:Y:S04]  /*89590*/  STL [R1+0x2b58], R20 ;  /* 0x002b581401007387 */ /* 0x0001e80000100800 */
[----:B-1----:R-:W-:Y:S04]  /*895a0*/  STL.64 [R1+0x2b40], R18 ;  /* 0x002b401201007387 */ /* 0x002fe80000100a00 */
[----:B------:R1:W-:Y:S04]  /*895b0*/  STL.64 [R1+0x2b38], R16 ;  /* 0x002b381001007387 */ /* 0x0003e80000100a00 */
[----:B------:R-:W2:Y:S04]  /*895c0*/  LDL.LU R24, [R1+0xf0] ;  /* 0x0000f00001187983 */ /* 0x000ea80000300800 */
[----:B------:R-:W2:Y:S04]  /*895d0*/  LDL.LU R25, [R1+0xf4] ;  /* 0x0000f40001197983 */ /* 0x000ea80000300800 */
[----:B------:R-:W3:Y:S04]  /*895e0*/  LDL.LU R26, [R1+0xf8] ;  /* 0x0000f800011a7983 */ /* 0x000ee80000300800 */
[----:B------:R-:W3:Y:S01]  /*895f0*/  LDL.LU R27, [R1+0xfc] ;  /* 0x0000fc00011b7983 */ /* 0x000ee20000300800 */
[----:B------:R-:W-:Y:S06]  /*89600*/  BAR.SYNC.DEFER_BLOCKING 0x0 ;  /* 0x0000000000007b1d */ /* 0x000fec0000010000 */
[----:B------:R-:W4:Y:S04]  /*89610*/  LDS.128 R12, [R3] ;  /* 0x00000000030c7984 */ /* 0x000f280000000c00 */
[----:B------:R-:W4:Y:S01]  /*89620*/  LDS.128 R8, [R3+0x400] ;  /* 0x0004000003087984 */ /* 0x000f220000000c00 */
[----:B------:R-:W-:Y:S06]  /*89630*/  BAR.SYNC.DEFER_BLOCKING 0x0 ;  /* 0x0000000000007b1d */ /* 0x000fec0000010000 */
[----:B---3--:R-:W-:Y:S04]  /*89640*/  STL.64 [R1+0x2c68], R26 ;  /* 0x002c681a01007387 */ /* 0x008fe80000100a00 */
[----:B--2---:R-:W-:Y:S04]  /*89650*/  STL.64 [R1+0x2c60], R24 ;  /* 0x002c601801007387 */ /* 0x004fe80000100a00 */
[----:B0-----:R-:W2:Y:S04]  /*89660*/  LDL.LU R20, [R1+0xe0] ;  /* 0x0000e00001147983 */ /* 0x001ea80000300800 */
[----:B------:R-:W2:Y:S04]  /*89670*/  LDL.LU R21, [R1+0xe4] ;  /* 0x0000e40001157983 */ /* 0x000ea80000300800 */
[----:B------:R-:W3:Y:S04]  /*89680*/  LDL.LU R22, [R1+0xe8] ;  /* 0x0000e80001167983 */ /* 0x000ee80000300800 */
[----:B------:R-:W3:Y:S04]  /*89690*/  LDL.LU R23, [R1+0xec] ;  /* 0x0000ec0001177983 */ /* 0x000ee80000300800 */
[----:B---3--:R-:W-:Y:S04]  /*896a0*/  STL.64 [R1+0x2c78], R22 ;  /* 0x002c781601007387 */ /* 0x008fe80000100a00 */
[----:B--2---:R0:W-:Y:S04]  /*896b0*/  STL.64 [R1+0x2c70], R20 ;  /* 0x002c701401007387 */ /* 0x0041e80000100a00 */
[----:B-1----:R-:W2:Y:S04]  /*896c0*/  LDL.LU R16, [R1+0xd0] ;  /* 0x0000d00001107983 */ /* 0x002ea80000300800 */
[----:B------:R-:W2:Y:S04]  /*896d0*/  LDL.LU R17, [R1+0xd4] ;  /* 0x0000d40001117983 */ /* 0x000ea80000300800 */
[----:B------:R-:W3:Y:S04]  /*896e0*/  LDL.LU R18, [R1+0xd8] ;  /* 0x0000d80001127983 */ /* 0x000ee80000300800 */
[----:B------:R-:W3:Y:S04]  /*896f0*/  LDL.LU R19, [R1+0xdc] ;  /* 0x0000dc0001137983 */ /* 0x000ee80000300800 */
[----:B---3--:R-:W-:Y:S04]  /*89700*/  STL.64 [R1+0x2c88], R18 ;  /* 0x002c881201007387 */ /* 0x008fe80000100a00 */
[----:B--2---:R-:W-:Y:S04]  /*89710*/  STL.64 [R1+0x2c80], R16 ;  /* 0x002c801001007387 */ /* 0x004fe80000100a00 */
        /* <DEDUP_REMOVED lines=8> */
[----:B---3--:R-:W-:Y:S04]  /*897a0*/  STL.64 [R1+0x2c98], R22 ;  /* 0x002c981601007387 */ /* 0x008fe80000100a00 */
[----:B--2---:R0:W-:Y:S04]  /*897b0*/  STL.64 [R1+0x2c90], R20 ;  /* 0x002c901401007387 */ /* 0x0041e80000100a00 */
[----:B0-----:R-:W2:Y:S04]  /*897c0*/  LDL.LU R20, [R1+0x70] ;  /* 0x0000700001147983 */ /* 0x001ea80000300800 */
[----:B------:R-:W2:Y:S04]  /*897d0*/  LDL.LU R21, [R1+0x74] ;  /* 0x0000740001157983 */ /* 0x000ea80000300800 */
[----:B------:R-:W2:Y:S04]  /*897e0*/  LDL.LU R22, [R1+0x78] ;  /* 0x0000780001167983 */ /* 0x000ea80000300800 */
[----:B------:R-:W2:Y:S04]  /*897f0*/  LDL.LU R23, [R1+0x7c] ;  /* 0x00007c0001177983 */ /* 0x000ea80000300800 */
[----:B----4-:R-:W-:Y:S04]  /*89800*/  STSM.16.M88.4 [R0], R4 ;  /* 0x0000000400007844 */ /* 0x010fe80000000200 */
        /* <DEDUP_REMOVED lines=8> */
[----:B------:R-:W-:Y:S04]  /*89890*/  STL.64 [R1+0x2b50], R14 ;  /* 0x002b500e01007387 */ /* 0x000fe80000100a00 */
[----:B------:R0:W-:Y:S04]  /*898a0*/  STL.64 [R1+0x2b48], R12 ;  /* 0x002b480c01007387 */ /* 0x0001e80000100a00 */
[----:B0-----:R-:W4:Y:S04]  /*898b0*/  LDL.LU R12, [R1+0xc0] ;  /* 0x0000c000010c7983 */ /* 0x001f280000300800 */
        /* <DEDUP_REMOVED lines=13> */
[----:B--2---:R-:W-:Y:S01]  /*89990*/  STSM.16.M88.4 [R0+0x200], R20 ;  /* 0x0002001400007844 */ /* 0x004fe20000000200 */
[----:B------:R-:W-:Y:S06]  /*899a0*/  BAR.SYNC.DEFER_BLOCKING 0x0 ;  /* 0x0000000000007b1d */ /* 0x000fec0000010000 */
[----:B------:R-:W0:Y:S04]  /*899b0*/  LDS.128 R20, [R3] ;  /* 0x0000000003147984 */ /* 0x000e280000000c00 */
[----:B0-----:R-:W-:Y:S04]  /*899c0*/  STL.64 [R1+0x20], R20 ;  /* 0x0000201401007387 */ /* 0x001fe80000100a00 */
[----:B------:R-:W-:Y:S04]  /*899d0*/  STL.64 [R1+0x28], R22 ;  /* 0x0000281601007387 */ /* 0x000fe80000100a00 */
[----:B------:R-:W0:Y:S01]  /*899e0*/  LDS.128 R20, [R3+0x400] ;  /* 0x0004000003147984 */ /* 0x000e220000000c00 */
[----:B------:R-:W-:Y:S06]  /*899f0*/  BAR.SYNC.DEFER_BLOCKING 0x0 ;  /* 0x0000000000007b1d */ /* 0x000fec0000010000 */
[----:B0-----:R-:W-:Y:S01]  /*89a00*/  STL [R1+0x34], R21 ;  /* 0x0000341501007387 */ /* 0x001fe20000100800 */
[----:B------:R-:W-:-:S03]  /*89a10*/  IMAD.MOV.U32 R29, RZ, RZ, R20 ;  /* 0x000000ffff1d7224 */ /* 0x000fc600078e0014 */
[----:B------:R0:W-:Y:S04]  /*89a20*/  STL.64 [R1+0x38], R22 ;  /* 0x0000381601007387 */ /* 0x0001e80000100a00 */
[----:B0-----:R-:W2:Y:S04]  /*89a30*/  LDL.LU.64 R22, [R1+0x2c98] ;  /* 0x002c980001167983 */ /* 0x001ea80000300a00 */
[----:B------:R-:W2:Y:S04]  /*89a40*/  LDL.LU.64 R20, [R1+0x2c90] ;  /* 0x002c900001147983 */ /* 0x000ea80000300a00 */
[----:B---3--:R0:W-:Y:S04]  /*89a50*/  STSM.16.M88.4 [R0], R16 ;  /* 0x0000001000007844 */ /* 0x0081e80000000200 */
[----:B0-----:R-:W3:Y:S04]  /*89a60*/  LDL.LU.64 R18, [R1+0x2c88] ;  /* 0x002c880001127983 */ /* 0x001ee80000300a00 */
[----:B------:R-:W3:Y:S04]  /*89a70*/  LDL.LU.64 R16, [R1+0x2c80] ;  /* 0x002c800001107983 */ /* 0x000ee80000300a00 */
[----:B--2---:R-:W-:Y:S01]  /*89a80*/  STSM.16.M88.4 [R0+0x200], R20 ;  /* 0x0002001400007844 */ /* 0x004fe20000000200 */
[----:B------:R-:W-:Y:S06]  /*89a90*/  BAR.SYNC.DEFER_BLOCKING 0x0 ;  /* 0x0000000000007b1d */ /* 0x000fec0000010000 */
[----:B------:R-:W0:Y:S04]  /*89aa0*/  LDS.128 R20, [R3] ;  /* 0x0000000003147984 */ /* 0x000e280000000c00 */
[----:B0-----:R-:W-:Y:S04]  /*89ab0*/  STL.64 [R1+0x70], R20 ;  /* 0x0000701401007387 */ /* 0x001fe80000100a00 */
[----:B------:R-:W-:Y:S04]  /*89ac0*/  STL.64 [R1+0x78], R22 ;  /* 0x0000781601007387 */ /* 0x000fe80000100a00 */
[----:B------:R-:W0:Y:S01]  /*89ad0*/  LDS.128 R20, [R3+0x400] ;  /* 0x0004000003147984 */ /* 0x000e220000000c00 */
[----:B------:R-:W-:Y:S06]  /*89ae0*/  BAR.SYNC.DEFER_BLOCKING 0x0 ;  /* 0x0000000000007b1d */ /* 0x000fec0000010000 */
[----:B----4-:R-:W-:Y:S04]  /*89af0*/  STSM.16.M88.4 [R0], R24 ;  /* 0x0000001800007844 */ /* 0x010fe80000000200 */
[----:B0-----:R-:W-:Y:S04]  /*89b00*/  STL.64 [R1+0x80], R20 ;  /* 0x0000801401007387 */ /* 0x001fe80000100a00 */
[----:B------:R0:W-:Y:S04]  /*89b10*/  STL.64 [R1+0x88], R22 ;  /* 0x0000881601007387 */ /* 0x0001e80000100a00 */
[----:B0-----:R-:W2:Y:S04]  /*89b20*/  LDL.LU.64 R22, [R1+0x2c78] ;  /* 0x002c780001167983 */ /* 0x001ea80000300a00 */
[----:B------:R-:W2:Y:S04]  /*89b30*/  LDL.LU.64 R20, [R1+0x2c70] ;  /* 0x002c700001147983 */ /* 0x000ea80000300a00 */
[----:B------:R-:W4:Y:S04]  /*89b40*/  LDL.LU.64 R26, [R1+0x2c68] ;  /* 0x002c6800011a7983 */ /* 0x000f280000300a00 */
[----:B------:R-:W4:Y:S04]  /*89b50*/  LDL.LU.64 R24, [R1+0x2c60] ;  /* 0x002c600001187983 */ /* 0x000f280000300a00 */
[----:B------:R-:W-:Y:S01]  /*89b60*/  STSM.16.M88.4 [R0+0x200], R8 ;  /* 0x0002000800007844 */ /* 0x000fe20000000200 */
[----:B------:R-:W-:Y:S06]  /*89b70*/  BAR.SYNC.DEFER_BLOCKING 0x0 ;  /* 0x0000000000007b1d */ /* 0x000fec0000010000 */
[----:B------:R-:W0:Y:S04]  /*89b80*/  LDS.128 R8, [R3] ;  /* 0x0000000003087984 */ /* 0x000e280000000c00 */
[----:B0-----:R-:W-:Y:S04]  /*89b90*/  STL.64 [R1+0x90], R8 ;  /* 0x0000900801007387 */ /* 0x001fe80000100a00 */
[----:B------:R-:W-:Y:S04]  /*89ba0*/  STL.64 [R1+0x98], R10 ;  /* 0x0000980a01007387 */ /* 0x000fe80000100a00 */
[----:B------:R-:W0:Y:S01]  /*89bb0*/  LDS.128 R8, [R3+0x400] ;  /* 0x0004000003087984 */ /* 0x000e220000000c00 */
[----:B------:R-:W-:Y:S06]  /*89bc0*/  BAR.SYNC.DEFER_BLOCKING 0x0 ;  /* 0x0000000000007b1d */ /* 0x000fec0000010000 */
[----:B------:R-:W-:Y:S04]  /*89bd0*/  STSM.16.M88.4 [R0], R12 ;  /* 0x0000000c00007844 */ /* 0x000fe80000000200 */
[----:B---3--:R-:W-:Y:S01]  /*89be0*/  STSM.16.M88.4 [R0+0x200], R16 ;  /* 0x0002001000007844 */ /* 0x008fe20000000200 */
[----:B------:R-:W-:Y:S06]  /*89bf0*/  BAR.SYNC.DEFER_BLOCKING 0x0 ;  /* 0x0000000000007b1d */ /* 0x000fec0000010000 */
[----:B0-----:R-:W-:Y:S04]  /*89c00*/  STL.64 [R1+0x400], R8 ;  /* 0x0004000801007387 */ /* 0x001fe80000100a00 */
[----:B------:R-:W-:Y:S04]  /*89c10*/  STL.64 [R1+0x408], R10 ;  /* 0x0004080a01007387 */ /* 0x000fe80000100a00 */
[----:B------:R-:W0:Y:S04]  /*89c20*/  LDS.128 R12, [R3] ;  /* 0x00000000030c7984 */ /* 0x000e280000000c00 */
[----:B------:R-:W1:Y:S01]  /*89c30*/  LDS.128 R8, [R3+0x400] ;  /* 0x0004000003087984 */ /* 0x000e620000000c00 */
[----:B------:R-:W-:Y:S06]  /*89c40*/  BAR.SYNC.DEFER_BLOCKING 0x0 ;  /* 0x0000000000007b1d */ /* 0x000fec0000010000 */
[----:B0-----:R-:W-:Y:S04]  /*89c50*/  STL.64 [R1+0xa20], R12 ;  /* 0x000a200c01007387 */ /* 0x001fe80000100a00 */
[----:B------:R-:W-:Y:S04]  /*89c60*/  STL.64 [R1+0xa28], R14 ;  /* 0x000a280e01007387 */ /* 0x000fe80000100a00 */
[----:B-1----:R-:W-:Y:S04]  /*89c70*/  STL.64 [R1+0xa10], R8 ;  /* 0x000a100801007387 */ /* 0x002fe80000100a00 */
[----:B------:R-:W-:Y:S04]  /*89c80*/  STL.64 [R1+0xa18], R10 ;  /* 0x000a180a01007387 */ /* 0x000fe80000100a00 */
[----:B--2---:R-:W-:Y:S04]  /*89c90*/  STSM.16.M88.4 [R0], R20 ;  /* 0x0000001400007844 */ /* 0x004fe80000000200 */
[----:B----4-:R-:W-:Y:S01]  /*89ca0*/  STSM.16.M88.4 [R0+0x200], R24 ;  /* 0x0002001800007844 */ /* 0x010fe20000000200 */
[----:B------:R-:W-:Y:S06]  /*89cb0*/  BAR.SYNC.DEFER_BLOCKING 0x0 ;  /* 0x0000000000007b1d */ /* 0x000fec0000010000 */
[----:B------:R-:W0:Y:S04]  /*89cc0*/  LDS.128 R12, [R3] ;  /* 0x00000000030c7984 */ /* 0x000e280000000c00 */
[----:B------:R-:W1:Y:S01]  /*89cd0*/  LDS.128 R8, [R3+0x400] ;  /* 0x0004000003087984 */ /* 0x000e620000000c00 */
[----:B------:R-:W-:Y:S06]  /*89ce0*/  BAR.SYNC.DEFER_BLOCKING 0x0 ;  /* 0x0000000000007b1d */ /* 0x000fec0000010000 */
[----:B------:R-:W-:Y:S04]  /*89cf0*/  STSM.16.M88.4 [R0], R4 ;  /* 0x0000000400007844 */ /* 0x000fe80000000200 */
[----:B0-----:R-:W-:Y:S04]  /*89d00*/  STL.64 [R1+0xa00], R12 ;  /* 0x000a000c01007387 */ /* 0x001fe80000100a00 */
[----:B------:R-:W-:Y:S04]  /*89d10*/  STL.64 [R1+0xa08], R14 ;  /* 0x000a080e01007387 */ /* 0x000fe80000100a00 */
[----:B-1----:R-:W-:Y:S04]  /*89d20*/  STL.64 [R1+0x9f0], R8 ;  /* 0x0009f00801007387 */ /* 0x002fe80000100a00 */
[----:B------:R-:W-:Y:S04]  /*89d30*/  STL.64 [R1+0x9f8], R10 ;  /* 0x0009f80a01007387 */ /* 0x000fe80000100a00 */
        /* <DEDUP_REMOVED lines=59> */
[----:B------:R-:W0:Y:S04]  /*8a0f0*/  LDS.128 R20, [R3+0x400] ;  /* 0x0004000003147984 */ /* 0x000e280000000c00 */
[----:B0-----:R-:W-:Y:S04]  /*8a100*/  STL.64 [R1+0x9d0], R20 ;  /* 0x0009d01401007387 */ /* 0x001fe80000100a00 */
[----:B------:R0:W-:Y:S04]  /*8a110*/  STL.64 [R1+0x9d8], R22 ;  /* 0x0009d81601007387 */ /* 0x0001e80000100a00 */
[----:B0-----:R-:W2:Y:S04]  /*8a120*/  LDL.LU.64 R22, [R1+0x2c58] ;  /* 0x002c580001167983 */ /* 0x001ea80000300a00 */
[----:B------:R-:W2:Y:S01]  /*8a130*/  LDL.LU.64 R20, [R1+0x2c50] ;  /* 0x002c500001147983 */ /* 0x000ea20000300a00 */
[----:B------:R-:W-:Y:S06]  /*8a140*/  BAR.SYNC.DEFER_BLOCKING 0x0 ;  /* 0x0000000000007b1d */ /* 0x000fec0000010000 */
[----:B--2---:R0:W-:Y:S04]  /*8a150*/  STSM.16.M88.4 [R0], R20 ;  /* 0x0000001400007844 */ /* 0x0041e80000000200 */
[----:B0-----:R-:W2:Y:S04]  /*8a160*/  LDL.LU.64 R22, [R1+0x2c48] ;  /* 0x002c480001167983 */ /* 0x001ea80000300a00 */
[----:B------:R-:W2:Y:S04]  /*8a170*/  LDL.LU.64 R20, [R1+0x2c40] ;  /* 0x002c400001147983 */ /* 0x000ea80000300a00 */
        /* <DEDUP_REMOVED lines=19> */
[----:B------:R-:W0:Y:S01]  /*8a2b0*/  LDS.128 R20, [R3+0x400] ;  /* 0x0004000003147984 */ /* 0x000e220000000c00 */
[----:B------:R-:W-:Y:S06]  /*8a2c0*/  BAR.SYNC.DEFER_BLOCKING 0x0 ;  /* 0x0000000000007b1d */ /* 0x000fec0000010000 */
[----:B0-----:R-:W-:Y:S04]  /*8a2d0*/  STL.64 [R1+0x980], R20 ;  /* 0x0009801401007387 */ /* 0x001fe80000100a00 */
[----:B------:R0:W-:Y:S04]  /*8a2e0*/  STL.64 [R1+0x988], R22 ;  /* 0x0009881601007387 */ /* 0x0001e80000100a00 */
[----:B0-----:R-:W2:Y:S04]  /*8a2f0*/  LDL.LU.64 R22, [R1+0x2c18] ;  /* 0x002c180001167983 */ /* 0x001ea80000300a00 */
[----:B------:R-:W2:Y:S04]  /*8a300*/  LDL.LU.64 R20, [R1+0x2c10] ;  /* 0x002c100001147983 */ /* 0x000ea80000300a00 */
[----:B---3--:R-:W-:Y:S04]  /*8a310*/  STSM.16.M88.4 [R0], R8 ;  /* 0x0000000800007844 */ /* 0x008fe80000000200 */
        /* <DEDUP_REMOVED lines=10> */
[----:B--2---:R-:W-:Y:S01]  /*8a3c0*/  STSM.16.M88.4 [R0+0x200], R20 ;  /* 0x0002001400007844 */ /* 0x004fe20000000200 */
[----:B------:R-:W-:Y:S06]  /*8a3d0*/  BAR.SYNC.DEFER_BLOCKING 0x0 ;  /* 0x0000000000007b1d */ /* 0x000fec0000010000 */
[----:B------:R-:W0:Y:S04]  /*8a3e0*/  LDS.128 R12, [R3] ;  /* 0x00000000030c7984 */ /* 0x000e280000000c00 */
[----:B------:R-:W1:Y:S01]  /*8a3f0*/  LDS.128 R8, [R3+0x400] ;  /* 0x0004000003087984 */ /* 0x000e620000000c00 */
[----:B------:R-:W-:Y:S06]  /*8a400*/  BAR.SYNC.DEFER_BLOCKING 0x0 ;  /* 0x0000000000007b1d */ /* 0x000fec0000010000 */
[----:B------:R-:W-:Y:S04]  /*8a410*/  STSM.16.M88.4 [R0], R24 ;  /* 0x0000001800007844 */ /* 0x000fe80000000200 */
[----:B------:R-:W-:Y:S01]  /*8a420*/  STSM.16.M88.4 [R0+0x200], R4 ;  /* 0x0002000400007844 */ /* 0x000fe20000000200 */
[----:B------:R-:W-:Y:S06]  /*8a430*/  BAR.SYNC.DEFER_BLOCKING 0x0 ;  /* 0x0000000000007b1d */ /* 0x000fec0000010000 */
[----:B0-----:R-:W-:Y:S04]  /*8a440*/  STL.64 [R1+0x950], R12 ;  /* 0x0009500c01007387 */ /* 0x001fe80000100a00 */
[----:B------:R-:W-:Y:S04]  /*8a450*/  STL.64 [R1+0x958], R14 ;  /* 0x0009580e01007387 */ /* 0x000fe80000100a00 */
[----:B-1----:R-:W-:Y:S04]  /*8a460*/  STL.64 [R1+0x940], R8 ;  /* 0x0009400801007387 */ /* 0x002fe80000100a00 */
[----:B------:R-:W-:Y:S04]  /*8a470*/  STL.64 [R1+0x948], R10 ;  /* 0x0009480a01007387 */ /* 0x000fe80000100a00 */
[----:B------:R-:W0:Y:S04]  /*8a480*/  LDS.128 R8, [R3] ;  /* 0x0000000003087984 */ /* 0x000e280000000c00 */
[----:B------:R-:W1:Y:S04]  /*8a490*/  LDS.128 R4, [R3+0x400] ;  /* 0x0004000003047984 */ /* 0x000e680000000c00 */
[----:B------:R-:W2:Y:S04]  /*8a4a0*/  LDL.LU R16, [R1+0x250] ;  /* 0x0002500001107983 */ /* 0x000ea80000300800 */
[----:B0-----:R-:W-:Y:S04]  /*8a4b0*/  STL.64 [R1+0x920], R8 ;  /* 0x0009200801007387 */ /* 0x001fe80000100a00 */
[----:B------:R-:W-:Y:S04]  /*8a4c0*/  STL.64 [R1+0x928], R10 ;  /* 0x0009280a01007387 */ /* 0x000fe80000100a00 */
[----:B-1----:R-:W-:Y:S04]  /*8a4d0*/  STL.64 [R1+0x910], R4 ;  /* 0x0009100401007387 */ /* 0x002fe80000100a00 */
[----:B------:R-:W-:Y:S04]  /*8a4e0*/  STL.64 [R1+0x918], R6 ;  /* 0x0009180601007387 */ /* 0x000fe80000100a00 */
[----:B------:R-:W2:Y:S04]  /*8a4f0*/  LDL.LU R17, [R1+0x254] ;  /* 0x0002540001117983 */ /* 0x000ea80000300800 */
[----:B------:R-:W3:Y:S04]  /*8a500*/  LDL.LU R18, [R1+0x258] ;  /* 0x0002580001127983 */ /* 0x000ee80000300800 */
[----:B------:R-:W3:Y:S01]  /*8a510*/  LDL.LU R19, [R1+0x25c] ;  /* 0x00025c0001137983 */ /* 0x000ee20000300800 */
[----:B------:R-:W-:Y:S06]  /*8a520*/  BAR.SYNC.DEFER_BLOCKING 0x0 ;  /* 0x0000000000007b1d */ /* 0x000fec0000010000 */
        /* <DEDUP_REMOVED lines=81> */
[----:B---3--:R-:W-:Y:S01]  /*8aa40*/  STSM.16.M88.4 [R0+0x200], R8 ;  /* 0x0002000800007844 */ /* 0x008fe20000000200 */
        /* <DEDUP_REMOVED lines=8> */
[----:B------:R-:W-:Y:S04]  /*8aad0*/  STL.64 [R1+0x938], R10 ;  /* 0x0009380a01007387 */ /* 0x000fe80000100a00 */
[----:B--2---:R-:W-:Y:S01]  /*8aae0*/  STSM.16.M88.4 [R0+0x200], R16 ;  /* 0x0002001000007844 */ /* 0x004fe20000000200 */
[----:B------:R-:W-:Y:S06]  /*8aaf0*/  BAR.SYNC.DEFER_BLOCKING 0x0 ;  /* 0x0000000000007b1d */ /* 0x000fec0000010000 */
[----:B------:R-:W0:Y:S04]  /*8ab00*/  LDS.128 R12, [R3] ;  /* 0x00000000030c7984 */ /* 0x000e280000000c00 */
[----:B------:R-:W1:Y:S01]  /*8ab10*/  LDS.128 R8, [R3+0x400] ;  /* 0x0004000003087984 */ /* 0x000e620000000c00 */
[----:B------:R-:W-:Y:S06]  /*8ab20*/  BAR.SYNC.DEFER_BLOCKING 0x0 ;  /* 0x0000000000007b1d */ /* 0x000fec0000010000 */
[----:B------:R-:W-:Y:S04]  /*8ab30*/  STSM.16.M88.4 [R0], R20 ;  /* 0x0000001400007844 */ /* 0x000fe80000000200 */
[----:B------:R-:W-:Y:S04]  /*8ab40*/  STSM.16.M88.4 [R0+0x200], R24 ;  /* 0x0002001800007844 */ /* 0x000fe80000000200 */
[----:B0-----:R-:W-:Y:S04]  /*8ab50*/  STL.64 [R1+0x9a0], R12 ;  /* 0x0009a00c01007387 */ /* 0x001fe80000100a00 */
[----:B------:R-:W-:Y:S01]  /*8ab60*/  STL.64 [R1+0x9a8], R14 ;  /* 0x0009a80e01007387 */ /* 0x000fe20000100a00 */
[----:B------:R-:W-:Y:S06]  /*8ab70*/  BAR.SYNC.DEFER_BLOCKING 0x0 ;  /* 0x0000000000007b1d */ /* 0x000fec0000010000 */
[----:B-1----:R-:W-:Y:S04]  /*8ab80*/  STL.64 [R1+0xa30], R8 ;  /* 0x000a300801007387 */ /* 0x002fe80000100a00 */
[----:B------:R-:W-:Y:S04]  /*8ab90*/  STL.64 [R1+0xa38], R10 ;  /* 0x000a380a01007387 */ /* 0x000fe80000100a00 */
[----:B------:R-:W0:Y:S04]  /*8aba0*/  LDS.128 R12, [R3] ;  /* 0x00000000030c7984 */ /* 0x000e280000000c00 */
[----:B------:R-:W1:Y:S01]  /*8abb0*/  LDS.128 R8, [R3+0x400] ;  /* 0x0004000003087984 */ /* 0x000e620000000c00 */
[----:B------:R-:W-:Y:S06]  /*8abc0*/  BAR.SYNC.DEFER_BLOCKING 0x0 ;  /* 0x0000000000007b1d */ /* 0x000fec0000010000 */
[----:B------:R2:W-:Y:S04]  /*8abd0*/  STSM.16.M88.4 [R0], R4 ;  /* 0x0000000400007844 */ /* 0x0005e80000000200 */
[----:B0-----:R-:W-:Y:S04]  /*8abe0*/  STL.64 [R1+0xa40], R12 ;  /* 0x000a400c01007387 */ /* 0x001fe80000100a00 */
[----:B------:R-:W-:Y:S04]  /*8abf0*/  STL.64 [R1+0xa48], R14 ;  /* 0x000a480e01007387 */ /* 0x000fe80000100a00 */
[----:B-1----:R-:W-:Y:S04]  /*8ac00*/  STL.64 [R1+0xa60], R8 ;  /* 0x000a600801007387 */ /* 0x002fe80000100a00 */
[----:B------:R-:W-:Y:S04]  /*8ac10*/  STL.64 [R1+0xa68], R10 ;  /* 0x000a680a01007387 */ /* 0x000fe80000100a00 */
[----:B------:R-:W3:Y:S04]  /*8ac20*/  LDL.LU R24, [R1+0x290] ;  /* 0x0002900001187983 */ /* 0x000ee80000300800 */
[----:B------:R-:W3:Y:S04]  /*8ac30*/  LDL.LU R25, [R1+0x294] ;  /* 0x0002940001197983 */ /* 0x000ee80000300800 */
[----:B------:R-:W3:Y:S04]  /*8ac40*/  LDL.LU R26, [R1+0x298] ;  /* 0x00029800011a7983 */ /* 0x000ee80000300800 */
[----:B------:R-:W3:Y:S04]  /*8ac50*/  LDL.LU R27, [R1+0x29c] ;  /* 0x00029c00011b7983 */ /* 0x000ee80000300800 */
[----:B--2---:R-:W2:Y:S04]  /*8ac60*/  LDL.LU R4, [R1+0x2c0] ;  /* 0x0002c00001047983 */ /* 0x004ea80000300800 */
        /* <DEDUP_REMOVED lines=9> */
[----:B---3--:R-:W-:Y:S01]  /*8ad00*/  STSM.16.M88.4 [R0+0x200], R24 ;  /* 0x0002001800007844 */ /* 0x008fe20000000200 */
[----:B------:R-:W-:Y:S06]  /*8ad10*/  BAR.SYNC.DEFER_BLOCKING 0x0 ;  /* 0x0000000000007b1d */ /* 0x000fec0000010000 */
[----:B----4-:R-:W-:Y:S04]  /*8ad20*/  STL.64 [R1+0x2bb8], R6 ;  /* 0x002bb80601007387 */ /* 0x010fe80000100a00 */
[----:B--2---:R-:W-:Y:S04]  /*8ad30*/  STL.64 [R1+0x2bb0], R4 ;  /* 0x002bb00401007387 */ /* 0x004fe80000100a00 */
[----:B------:R-:W2:Y:S04]  /*8ad40*/  LDL.LU R8, [R1+0x2e0] ;  /* 0x0002e00001087983 */ /* 0x000ea80000300800 */
[----:B------:R-:W2:Y:S04]  /*8ad50*/  LDL.LU R9, [R1+0x2e4] ;  /* 0x0002e40001097983 */ /* 0x000ea80000300800 */
[----:B------:R-:W3:Y:S04]  /*8ad60*/  LDL.LU R10, [R1+0x2e8] ;  /* 0x0002e800010a7983 */ /* 0x000ee80000300800 */
[----:B------:R-:W3:Y:S04]  /*8ad70*/  LDL.LU R11, [R1+0x2ec] ;  /* 0x0002ec00010b7983 */ /* 0x000ee80000300800 */
[----:B------:R-:W0:Y:S04]  /*8ad80*/  LDS.128 R4, [R3] ;  /* 0x0000000003047984 */ /* 0x000e280000000c00 */
[----:B---3--:R-:W-:Y:S04]  /*8ad90*/  STL.64 [R1+0x2b98], R10 ;  /* 0x002b980a01007387 */ /* 0x008fe80000100a00 */
[----:B--2---:R1:W-:Y:S04]  /*8ada0*/  STL.64 [R1+0x2b90], R8 ;  /* 0x002b900801007387 */ /* 0x0043e80000100a00 */
[----:B-1----:R-:W2:Y:S04]  /*8adb0*/  LDL.LU R8, [R1+0x2d0] ;  /* 0x0002d00001087983 */ /* 0x002ea80000300800 */
        /* <DEDUP_REMOVED lines=37> */
[----:B------:R-:W-:Y:S04]  /*8b010*/  STSM.16.M88.4 [R0], R8 ;  /* 0x0000000800007844 */ /* 0x000fe80000000200 */
[----:B0-----:R0:W-:Y:S04]  /*8b020*/  STL.64 [R1+0xaf0], R4 ;  /* 0x000af00401007387 */ /* 0x0011e80000100a00 */
[----:B------:R1:W-:Y:S04]  /*8b030*/  STL.64 [R1+0xaf8], R6 ;  /* 0x000af80601007387 */ /* 0x0003e80000100a00 */
[----:B0-----:R-:W2:Y:S04]  /*8b040*/  LDL.LU R4, [R1+0x330] ;  /* 0x0003300001047983 */ /* 0x001ea80000300800 */
[----:B------:R-:W2:Y:S04]  /*8b050*/  LDL.LU R5, [R1+0x334] ;  /* 0x0003340001057983 */ /* 0x000ea80000300800 */
[----:B-1----:R-:W2:Y:S04]  /*8b060*/  LDL.LU R6, [R1+0x338] ;  /* 0x0003380001067983 */ /* 0x002ea80000300800 */
[----:B------:R-:W2:Y:S04]  /*8b070*/  LDL.LU R7, [R1+0x33c] ;  /* 0x00033c0001077983 */ /* 0x000ea80000300800 */
[----:B------:R-:W3:Y:S04]  /*8b080*/  LDL.LU.64 R10, [R1+0x2b98] ;  /* 0x002b9800010a7983 */ /* 0x000ee80000300a00 */
[----:B------:R-:W3:Y:S04]  /*8b090*/  LDL.LU.64 R8, [R1+0x2b90] ;  /* 0x002b900001087983 */ /* 0x000ee80000300a00 */
[----:B---3--:R-:W-:Y:S01]  /*8b0a0*/  STSM.16.M88.4 [R0+0x200], R8 ;  /* 0x0002000800007844 */ /* 0x008fe20000000200 */
[----:B------:R-:W-:Y:S06]  /*8b0b0*/  BAR.SYNC.DEFER_BLOCKING 0x0 ;  /* 0x0000000000007b1d */ /* 0x000fec0000010000 */
[----:B------:R-:W0:Y:S04]  /*8b0c0*/  LDS.128 R8, [R3] ;  /* 0x0000000003087984 */ /* 0x000e280000000c00 */
[----:B0-----:R-:W-:Y:S04]  /*8b0d0*/  STL.64 [R1+0xb20], R8 ;  /* 0x000b200801007387 */ /* 0x001fe80000100a00 */
[----:B------:R-:W-:Y:S04]  /*8b0e0*/  STL.64 [R1+0xb28], R10 ;  /* 0x000b280a01007387 */ /* 0x000fe80000100a00 */
[----:B------:R-:W0:Y:S01]  /*8b0f0*/  LDS.128 R8, [R3+0x400] ;  /* 0x0004000003087984 */ /* 0x000e220000000c00 */
[----:B------:R-:W-:Y:S06]  /*8b100*/  BAR.SYNC.DEFER_BLOCKING 0x0 ;  /* 0x0000000000007b1d */ /* 0x000fec0000010000 */
[----:B------:R-:W-:Y:S04]  /*8b110*/  STSM.16.M88.4 [R0], R12 ;  /* 0x0000000c00007844 */ /* 0x000fe80000000200 */
[----:B----4-:R1:W-:Y:S04]  /*8b120*/  STSM.16.M88.4 [R0+0x200], R20 ;  /* 0x0002001400007844 */ /* 0x0103e80000000200 */
[----:B0-----:R-:W-:Y:S04]  /*8b130*/  STL.64 [R1+0xb40], R8 ;  /* 0x000b400801007387 */ /* 0x001fe80000100a00 */
[----:B------:R-:W-:Y:S01]  /*8b140*/  STL.64 [R1+0xb48], R10 ;  /* 0x000b480a01007387 */ /* 0x000fe20000100a00 */
[----:B------:R-:W-:Y:S06]  /*8b150*/  BAR.SYNC.DEFER_BLOCKING 0x0 ;  /* 0x0000000000007b1d */ /* 0x000fec0000010000 */
[----:B-1----:R-:W3:Y:S04]  /*8b160*/  LDL.LU R20, [R1+0x340] ;  /* 0x0003400001147983 */ /* 0x002ee80000300800 */
[----:B------:R-:W0:Y:S04]  /*8b170*/  LDS.128 R8, [R3] ;  /* 0x0000000003087984 */ /* 0x000e280000000c00 */
[----:B0-----:R-:W-:Y:S04]  /*8b180*/  STL.64 [R1+0xb70], R8 ;  /* 0x000b700801007387 */ /* 0x001fe80000100a00 */
[----:B------:R-:W-:Y:S04]  /*8b190*/  STL.64 [R1+0xb78], R10 ;  /* 0x000b780a01007387 */ /* 0x000fe80000100a00 */
[----:B------:R-:W0:Y:S01]  /*8b1a0*/  LDS.128 R8, [R3+0x400] ;  /* 0x0004000003087984 */ /* 0x000e220000000c00 */
[----:B------:R-:W-:Y:S06]  /*8b1b0*/  BAR.SYNC.DEFER_BLOCKING 0x0 ;  /* 0x0000000000007b1d */ /* 0x000fec0000010000 */
[----:B------:R-:W3:Y:S04]  /*8b1c0*/  LDL.LU R21, [R1+0x344] ;  /* 0x0003440001157983 */ /* 0x000ee80000300800 */
[----:B------:R-:W3:Y:S04]  /*8b1d0*/  LDL.LU R22, [R1+0x348] ;  /* 0x0003480001167983 */ /* 0x000ee80000300800 */
[----:B------:R-:W3:Y:S04]  /*8b1e0*/  LDL.LU R23, [R1+0x34c] ;  /* 0x00034c0001177983 */ /* 0x000ee80000300800 */
[----:B------:R1:W-:Y:S04]  /*8b1f0*/  STSM.16.M88.4 [R0], R16 ;  /* 0x0000001000007844 */ /* 0x0003e80000000200 */
[----:B------:R-:W-:Y:S04]  /*8b200*/  STSM.16.M88.4 [R0+0x200], R24 ;  /* 0x0002001800007844 */ /* 0x000fe80000000200 */
[----:B0-----:R-:W-:Y:S04]  /*8b210*/  STL.64 [R1+0xb90], R8 ;  /* 0x000b900801007387 */ /* 0x001fe80000100a00 */
[----:B------:R-:W-:Y:S01]  /*8b220*/  STL.64 [R1+0xb98], R10 ;  /* 0x000b980a01007387 */ /* 0x000fe20000100a00 */
[----:B------:R-:W-:Y:S06]  /*8b230*/  BAR.SYNC.DEFER_BLOCKING 0x0 ;  /* 0x0000000000007b1d */ /* 0x000fec0000010000 */
[----:B-1----:R-:W4:Y:S04]  /*8b240*/  LDL.LU R16, [R1+0x350] ;  /* 0x0003500001107983 */ /* 0x002f280000300800 */
[----:B------:R-:W0:Y:S04]  /*8b250*/  LDS.128 R8, [R3] ;  /* 0x0000000003087984 */ /* 0x000e280000000c00 */
[----:B0-----:R-:W-:Y:S04]  /*8b260*/  STL.64 [R1+0xbb0], R8 ;  /* 0x000bb00801007387 */ /* 0x001fe80000100a00 */
[----:B------:R-:W-:Y:S04]  /*8b270*/  STL.64 [R1+0xbb8], R10 ;  /* 0x000bb80a01007387 */ /* 0x000fe80000100a00 */
[----:B------:R-:W0:Y:S04]  /*8b280*/  LDS.128 R8, [R3+0x400] ;  /* 0x0004000003087984 */ /* 0x000e280000000c00 */
[----:B------:R-:W4:Y:S04]  /*8b290*/  LDL.LU R17, [R1+0x354] ;  /* 0x0003540001117983 */ /* 0x000f280000300800 */
[----:B------:R-:W4:Y:S04]  /*8b2a0*/  LDL.LU R18, [R1+0x358] ;  /* 0x0003580001127983 */ /* 0x000f280000300800 */
[----:B------:R-:W4:Y:S04]  /*8b2b0*/  LDL.LU R19, [R1+0x35c] ;  /* 0x00035c0001137983 */ /* 0x000f280000300800 */
[----:B------:R-:W4:Y:S04]  /*8b2c0*/  LDL.LU R24, [R1+0x360] ;  /* 0x0003600001187983 */ /* 0x000f280000300800 */
[----:B------:R-:W4:Y:S04]  /*8b2d0*/  LDL.LU R25, [R1+0x364] ;  /* 0x0003640001197983 */ /* 0x000f280000300800 */
[----:B------:R-:W4:Y:S04]  /*8b2e0*/  LDL.LU R26, [R1+0x368] ;  /* 0x00036800011a7983 */ /* 0x000f280000300800 */
[----:B------:R-:W4:Y:S01]  /*8b2f0*/  LDL.LU R27, [R1+0x36c] ;  /* 0x00036c00011b7983 */ /* 0x000f220000300800 */
[----:B------:R-:W-:Y:S06]  /*8b300*/  BAR.SYNC.DEFER_BLOCKING 0x0 ;  /* 0x0000000000007b1d */ /* 0x000fec0000010000 */
[----:B0-----:R0:W-:Y:S04]  /*8b310*/  STL.64 [R1+0xbe0], R8 ;  /* 0x000be00801007387 */ /* 0x0011e80000100a00 */
[----:B------:R1:W-:Y:S04]  /*8b320*/  STL.64 [R1+0xbe8], R10 ;  /* 0x000be80a01007387 */ /* 0x0003e80000100a00 */
[----:B0-----:R-:W3:Y:S04]  /*8b330*/  LDL.LU R8, [R1+0x380] ;  /* 0x0003800001087983 */ /* 0x001ee80000300800 */
[----:B------:R-:W3:Y:S04]  /*8b340*/  LDL.LU R9, [R1+0x384] ;  /* 0x0003840001097983 */ /* 0x000ee80000300800 */
[----:B-1----:R-:W4:Y:S04]  /*8b350*/  LDL.LU R10, [R1+0x388] ;  /* 0x00038800010a7983 */ /* 0x002f280000300800 */
[----:B------:R-:W4:Y:S04]  /*8b360*/  LDL.LU R11, [R1+0x38c] ;  /* 0x00038c00010b7983 */ /* 0x000f280000300800 */
[----:B--2---:R-:W-:Y:S04]  /*8b370*/  STSM.16.M88.4 [R0], R4 ;  /* 0x0000000400007844 */ /* 0x004fe80000000200 */
[----:B----4-:R-:W-:Y:S04]  /*8b380*/  STL.64 [R1+0x2b78], R10 ;  /* 0x002b780a01007387 */ /* 0x010fe80000100a00 */
[----:B---3--:R0:W-:Y:S04]  /*8b390*/  STL.64 [R1+0x2b70], R8 ;  /* 0x002b700801007387 */ /* 0x0081e80000100a00 */
[----:B0-----:R-:W2:Y:S04]  /*8b3a0*/  LDL.LU R8, [R1+0x370] ;  /* 0x0003700001087983 */ /* 0x001ea80000300800 */
[----:B------:R-:W2:Y:S04]  /*8b3b0*/  LDL.LU R9, [R1+0x374] ;  /* 0x0003740001097983 */ /* 0x000ea80000300800 */
[----:B------:R-:W3:Y:S04]  /*8b3c0*/  LDL.LU R10, [R1+0x378] ;  /* 0x00037800010a7983 */ /* 0x000ee80000300800 */
[----:B------:R-:W3:Y:S04]  /*8b3d0*/  LDL.LU R11, [R1+0x37c] ;  /* 0x00037c00010b7983 */ /* 0x000ee80000300800 */
[----:B------:R0:W-:Y:S01]  /*8b3e0*/  STSM.16.M88.4 [R0+0x200], R20 ;  /* 0x0002001400007844 */ /* 0x0001e20000000200 */
[----:B------:R-:W-:Y:S06]  /*8b3f0*/  BAR.SYNC.DEFER_BLOCKING 0x0 ;  /* 0x0000000000007b1d */ /* 0x000fec0000010000 */
[----:B---3--:R-:W-:Y:S04]  /*8b400*/  STL.64 [R1+0x2b88], R10 ;  /* 0x002b880a01007387 */ /* 0x008fe80000100a00 */
[----:B--2---:R-:W-:Y:S04]  /*8b410*/  STL.64 [R1+0x2b80], R8 ;  /* 0x002b800801007387 */ /* 0x004fe80000100a00 */
[----:B------:R-:W1:Y:S04]  /*8b420*/  LDS.128 R8, [R3] ;  /* 0x0000000003087984 */ /* 0x000e680000000c00 */
[----:B------:R-:W2:Y:S04]  /*8b430*/  LDL.LU R7, [R1+0x2394] ;  /* 0x0023940001077983 */ /* 0x000ea80000300800 */
        /* <DEDUP_REMOVED lines=8> */
[----:B-1----:R-:W-:Y:S04]  /*8b4c0*/  STL.64 [R1+0xc00], R8 ;  /* 0x000c000801007387 */ /* 0x002fe80000100a00 */
        /* <DEDUP_REMOVED lines=8> */
[----:B-1----:R-:W2:Y:S04]  /*8b550*/  LDL.LU R16, [R1+0x3b0] ;  /* 0x0003b00001107983 */ /* 0x002ea80000300800 */
[----:B------:R-:W2:Y:S04]  /*8b560*/  LDL.LU R17, [R1+0x3b4] ;  /* 0x0003b40001117983 */ /* 0x000ea80000300800 */
[----:B------:R-:W2:Y:S04]  /*8b570*/  LDL.LU R18, [R1+0x3b8] ;  /* 0x0003b80001127983 */ /* 0x000ea80000300800 */
[----:B------:R-:W2:Y:S04]  /*8b580*/  LDL.LU R19, [R1+0x3bc] ;  /* 0x0003bc0001137983 */ /* 0x000ea80000300800 */
[----:B------:R-:W0:Y:S04]  /*8b590*/  LDS.128 R8, [R3] ;  /* 0x0000000003087984 */ /* 0x000e280000000c00 */
[----:B------:R-:W2:Y:S04]  /*8b5a0*/  LDL.LU R24, [R1+0x3c0] ;  /* 0x0003c00001187983 */ /* 0x000ea80000300800 */
[----:B------:R-:W2:Y:S04]  /*8b5b0*/  LDL.LU R25, [R1+0x3c4] ;  /* 0x0003c40001197983 */ /* 0x000ea80000300800 */
[----:B------:R-:W2:Y:S04]  /*8b5c0*/  LDL.LU R26, [R1+0x3c8] ;  /* 0x0003c800011a7983 */ /* 0x000ea80000300800 */
[----:B------:R-:W2:Y:S04]  /*8b5d0*/  LDL.LU R27, [R1+0x3cc] ;  /* 0x0003cc00011b7983 */ /* 0x000ea80000300800 */
[----:B0-----:R-:W-:Y:S04]  /*8b5e0*/  STL.64 [R1+0xc50], R8 ;  /* 0x000c500801007387 */ /* 0x001fe80000100a00 */
[----:B------:R-:W-:Y:S04]  /*8b5f0*/  STL.64 [R1+0xc58], R10 ;  /* 0x000c580a01007387 */ /* 0x000fe80000100a00 */
[----:B------:R-:W0:Y:S04]  /*8b600*/  LDS.128 R8, [R3+0x400] ;  /* 0x0004000003087984 */ /* 0x000e280000000c00 */
[----:B0-----:R-:W-:Y:S04]  /*8b610*/  STL.64 [R1+0xc80], R8 ;  /* 0x000c800801007387 */ /* 0x001fe80000100a00 */
[----:B------:R0:W-:Y:S04]  /*8b620*/  STL.64 [R1+0xc88], R10 ;  /* 0x000c880a01007387 */ /* 0x0001e80000100a00 */
[----:B0-----:R-:W3:Y:S04]  /*8b630*/  LDL.LU.64 R10, [R1+0x2b88] ;  /* 0x002b8800010a7983 */ /* 0x001ee80000300a00 */
[----:B------:R-:W3:Y:S01]  /*8b640*/  LDL.LU.64 R8, [R1+0x2b80] ;  /* 0x002b800001087983 */ /* 0x000ee20000300a00 */
[----:B------:R-:W-:Y:S06]  /*8b650*/  BAR.SYNC.DEFER_BLOCKING 0x0 ;  /* 0x0000000000007b1d */ /* 0x000fec0000010000 */
[----:B---3--:R0:W-:Y:S04]  /*8b660*/  STSM.16.M88.4 [R0], R8 ;  /* 0x0000000800007844 */ /* 0x0081e80000000200 */
[----:B0-----:R-:W3:Y:S04]  /*8b670*/  LDL.LU.64 R10, [R1+0x2b78] ;  /* 0x002b7800010a7983 */ /* 0x001ee80000300a00 */
        /* <DEDUP_REMOVED lines=9> */
[----:B----4-:R-:W-:Y:S01]  /*8b710*/  STSM.16.M88.4 [R0+0x200], R12 ;  /* 0x0002000c00007844 */ /* 0x010fe20000000200 */
[----:B------:R-:W-:Y:S06]  /*8b720*/  BAR.SYNC.DEFER_BLOCKING 0x0 ;  /* 0x0000000000007b1d */ /* 0x000fec0000010000 */
[----:B------:R-:W1:Y:S04]  /*8b730*/  LDS.128 R12, [R3] ;  /* 0x00000000030c7984 */ /* 0x000e680000000c00 */
[----:B0-----:R-:W-:Y:S04]  /*8b740*/  STL.64 [R1+0xcc0], R8 ;  /* 0x000cc00801007387 */ /* 0x001fe80000100a00 */
[----:B------:R0:W-:Y:S04]  /*8b750*/  STL.64 [R1+0xcc8], R10 ;  /* 0x000cc80a01007387 */ /* 0x0001e80000100a00 */
[----:B0-----:R-:W3:Y:S04]  /*8b760*/  LDL.LU.64 R10, [R1+0x2b68] ;  /* 0x002b6800010a7983 */ /* 0x001ee80000300a00 */
[----:B------:R-:W4:Y:S04]  /*8b770*/  LDL.LU.64 R8, [R1+0x2b60] ;  /* 0x002b600001087983 */ /* 0x000f280000300a00 */
[----:B------:R-:W3:Y:S04]  /*8b780*/  LDL.LU R20, [R1+0x2b58] ;  /* 0x002b580001147983 */ /* 0x000ee80000300800 */
[----:B------:R-:W4:Y:S04]  /*8b790*/  LDL.LU R23, [R1+0x234] ;  /* 0x0002340001177983 */ /* 0x000f280000300800 */
[----:B-1----:R-:W-:Y:S04]  /*8b7a0*/  STL.64 [R1+0xce0], R12 ;  /* 0x000ce00c01007387 */ /* 0x002fe80000100a00 */
[----:B------:R-:W-:Y:S04]  /*8b7b0*/  STL.64 [R1+0xce8], R14 ;  /* 0x000ce80e01007387 */ /* 0x000fe80000100a00 */
[----:B------:R-:W0:Y:S01]  /*8b7c0*/  LDS.128 R12, [R3+0x400] ;  /* 0x00040000030c7984 */ /* 0x000e220000000c00 */
[----:B------:R-:W-:Y:S06]  /*8b7d0*/  BAR.SYNC.DEFER_BLOCKING 0x0 ;  /* 0x0000000000007b1d */ /* 0x000fec0000010000 */
[----:B--2---:R-:W-:Y:S04]  /*8b7e0*/  STSM.16.M88.4 [R0], R16 ;  /* 0x0000001000007844 */ /* 0x004fe80000000200 */
[----:B------:R-:W-:Y:S04]  /*8b7f0*/  STSM.16.M88.4 [R0+0x200], R24 ;  /* 0x0002001800007844 */ /* 0x000fe80000000200 */
[----:B0-----:R-:W-:Y:S04]  /*8b800*/  STL.64 [R1+0xd10], R12 ;  /* 0x000d100c01007387 */ /* 0x001fe80000100a00 */
[----:B------:R0:W-:Y:S04]  /*8b810*/  STL.64 [R1+0xd18], R14 ;  /* 0x000d180e01007387 */ /* 0x0001e80000100a00 */
[----:B0-----:R-:W2:Y:S04]  /*8b820*/  LDL.LU.64 R14, [R1+0x2b50] ;  /* 0x002b5000010e7983 */ /* 0x001ea80000300a00 */
[----:B------:R-:W2:Y:S04]  /*8b830*/  LDL.LU.64 R12, [R1+0x2b48] ;  /* 0x002b4800010c7983 */ /* 0x000ea80000300a00 */
[----:B------:R0:W-:Y:S04]  /*8b840*/  STL [R1+0x2ac0], R3 ;  /* 0x002ac00301007387 */ /* 0x0001e80000100800 */
[----:B0-----:R-:W3:Y:S04]  /*8b850*/  LDL.LU R3, [R1+0x230] ;  /* 0x0002300001037983 */ /* 0x001ee80000300800 */
[----:B------:R-:W2:Y:S04]  /*8b860*/  LDL.LU.64 R18, [R1+0x2b40] ;  /* 0x002b400001127983 */ /* 0x000ea80000300a00 */
[----:B------:R-:W2:Y:S04]  /*8b870*/  LDL.LU.64 R16, [R1+0x2b38] ;  /* 0x002b380001107983 */ /* 0x000ea80000300a00 */
[----:B------:R-:W4:Y:S01]  /*8b880*/  LDL.LU R27, [R1+0x2b34] ;  /* 0x002b3400011b7983 */ /* 0x000f220000300800 */
[----:B------:R-:W-:Y:S01]  /*8b890*/  IMAD R5, R7, UR4, RZ ;  /* 0x0000000407057c24 */ /* 0x000fe2000f8e02ff */
[----:B------:R-:W-:Y:S01]  /*8b8a0*/  ULDC.64 UR4, c[0x0][0x220] ;  /* 0x0000880000047ab9 */ /* 0x000fe20000000a00 */
[C---:B------:R-:W-:Y:S01]  /*8b8b0*/  VIADD R26, R2.reuse, 0x5 ;  /* 0x00000005021a7836 */ /* 0x040fe20000000000 */
[----:B------:R-:W2:Y:S01]  /*8b8c0*/  LDL.LU R22, [R1+0x23c] ;  /* 0x00023c0001167983 */ /* 0x000ea20000300800 */
[----:B------:R-:W-:Y:S01]  /*8b8d0*/  BAR.SYNC.DEFER_BLOCKING 0x0 ;  /* 0x0000000000007b1d */ /* 0x000fe20000010000 */
[----:B------:R-:W-:Y:S01]  /*8b8e0*/  LEA R4, P3, R5, UR4, 0x1 ;  /* 0x0000000405047c11 */ /* 0x000fe2000f8608ff */
[----:B------:R-:W-:-:S03]  /*8b8f0*/  IMAD R7, R2, UR6, RZ ;  /* 0x0000000602077c24 */ /* 0x000fc6000f8e02ff */
[----:B------:R-:W-:Y:S01]  /*8b900*/  LEA.HI.X.SX32 R5, R5, UR5, 0x1, P3 ;  /* 0x0000000505057c11 */ /* 0x000fe200098f0eff */
[----:B------:R-:W-:Y:S01]  /*8b910*/  ULDC UR4, c[0x0][0x22c] ;  /* 0x00008b0000047ab9 */ /* 0x000fe20000000800 */
[CC--:B------:R-:W-:Y:S01]  /*8b920*/  LEA R6, P6, R7.reuse, R4.reuse, 0x1 ;  /* 0x0000000407067211 */ /* 0x0c0fe200078c08ff */
[C---:B------:R-:W-:Y:S01]  /*8b930*/  VIADD R25, R7.reuse, UR6 ;  /* 0x0000000607197c36 */ /* 0x040fe20008000000 */
[----:B------:R-:W-:Y:S01]  /*8b940*/  ISETP.LT.AND P3, PT, R2, UR4, !P0 ;  /* 0x0000000402007c0c */ /* 0x000fe2000c761270 */
[----:B------:R-:W-:Y:S01]  /*8b950*/  ULDC UR4, c[0x0][0x22c] ;  /* 0x00008b0000047ab9 */ /* 0x000fe20000000800 */
[----:B------:R-:W-:Y:S01]  /*8b960*/  LEA.HI.X.SX32 R7, R7, R5, 0x1, P6 ;  /* 0x0000000507077211 */ /* 0x000fe200030f0eff */
[C---:B------:R-:W-:Y:S01]  /*8b970*/  VIADD R0, R25.reuse, UR6 ;  /* 0x0000000619007c36 */ /* 0x040fe20008000000 */
[----:B------:R-:W-:Y:S01]  /*8b980*/  LEA R24, P6, R25, R4, 0x1 ;  /* 0x0000000419187211 */ /* 0x000fe200078c08ff */
[----:B------:R-:W2:Y:S01]  /*8b990*/  LDL.LU R21, [R1+0x240] ;  /* 0x0002400001157983 */ /* 0x000ea20000300800 */
[----:B------:R-:W-:-:S02]  /*8b9a0*/  ULDC UR5, c[0x0][0x22c] ;  /* 0x00008b0000057ab9 */ /* 0x000fc40000000800 */
[----:B------:R-:W-:-:S05]  /*8b9b0*/  LEA.HI.X.SX32 R25, R25, R5, 0x1, P6 ;  /* 0x0000000519197211 */ /* 0x000fca00030f0eff */
[----:B---3--:R0:W-:Y:S01]  /*8b9c0*/  @P3 STG.E.U16 desc[UR8][R6.64], R3 ;  /* 0x0000000306003986 */ /* 0x0081e2000c101508 */
[----:B------:R-:W-:Y:S01]  /*8b9d0*/  ISETP.LT.AND P3, PT, R26, UR4, !P0 ;  /* 0x000000041a007c0c */ /* 0x000fe2000c761270 */
[----:B------:R-:W-:Y:S01]  /*8b9e0*/  VIADD R26, R2, 0x6 ;  /* 0x00000006021a7836 */ /* 0x000fe20000000000 */
[----:B------:R-:W-:Y:S01]  /*8b9f0*/  ULDC UR4, c[0x0][0x22c] ;  /* 0x00008b0000047ab9 */ /* 0x000fe20000000800 */
[C---:B0-----:R-:W-:Y:S02]  /*8ba00*/  LEA R6, P6, R0.reuse, R4, 0x1 ;  /* 0x0000000400067211 */ /* 0x041fe400078c08ff */
[----:B----4-:R-:W-:Y:S02]  /*8ba10*/  PRMT R27, R3, 0x7632, R27 ;  /* 0x00007632031b7816 */ /* 0x010fe4000000001b */
[C---:B------:R-:W-:Y:S01]  /*8ba20*/  LEA.HI.X.SX32 R7, R0.reuse, R5, 0x1, P6 ;  /* 0x0000000500077211 */ /* 0x040fe200030f0eff */
[----:B------:R-:W-:Y:S02]  /*8ba30*/  VIADD R0, R0, UR6 ;  /* 0x0000000600007c36 */ /* 0x000fe40008000000 */
[----:B------:R0:W-:Y:S01]  /*8ba40*/  @P5 STG.E.U16 desc[UR8][R24.64], R27 ;  /* 0x0000001b18005986 */ /* 0x0001e2000c101508 */
[----:B------:R-:W-:Y:S01]  /*8ba50*/  ISETP.LT.AND P5, PT, R26, UR4, !P0 ;  /* 0x000000041a007c0c */ /* 0x000fe2000c7a1270 */
[----:B------:R-:W-:-:S02]  /*8ba60*/  ULDC UR4, c[0x0][0x22c] ;  /* 0x00008b0000047ab9 */ /* 0x000fc40000000800 */
[----:B------:R1:W-:Y:S01]  /*8ba70*/  @P4 STG.E.U16 desc[UR8][R6.64], R23 ;  /* 0x0000001706004986 */ /* 0x0003e2000c101508 */
[-C--:B0-----:R-:W-:Y:S01]  /*8ba80*/  LEA R24, P6, R0, R4.reuse, 0x1 ;  /* 0x0000000400187211 */ /* 0x081fe200078c08ff */
[----:B-1----:R-:W-:Y:S02]  /*8ba90*/  VIADD R6, R2, 0x7 ;  /* 0x0000000702067836 */ /* 0x002fe40000000000 */
[C---:B------:R-:W-:Y:S01]  /*8baa0*/  VIADD R7, R0.reuse, UR6 ;  /* 0x0000000600077c36 */ /* 0x040fe20008000000 */
[-C--:B------:R-:W-:Y:S02]  /*8bab0*/  LEA.HI.X.SX32 R25, R0, R5.reuse, 0x1, P6 ;  /* 0x0000000500197211 */ /* 0x080fe400030f0eff */
[----:B------:R-:W-:Y:S01]  /*8bac0*/  ISETP.LT.AND P4, PT, R6, UR4, !P0 ;  /* 0x0000000406007c0c */ /* 0x000fe2000c781270 */
[C---:B------:R-:W-:Y:S01]  /*8bad0*/  VIADD R0, R7.reuse, UR6 ;  /* 0x0000000607007c36 */ /* 0x040fe20008000000 */
[----:B------:R-:W-:Y:S02]  /*8bae0*/  LEA R6, P6, R7, R4, 0x1 ;  /* 0x0000000407067211 */ /* 0x000fe400078c08ff */
[----:B------:R-:W-:Y:S01]  /*8baf0*/  PRMT R27, R23, 0x7632, R27 ;  /* 0x00007632171b7816 */ /* 0x000fe2000000001b */
[----:B------:R-:W-:Y:S01]  /*8bb00*/  VIADD R26, R2, 0x8 ;  /* 0x00000008021a7836 */ /* 0x000fe20000000000 */
[----:B------:R-:W-:Y:S01]  /*8bb10*/  LEA.HI.X.SX32 R7, R7, R5, 0x1, P6 ;  /* 0x0000000507077211 */ /* 0x000fe200030f0eff */
[----:B------:R-:W-:-:S02]  /*8bb20*/  ULDC UR4, c[0x0][0x22c] ;  /* 0x00008b0000047ab9 */ /* 0x000fc40000000800 */
[----:B------:R-:W-:Y:S04]  /*8bb30*/  @P2 STG.E.U16 desc[UR8][R24.64], R27 ;  /* 0x0000001b18002986 */ /* 0x000fe8000c101508 */
[----:B------:R0:W-:Y:S02]  /*8bb40*/  @P1 STG.E.U16 desc[UR8][R6.64], R28 ;  /* 0x0000001c06001986 */ /* 0x0001e4000c101508 */
[----:B0-----:R-:W-:Y:S02]  /*8bb50*/  PRMT R7, R28, 0x7632, R7 ;  /* 0x000076321c077816 */ /* 0x001fe40000000007 */
[----:B------:R-:W3:Y:S04]  /*8bb60*/  LDL.LU R28, [R1+0x2b30] ;  /* 0x002b3000011c7983 */ /* 0x000ee80000300800 */
[----:B------:R-:W4:Y:S01]  /*8bb70*/  LDL.LU R3, [R1+0x244] ;  /* 0x0002440001037983 */ /* 0x000f220000300800 */
[----:B------:R-:W-:Y:S01]  /*8bb80*/  LEA R24, P6, R0, R4, 0x1 ;  /* 0x0000000400187211 */ /* 0x000fe200078c08ff */
[----:B------:R-:W-:-:S02]  /*8bb90*/  VIADD R6, R2, 0x9 ;  /* 0x0000000902067836 */ /* 0x000fc40000000000 */
[----:B------:R-:W4:Y:S01]  /*8bba0*/  LDL.LU R23, [R1+0x248] ;  /* 0x0002480001177983 */ /* 0x000f220000300800 */
[C---:B------:R-:W-:Y:S01]  /*8bbb0*/  LEA.HI.X.SX32 R25, R0.reuse, R5, 0x1, P6 ;  /* 0x0000000500197211 */ /* 0x040fe200030f0eff */
[----:B------:R-:W-:Y:S01]  /*8bbc0*/  VIADD R0, R0, UR6 ;  /* 0x0000000600007c36 */ /* 0x000fe20008000000 */
[----:B------:R-:W-:Y:S01]  /*8bbd0*/  ISETP.LT.AND P2, PT, R26, UR4, !P0 ;  /* 0x000000041a007c0c */ /* 0x000fe2000c741270 */
[----:B------:R-:W-:Y:S02]  /*8bbe0*/  ULDC UR4, c[0x0][0x22c] ;  /* 0x00008b0000047ab9 */ /* 0x000fe40000000800 */
[----:B------:R-:W-:Y:S01]  /*8bbf0*/  ISETP.LT.AND P1, PT, R6, UR4, !P0 ;  /* 0x0000000406007c0c */ /* 0x000fe2000c721270 */
[----:B------:R0:W-:Y:S01]  /*8bc00*/  @P3 STG.E.U16 desc[UR8][R24.64], R7 ;  /* 0x0000000718003986 */ /* 0x0001e2000c101508 */
[C---:B------:R-:W-:Y:S01]  /*8bc10*/  LEA R6, P3, R0.reuse, R4, 0x1 ;  /* 0x0000000400067211 */ /* 0x040fe200078608ff */
[----:B------:R-:W-:Y:S01]  /*8bc20*/  VIADD R26, R0, UR6 ;  /* 0x00000006001a7c36 */ /* 0x000fe20008000000 */
[----:B------:R-:W-:-:S02]  /*8bc30*/  ULDC UR4, c[0x0][0x22c] ;  /* 0x00008b0000047ab9 */ /* 0x000fc40000000800 */
[----:B0-----:R-:W-:-:S05]  /*8bc40*/  LEA.HI.X.SX32 R7, R0, R5, 0x1, P3 ;  /* 0x0000000500077211 */ /* 0x001fca00018f0eff */
[----:B--2---:R0:W-:Y:S01]  /*8bc50*/  @P5 STG.E.U16 desc[UR8][R6.64], R22 ;  /* 0x0000001606005986 */ /* 0x0041e2000c101508 */
[----:B------:R-:W-:-:S05]  /*8bc60*/  VIADD R24, R2, 0xa ;  /* 0x0000000a02187836 */ /* 0x000fca0000000000 */
[----:B------:R-:W-:Y:S01]  /*8bc70*/  ISETP.LT.AND P3, PT, R24, UR4, !P0 ;  /* 0x0000000418007c0c */ /* 0x000fe2000c761270 */
[C---:B------:R-:W-:Y:S01]  /*8bc80*/  VIADD R0, R26.reuse, UR6 ;  /* 0x000000061a007c36 */ /* 0x040fe20008000000 */
[----:B------:R-:W-:Y:S01]  /*8bc90*/  LEA R24, P6, R26, R4, 0x1 ;  /* 0x000000041a187211 */ /* 0x000fe200078c08ff */
[----:B------:R-:W-:Y:S01]  /*8bca0*/  VIADD R27, R2, 0xb ;  /* 0x0000000b021b7836 */ /* 0x000fe20000000000 */
[----:B------:R-:W-:Y:S02]  /*8bcb0*/  ULDC UR4, c[0x0][0x22c] ;  /* 0x00008b0000047ab9 */ /* 0x000fe40000000800 */
[----:B------:R-:W-:Y:S01]  /*8bcc0*/  LEA.HI.X.SX32 R25, R26, R5, 0x1, P6 ;  /* 0x000000051a197211 */ /* 0x000fe200030f0eff */
[----:B0-----:R-:W-:Y:S01]  /*8bcd0*/  VIADD R6, R2, 0xc ;  /* 0x0000000c02067836 */ /* 0x001fe20000000000 */
[----:B------:R-:W-:Y:S01]  /*8bce0*/  ISETP.LT.AND P5, PT, R27, UR4, !P0 ;  /* 0x000000041b007c0c */ /* 0x000fe2000c7a1270 */
[----:B------:R-:W-:Y:S01]  /*8bcf0*/  VIADD R7, R0, UR6 ;  /* 0x0000000600077c36 */ /* 0x000fe20008000000 */
[----:B------:R-:W-:Y:S01]  /*8bd00*/  ULDC UR4, c[0x0][0x22c] ;  /* 0x00008b0000047ab9 */ /* 0x000fe20000000800 */
[----:B---3--:R-:W-:-:S02]  /*8bd10*/  PRMT R28, R22, 0x7632, R28 ;  /* 0x00007632161c7816 */ /* 0x008fc4000000001c */
[----:B------:R-:W2:Y:S04]  /*8bd20*/  LDL.LU R22, [R1+0x24c] ;  /* 0x00024c0001167983 */ /* 0x000ea80000300800 */
[----:B------:R0:W-:Y:S02]  /*8bd30*/  @P4 STG.E.U16 desc[UR8][R24.64], R28 ;  /* 0x0000001c18004986 */ /* 0x0001e4000c101508 */
[C---:B0-----:R-:W-:Y:S02]  /*8bd40*/  LEA R24, P4, R0.reuse, R4, 0x1 ;  /* 0x0000000400187211 */ /* 0x041fe400078808ff */
[----:B------:R-:W3:Y:S02]  /*8bd50*/  LDL.LU R28, [R1+0x2a0] ;  /* 0x0002a000011c7983 */ /* 0x000ee40000300800 */
[----:B------:R-:W-:Y:S01]  /*8bd60*/  LEA.HI.X.SX32 R25, R0, R5, 0x1, P4 ;  /* 0x0000000500197211 */ /* 0x000fe200020f0eff */
[----:B------:R-:W-:Y:S01]  /*8bd70*/  VIADD R0, R2, 0xd ;  /* 0x0000000d02007836 */ /* 0x000fe20000000000 */
[----:B------:R-:W-:Y:S01]  /*8bd80*/  ISETP.LT.AND P4, PT, R6, UR4, !P0 ;  /* 0x0000000406007c0c */ /* 0x000fe2000c781270 */
[----:B------:R-:W-:-:S02]  /*8bd90*/  ULDC UR4, c[0x0][0x22c] ;  /* 0x00008b0000047ab9 */ /* 0x000fc40000000800 */
[----:B------:R0:W-:Y:S01]  /*8bda0*/  @P2 STG.E.U16 desc[UR8][R24.64], R21 ;  /* 0x0000001518002986 */ /* 0x0001e2000c101508 */
[CC--:B------:R-:W-:Y:S02]  /*8bdb0*/  LEA R6, P6, R7.reuse, R4.reuse, 0x1 ;  /* 0x0000000407067211 */ /* 0x0c0fe400078c08ff */
[----:B------:R-:W-:Y:S01]  /*8bdc0*/  ISETP.LT.AND P2, PT, R0, UR4, !P0 ;  /* 0x0000000400007c0c */ /* 0x000fe2000c741270 */
[C---:B------:R-:W-:Y:S01]  /*8bdd0*/  VIADD R0, R7.reuse, UR6 ;  /* 0x0000000607007c36 */ /* 0x040fe20008000000 */
[----:B------:R-:W-:Y:S01]  /*8bde0*/  LEA.HI.X.SX32 R7, R7, R5, 0x1, P6 ;  /* 0x0000000507077211 */ /* 0x000fe200030f0eff */
[----:B------:R-:W-:Y:S01]  /*8bdf0*/  ULDC UR4, c[0x0][0x22c] ;  /* 0x00008b0000047ab9 */ /* 0x000fe20000000800 */
[----:B0-----:R-:W-:Y:S02]  /*8be00*/  IMAD.MOV.U32 R25, RZ, RZ, R21 ;  /* 0x000000ffff197224 */ /* 0x001fe400078e0015 */
[----:B------:R-:W-:Y:S01]  /*8be10*/  LEA R24, P6, R0, R4, 0x1 ;  /* 0x0000000400187211 */ /* 0x000fe200078c08ff */
[----:B------:R-:W3:Y:S02]  /*8be20*/  LDL.LU R21, [R1+0x2b2c] ;  /* 0x002b2c0001157983 */ /* 0x000ee40000300800 */
[----:B------:R-:W-:Y:S01]  /*8be30*/  PRMT R26, R25, 0x7632, R26 ;  /* 0x00007632191a7816 */ /* 0x000fe2000000001a */
[----:B------:R-:W-:-:S04]  /*8be40*/  VIADD R25, R2, 0xe ;  /* 0x0000000e02197836 */ /* 0x000fc80000000000 */
[----:B------:R0:W-:Y:S01]  /*8be50*/  @P1 STG.E.U16 desc[UR8][R6.64], R26 ;  /* 0x0000001a06001986 */ /* 0x0001e2000c101508 */
[----:B------:R-:W-:Y:S01]  /*8be60*/  ISETP.LT.AND P1, PT, R25, UR4, !P0 ;  /* 0x0000000419007c0c */ /* 0x000fe2000c721270 */
[----:B------:R-:W-:Y:S01]  /*8be70*/  ULDC UR4, c[0x0][0x22c] ;  /* 0x00008b0000047ab9 */ /* 0x000fe20000000800 */
[----:B------:R-:W-:Y:S02]  /*8be80*/  LEA.HI.X.SX32 R25, R0, R5, 0x1, P6 ;  /* 0x0000000500197211 */ /* 0x000fe400030f0eff */
[----:B----4-:R-:W-:-:S03]  /*8be90*/  PRMT R27, R3, 0x7632, R27 ;  /* 0x00007632031b7816 */ /* 0x010fc6000000001b */
[----:B------:R1:W-:Y:S01]  /*8bea0*/  @P3 STG.E.U16 desc[UR8][R24.64], R3 ;  /* 0x0000000318003986 */ /* 0x0003e2000c101508 */
[----:B0-----:R-:W-:-:S03]  /*8beb0*/  VIADD R7, R0, UR6 ;  /* 0x0000000600077c36 */ /* 0x001fc60008000000 */
[----:B-1----:R-:W4:Y:S01]  /*8bec0*/  LDL.LU R3, [R1+0x2a4] ;  /* 0x0002a40001037983 */ /* 0x002f220000300800 */
[C---:B------:R-:W-:Y:S01]  /*8bed0*/  VIADD R0, R7.reuse, UR6 ;  /* 0x0000000607007c36 */ /* 0x040fe20008000000 */
[----:B------:R-:W-:-:S04]  /*8bee0*/  LEA R6, P6, R7, R4, 0x1 ;  /* 0x0000000407067211 */ /* 0x000fc800078c08ff */
[-C--:B------:R-:W-:Y:S02]  /*8bef0*/  LEA.HI.X.SX32 R7, R7, R5.reuse, 0x1, P6 ;  /* 0x0000000507077211 */ /* 0x080fe400030f0eff */
[----:B------:R-:W-:Y:S01]  /*8bf00*/  LEA R24, P6, R0, R4, 0x1 ;  /* 0x0000000400187211 */ /* 0x000fe200078c08ff */
[----:B------:R-:W-:Y:S02]  /*8bf10*/  VIADD R26, R2, 0xf ;  /* 0x0000000f021a7836 */ /* 0x000fe40000000000 */
[----:B------:R0:W-:Y:S01]  /*8bf20*/  @P5 STG.E.U16 desc[UR8][R6.64], R27 ;  /* 0x0000001b06005986 */ /* 0x0001e2000c101508 */
[----:B------:R-:W-:Y:S02]  /*8bf30*/  LEA.HI.X.SX32 R25, R0, R5, 0x1, P6 ;  /* 0x0000000500197211 */ /* 0x000fe400030f0eff */
[----:B------:R-:W-:Y:S01]  /*8bf40*/  ISETP.LT.AND P3, PT, R26, UR4, !P0 ;  /* 0x000000041a007c0c */ /* 0x000fe2000c761270 */
[----:B------:R-:W-:Y:S01]  /*8bf50*/  VIADD R26, R2, 0x10 ;  /* 0x00000010021a7836 */ /* 0x000fe20000000000 */
[----:B------:R-:W-:Y:S01]  /*8bf60*/  ULDC UR4, c[0x0][0x22c] ;  /* 0x00008b0000047ab9 */ /* 0x000fe20000000800 */
[----:B------:R1:W-:Y:S01]  /*8bf70*/  @P4 STG.E.U16 desc[UR8][R24.64], R23 ;  /* 0x0000001718004986 */ /* 0x0003e2000c101508 */
[----:B0-----:R-:W-:Y:S01]  /*8bf80*/  VIADD R6, R0, UR6 ;  /* 0x0000000600067c36 */ /* 0x001fe20008000000 */
[----:B------:R-:W-:-:S03]  /*8bf90*/  PRMT R27, R23, 0x7632, R27 ;  /* 0x00007632171b7816 */ /* 0x000fc6000000001b */
[C---:B------:R-:W-:Y:S01]  /*8bfa0*/  VIADD R0, R6.reuse, UR6 ;  /* 0x0000000606007c36 */ /* 0x040fe20008000000 */
[----:B-1----:R-:W4:Y:S01]  /*8bfb0*/  LDL.LU R23, [R1+0x2a8] ;  /* 0x0002a80001177983 */ /* 0x002f220000300800 */
[-C--:B------:R-:W-:Y:S01]  /*8bfc0*/  LEA R24, P4, R6, R4.reuse, 0x1 ;  /* 0x0000000406187211 */ /* 0x080fe200078808ff */
[----:B------:R-:W-:Y:S01]  /*8bfd0*/  VIADD R7, R2, 0x11 ;  /* 0x0000001102077836 */ /* 0x000fe20000000000 */
[----:B------:R-:W-:Y:S01]  /*8bfe0*/  ISETP.LT.AND P6, PT, R26, UR4, !P0 ;  /* 0x000000041a007c0c */ /* 0x000fe2000c7c1270 */
[----:B------:R-:W-:Y:S01]  /*8bff0*/  ULDC UR4, c[0x0][0x22c] ;  /* 0x00008b0000047ab9 */ /* 0x000fe20000000800 */
[-C--:B------:R-:W-:Y:S02]  /*8c000*/  LEA.HI.X.SX32 R25, R6, R5.reuse, 0x1, P4 ;  /* 0x0000000506197211 */ /* 0x080fe400020f0eff */
[----:B------:R-:W-:Y:S01]  /*8c010*/  LEA R6, P4, R0, R4, 0x1 ;  /* 0x0000000400067211 */ /* 0x000fe200078808ff */
[----:B------:R-:W-:Y:S01]  /*8c020*/  VIADD R26, R2, 0x12 ;  /* 0x00000012021a7836 */ /* 0x000fe20000000000 */
[----:B------:R-:W-:Y:S01]  /*8c030*/  ISETP.LT.AND P5, PT, R7, UR4, !P0 ;  /* 0x0000000407007c0c */ /* 0x000fe2000c7a1270 */
[----:B------:R0:W-:Y:S01]  /*8c040*/  @P2 STG.E.U16 desc[UR8][R24.64], R27 ;  /* 0x0000001b18002986 */ /* 0x0001e2000c101508 */
[----:B------:R-:W-:Y:S01]  /*8c050*/  LEA.HI.X.SX32 R7, R0, R5, 0x1, P4 ;  /* 0x0000000500077211 */ /* 0x000fe200020f0eff */
[----:B------:R-:W-:-:S02]  /*8c060*/  ULDC UR4, c[0x0][0x22c] ;  /* 0x00008b0000047ab9 */ /* 0x000fc40000000800 */
[----:B------:R-:W-:Y:S01]  /*8c070*/  ISETP.LT.AND P2, PT, R26, UR4, !P0 ;  /* 0x000000041a007c0c */ /* 0x000fe2000c741270 */
[----:B------:R-:W-:Y:S01]  /*8c080*/  ULDC UR4, c[0x0][0x22c] ;  /* 0x00008b0000047ab9 */ /* 0x000fe20000000800 */
[----:B0-----:R-:W-:Y:S01]  /*8c090*/  VIADD R24, R2, 0x13 ;  /* 0x0000001302187836 */ /* 0x001fe20000000000 */
[----:B--2---:R0:W-:Y:S04]  /*8c0a0*/  @P1 STG.E.U16 desc[UR8][R6.64], R22 ;  /* 0x0000001606001986 */ /* 0x0041e8000c101508 */
[----:B------:R-:W-:Y:S01]  /*8c0b0*/  ISETP.LT.AND P1, PT, R24, UR4, !P0 ;  /* 0x0000000418007c0c */ /* 0x000fe2000c721270 */
[----:B------:R-:W-:Y:S01]  /*8c0c0*/  VIADD R0, R0, UR6 ;  /* 0x0000000600007c36 */ /* 0x000fe20008000000 */
[----:B------:R-:W-:Y:S01]  /*8c0d0*/  PRMT R24, R22, 0x7632, R24 ;  /* 0x0000763216187816 */ /* 0x000fe20000000018 */
[----:B------:R-:W-:Y:S01]  /*8c0e0*/  ULDC UR4, c[0x0][0x248] ;  /* 0x0000920000047ab9 */ /* 0x000fe20000000800 */
[----:B------:R-:W-:Y:S01]  /*8c0f0*/  VIADD R25, R2, 0x14 ;  /* 0x0000001402197836 */ /* 0x000fe20000000000 */
[----:B------:R-:W-:Y:S01]  /*8c100*/  ULDC UR6, c[0x0][0x22c] ;  /* 0x00008b0000067ab9 */ /* 0x000fe20000000800 */
[----:B0-----:R-:W2:Y:S01]  /*8c110*/  LDL.LU R22, [R1+0x2ac] ;  /* 0x0002ac0001167983 */ /* 0x001ea20000300800 */
[----:B------:R-:W-:-:S04]  /*8c120*/  LEA R6, P4, R0, R4, 0x1 ;  /* 0x0000000400067211 */ /* 0x000fc800078808ff */
[C---:B------:R-:W-:Y:S01]  /*8c130*/  LEA.HI.X.SX32 R7, R0.reuse, R5, 0x1, P4 ;  /* 0x0000000500077211 */ /* 0x040fe200020f0eff */
[----:B------:R-:W-:Y:S01]  /*8c140*/  VIADD R0, R0, UR4 ;  /* 0x0000000400007c36 */ /* 0x000fe20008000000 */
[----:B------:R-:W-:-:S03]  /*8c150*/  ULDC UR4, c[0x0][0x248] ;  /* 0x0000920000047ab9 */ /* 0x000fc60000000800 */
[----:B------:R0:W-:Y:S01]  /*8c160*/  @P3 STG.E.U16 desc[UR8][R6.64], R24 ;  /* 0x0000001806003986 */ /* 0x0001e2000c101508 */
[----:B------:R-:W-:Y:S02]  /*8c170*/  ISETP.LT.AND P4, PT, R25, UR5, !P0 ;  /* 0x0000000519007c0c */ /* 0x000fe4000c781270 */
[----:B---3--:R-:W-:Y:S01]  /*8c180*/  PRMT R27, R28, 0x7632, R27 ;  /* 0x000076321c1b7816 */ /* 0x008fe2000000001b */
[----:B------:R-:W-:Y:S01]  /*8c190*/  VIADD R26, R2, 0x15 ;  /* 0x00000015021a7836 */ /* 0x000fe20000000000 */
[----:B------:R-:W-:Y:S01]  /*8c1a0*/  ULDC UR5, c[0x0][0x22c] ;  /* 0x00008b0000057ab9 */ /* 0x000fe20000000800 */
[CC--:B0-----:R-:W-:Y:S01]  /*8c1b0*/  LEA R24, P3, R0.reuse, R4.reuse, 0x1 ;  /* 0x0000000400187211 */ /* 0x0c1fe200078608ff */
[C---:B------:R-:W-:Y:S01]  /*8c1c0*/  VIADD R7, R0.reuse, UR4 ;  /* 0x0000000400077c36 */ /* 0x040fe20008000000 */
[----:B------:R-:W-:Y:S02]  /*8c1d0*/  ULDC UR4, c[0x0][0x248] ;  /* 0x0000920000047ab9 */ /* 0x000fe40000000800 */
[----:B------:R-:W-:Y:S01]  /*8c1e0*/  LEA.HI.X.SX32 R25, R0, R5, 0x1, P3 ;  /* 0x0000000500197211 */ /* 0x000fe200018f0eff */
[C---:B------:R-:W-:Y:S01]  /*8c1f0*/  VIADD R0, R7.reuse, UR4 ;  /* 0x0000000407007c36 */ /* 0x040fe20008000000 */
[----:B------:R-:W-:Y:S01]  /*8c200*/  LEA R6, P3, R7, R4, 0x1 ;  /* 0x0000000407067211 */ /* 0x000fe200078608ff */
[----:B------:R-:W-:-:S02]  /*8c210*/  ULDC UR4, c[0x0][0x248] ;  /* 0x0000920000047ab9 */ /* 0x000fc40000000800 */
[----:B------:R0:W-:Y:S01]  /*8c220*/  @P6 STG.E.U16 desc[UR8][R24.64], R28 ;  /* 0x0000001c18006986 */ /* 0x0001e2000c101508 */
[----:B------:R-:W-:Y:S02]  /*8c230*/  LEA.HI.X.SX32 R7, R7, R5, 0x1, P3 ;  /* 0x0000000507077211 */ /* 0x000fe400018f0eff */
[----:B------:R-:W-:Y:S01]  /*8c240*/  ISETP.LT.AND P3, PT, R26, UR5, !P0 ;  /* 0x000000051a007c0c */ /* 0x000fe2000c761270 */
[----:B------:R-:W-:Y:S02]  /*8c250*/  ULDC UR5, c[0x0][0x22c] ;  /* 0x00008b0000057ab9 */ /* 0x000fe40000000800 */
[----:B------:R1:W-:Y:S01]  /*8c260*/  @P5 STG.E.U16 desc[UR8][R6.64], R27 ;  /* 0x0000001b06005986 */ /* 0x0003e2000c101508 */
[----:B0-----:R-:W-:-:S04]  /*8c270*/  LEA R24, P6, R0, R4, 0x1 ;  /* 0x0000000400187211 */ /* 0x001fc800078c08ff */
[-C--:B------:R-:W-:Y:S01]  /*8c280*/  LEA.HI.X.SX32 R25, R0, R5.reuse, 0x1, P6 ;  /* 0x0000000500197211 */ /* 0x080fe200030f0eff */
[----:B-1----:R-:W-:Y:S02]  /*8c290*/  VIADD R6, R2, 0x16 ;  /* 0x0000001602067836 */ /* 0x002fe40000000000 */
[----:B------:R-:W-:Y:S01]  /*8c2a0*/  VIADD R7, R0, UR4 ;  /* 0x0000000400077c36 */ /* 0x000fe20008000000 */
[----:B------:R-:W-:Y:S02]  /*8c2b0*/  ULDC UR4, c[0x0][0x248] ;  /* 0x0000920000047ab9 */ /* 0x000fe40000000800 */
[----:B------:R-:W-:Y:S01]  /*8c2c0*/  ISETP.LT.AND P5, PT, R6, UR5, !P0 ;  /* 0x0000000506007c0c */ /* 0x000fe2000c7a1270 */
[----:B----4-:R0:W-:Y:S01]  /*8c2d0*/  @P2 STG.E.U16 desc[UR8][R24.64], R3 ;  /* 0x0000000318002986 */ /* 0x0101e2000c101508 */
[C---:B------:R-:W-:Y:S01]  /*8c2e0*/  LEA R6, P2, R7.reuse, R4, 0x1 ;  /* 0x0000000407067211 */ /* 0x040fe200078408ff */
[C---:B------:R-:W-:Y:S01]  /*8c2f0*/  VIADD R0, R7.reuse, UR4 ;  /* 0x0000000407007c36 */ /* 0x040fe20008000000 */
[----:B------:R-:W-:Y:S01]  /*8c300*/  ULDC UR5, c[0x0][0x22c] ;  /* 0x00008b0000057ab9 */ /* 0x000fe20000000800 */
[C---:B------:R-:W-:Y:S01]  /*8c310*/  VIADD R26, R2.reuse, 0x18 ;  /* 0x00000018021a7836 */ /* 0x040fe20000000000 */
[----:B------:R-:W-:Y:S01]  /*8c320*/  LEA.HI.X.SX32 R7, R7, R5, 0x1, P2 ;  /* 0x0000000507077211 */ /* 0x000fe200010f0eff */
[----:B------:R-:W-:Y:S01]  /*8c330*/  ULDC UR4, c[0x0][0x22c] ;  /* 0x00008b0000047ab9 */ /* 0x000fe20000000800 */
[----:B0-----:R-:W-:Y:S01]  /*8c340*/  VIADD R24, R2, 0x17 ;  /* 0x0000001702187836 */ /* 0x001fe20000000000 */
[----:B------:R-:W-:-:S02]  /*8c350*/  PRMT R25, R3, 0x7632, R25 ;  /* 0x0000763203197816 */ /* 0x000fc40000000019 */
[----:B------:R-:W3:Y:S02]  /*8c360*/  LDL.LU R3, [R1+0x3d4] ;  /* 0x0003d40001037983 */ /* 0x000ee40000300800 */
[----:B------:R-:W-:Y:S01]  /*8c370*/  ISETP.LT.AND P2, PT, R24, UR5, !P0 ;  /* 0x0000000518007c0c */ /* 0x000fe2000c741270 */
[----:B------:R-:W-:Y:S01]  /*8c380*/  ULDC UR5, c[0x0][0x22c] ;  /* 0x00008b0000057ab9 */ /* 0x000fe20000000800 */
[----:B------:R-:W-:Y:S01]  /*8c390*/  LEA R24, P6, R0, R4, 0x1 ;  /* 0x0000000400187211 */ /* 0x000fe200078c08ff */
[----:B------:R0:W-:Y:S01]  /*8c3a0*/  @P1 STG.E.U16 desc[UR8][R6.64], R25 ;  /* 0x0000001906001986 */ /* 0x0001e2000c101508 */
[----:B------:R-:W-:Y:S01]  /*8c3b0*/  ISETP.LT.AND P1, PT, R26, UR4, !P0 ;  /* 0x000000041a007c0c */ /* 0x000fe2000c721270 */
[----:B------:R-:W-:Y:S01]  /*8c3c0*/  ULDC UR4, c[0x0][0x248] ;  /* 0x0000920000047ab9 */ /* 0x000fe20000000800 */
[C---:B0-----:R-:W-:Y:S01]  /*8c3d0*/  LEA.HI.X.SX32 R25, R0.reuse, R5, 0x1, P6 ;  /* 0x0000000500197211 */ /* 0x041fe200030f0eff */
[----:B------:R-:W-:Y:S01]  /*8c3e0*/  VIADD R0, R0, UR4 ;  /* 0x0000000400007c36 */ /* 0x000fe20008000000 */
[----:B------:R-:W-:Y:S01]  /*8c3f0*/  ULDC UR4, c[0x0][0x22c] ;  /* 0x00008b0000047ab9 */ /* 0x000fe20000000800 */
[----:B------:R-:W-:-:S02]  /*8c400*/  VIADD R7, R2, 0x19 ;  /* 0x0000001902077836 */ /* 0x000fc40000000000 */
[----:B------:R0:W-:Y:S01]  /*8c410*/  @P4 STG.E.U16 desc[UR8][R24.64], R23 ;  /* 0x0000001718004986 */ /* 0x0001e2000c101508 */
[CC--:B------:R-:W-:Y:S02]  /*8c420*/  LEA R6, P6, R0.reuse, R4.reuse, 0x1 ;  /* 0x0000000400067211 */ /* 0x0c0fe400078c08ff */
[----:B------:R-:W-:Y:S01]  /*8c430*/  ISETP.LT.AND P4, PT, R7, UR4, !P0 ;  /* 0x0000000407007c0c */ /* 0x000fe2000c781270 */
[----:B------:R-:W-:Y:S01]  /*8c440*/  ULDC UR4, c[0x0][0x248] ;  /* 0x0000920000047ab9 */ /* 0x000fe20000000800 */
[C---:B------:R-:W-:Y:S01]  /*8c450*/  LEA.HI.X.SX32 R7, R0.reuse, R5, 0x1, P6 ;  /* 0x0000000500077211 */ /* 0x040fe200030f0eff */
[----:B------:R-:W-:Y:S01]  /*8c460*/  VIADD R0, R0, UR4 ;  /* 0x0000000400007c36 */ /* 0x000fe20008000000 */
[----:B------:R-:W-:Y:S01]  /*8c470*/  ULDC UR4, c[0x0][0x248] ;  /* 0x0000920000047ab9 */ /* 0x000fe20000000800 */
[----:B0-----:R-:W-:Y:S01]  /*8c480*/  PRMT R24, R23, 0x7632, R24 ;  /* 0x0000763217187816 */ /* 0x001fe20000000018 */
[----:B------:R-:W-:Y:S01]  /*8c490*/  VIADD R25, R2, 0x1a ;  /* 0x0000001a02197836 */ /* 0x000fe20000000000 */
[----:B------:R-:W4:Y:S04]  /*8c4a0*/  LDL.LU R23, [R1+0x3d8] ;  /* 0x0003d80001177983 */ /* 0x000f280000300800 */
[----:B------:R-:W-:Y:S01]  /*8c4b0*/  ISETP.LT.AND P6, PT, R25, UR5, !P0 ;  /* 0x0000000519007c0c */ /* 0x000fe2000c7c1270 */
[----:B------:R0:W-:Y:S01]  /*8c4c0*/  @P3 STG.E.U16 desc[UR8][R6.64], R24 ;  /* 0x0000001806003986 */ /* 0x0001e2000c101508 */
[----:B------:R-:W-:Y:S01]  /*8c4d0*/  VIADD R25, R0, UR4 ;  /* 0x0000000400197c36 */ /* 0x000fe20008000000 */
[----:B------:R-:W-:Y:S01]  /*8c4e0*/  ULDC UR5, c[0x0][0x248] ;  /* 0x0000920000057ab9 */ /* 0x000fe20000000800 */
[----:B------:R-:W-:Y:S01]  /*8c4f0*/  VIADD R27, R2, 0x1b ;  /* 0x0000001b021b7836 */ /* 0x000fe20000000000 */
[----:B------:R-:W-:Y:S01]  /*8c500*/  ULDC UR4, c[0x0][0x22c] ;  /* 0x00008b0000047ab9 */ /* 0x000fe20000000800 */
[----:B0-----:R-:W-:-:S04]  /*8c510*/  LEA R6, P3, R0, R4, 0x1 ;  /* 0x0000000400067211 */ /* 0x001fc800078608ff */
[-C--:B------:R-:W-:Y:S02]  /*8c520*/  LEA.HI.X.SX32 R7, R0, R5.reuse, 0x1, P3 ;  /* 0x0000000500077211 */ /* 0x080fe400018f0eff */
[CC--:B------:R-:W-:Y:S01]  /*8c530*/  LEA R24, P3, R25.reuse, R4.reuse, 0x1 ;  /* 0x0000000419187211 */ /* 0x0c0fe200078608ff */
[C---:B------:R-:W-:Y:S01]  /*8c540*/  VIADD R26, R25.reuse, UR5 ;  /* 0x00000005191a7c36 */ /* 0x040fe20008000000 */
[----:B------:R-:W-:Y:S02]  /*8c550*/  ULDC UR5, c[0x0][0x22c] ;  /* 0x00008b0000057ab9 */ /* 0x000fe40000000800 */
[----:B------:R-:W-:Y:S02]  /*8c560*/  LEA.HI.X.SX32 R25, R25, R5, 0x1, P3 ;  /* 0x0000000519197211 */ /* 0x000fe400018f0eff */
[----:B--2---:R-:W-:Y:S01]  /*8c570*/  PRMT R0, R22, 0x7632, R0 ;  /* 0x0000763216007816 */ /* 0x004fe20000000000 */
[----:B------:R0:W-:Y:S04]  /*8c580*/  @P5 STG.E.U16 desc[UR8][R6.64], R22 ;  /* 0x0000001606005986 */ /* 0x0001e8000c101508 */
[----:B------:R1:W-:Y:S04]  /*8c590*/  @P2 STG.E.U16 desc[UR8][R24.64], R0 ;  /* 0x0000000018002986 */ /* 0x0003e8000c101508 */
[----:B0-----:R-:W2:Y:S04]  /*8c5a0*/  LDL.LU R22, [R1+0x3dc] ;  /* 0x0003dc0001167983 */ /* 0x001ea80000300800 */
[----:B------:R-:W2:Y:S04]  /*8c5b0*/  LDL.LU R28, [R1+0x3e0] ;  /* 0x0003e000011c7983 */ /* 0x000ea80000300800 */
[----:B-1----:R-:W3:Y:S01]  /*8c5c0*/  LDL.LU R25, [R1+0x3d0] ;  /* 0x0003d00001197983 */ /* 0x002ee20000300800 */
[----:B------:R-:W-:Y:S01]  /*8c5d0*/  ISETP.LT.AND P5, PT, R27, UR4, !P0 ;  /* 0x000000041b007c0c */ /* 0x000fe2000c7a1270 */
[----:B------:R-:W-:Y:S01]  /*8c5e0*/  VIADD R27, R2, 0x1c ;  /* 0x0000001c021b7836 */ /* 0x000fe20000000000 */
[----:B------:R-:W-:Y:S01]  /*8c5f0*/  LEA R6, P3, R26, R4, 0x1 ;  /* 0x000000041a067211 */ /* 0x000fe200078608ff */
[----:B------:R-:W-:-:S03]  /*8c600*/  ULDC UR4, c[0x0][0x22c] ;  /* 0x00008b0000047ab9 */ /* 0x000fc60000000800 */
[----:B------:R-:W-:Y:S02]  /*8c610*/  LEA.HI.X.SX32 R7, R26, R5, 0x1, P3 ;  /* 0x000000051a077211 */ /* 0x000fe400018f0eff */
[----:B------:R-:W-:Y:S01]  /*8c620*/  ISETP.LT.AND P3, PT, R27, UR4, !P0 ;  /* 0x000000041b007c0c */ /* 0x000fe2000c761270 */
[----:B------:R-:W-:Y:S01]  /*8c630*/  ULDC UR4, c[0x0][0x248] ;  /* 0x0000920000047ab9 */ /* 0x000fe20000000800 */
[----:B------:R-:W-:Y:S02]  /*8c640*/  VIADD R0, R2, 0x1d ;  /* 0x0000001d02007836 */ /* 0x000fe40000000000 */
[----:B------:R-:W-:Y:S01]  /*8c650*/  VIADD R26, R26, UR4 ;  /* 0x000000041a1a7c36 */ /* 0x000fe20008000000 */
[----:B------:R-:W-:Y:S02]  /*8c660*/  ULDC UR4, c[0x0][0x22c] ;  /* 0x00008b0000047ab9 */ /* 0x000fe40000000800 */
[----:B------:R-:W-:Y:S01]  /*8c670*/  ISETP.LT.AND P2, PT, R0, UR4, !P0 ;  /* 0x0000000400007c0c */ /* 0x000fe2000c741270 */
[C---:B------:R-:W-:Y:S01]  /*8c680*/  VIADD R0, R2.reuse, 0x1e ;  /* 0x0000001e02007836 */ /* 0x040fe20000000000 */
[----:B------:R-:W-:Y:S01]  /*8c690*/  ULDC UR4, c[0x0][0x248] ;  /* 0x0000920000047ab9 */ /* 0x000fe20000000800 */
[----:B------:R-:W-:Y:S01]  /*8c6a0*/  VIADD R27, R2, 0x1f ;  /* 0x0000001f021b7836 */ /* 0x000fe20000000000 */
[----:B---3--:R0:W-:Y:S01]  /*8c6b0*/  @P1 STG.E.U16 desc[UR8][R6.64], R25 ;  /* 0x0000001906001986 */ /* 0x0081e2000c101508 */
[----:B------:R-:W-:-:S02]  /*8c6c0*/  PRMT R24, R25, 0x7632, R24 ;  /* 0x0000763219187816 */ /* 0x000fc40000000018 */
[----:B0-----:R-:W-:-:S04]  /*8c6d0*/  LEA R6, P1, R26, R4, 0x1 ;  /* 0x000000041a067211 */ /* 0x001fc800078208ff */
[----:B------:R-:W-:Y:S02]  /*8c6e0*/  LEA.HI.X.SX32 R7, R26, R5, 0x1, P1 ;  /* 0x000000051a077211 */ /* 0x000fe400008f0eff */
[----:B------:R-:W-:Y:S01]  /*8c6f0*/  ISETP.LT.AND P1, PT, R0, UR5, !P0 ;  /* 0x0000000500007c0c */ /* 0x000fe2000c721270 */
[----:B------:R-:W-:Y:S01]  /*8c700*/  VIADD R0, R26, UR4 ;  /* 0x000000041a007c36 */ /* 0x000fe20008000000 */
[----:B------:R-:W-:Y:S01]  /*8c710*/  ULDC UR4, c[0x0][0x248] ;  /* 0x0000920000047ab9 */ /* 0x000fe20000000800 */
[----:B------:R0:W-:Y:S01]  /*8c720*/  @P4 STG.E.U16 desc[UR8][R6.64], R24 ;  /* 0x0000001806004986 */ /* 0x0001e2000c101508 */
[----:B------:R-:W-:Y:S02]  /*8c730*/  ULDC UR5, c[0x0][0x22c] ;  /* 0x00008b0000057ab9 */ /* 0x000fe40000000800 */
[----:B0-----:R-:W-:-:S04]  /*8c740*/  LEA R24, P4, R0, R4, 0x1 ;  /* 0x0000000400187211 */ /* 0x001fc800078808ff */
[CC--:B------:R-:W-:Y:S01]  /*8c750*/  LEA.HI.X.SX32 R25, R0.reuse, R5.reuse, 0x1, P4 ;  /* 0x0000000500197211 */ /* 0x0c0fe200020f0eff */
[----:B------:R-:W-:Y:S01]  /*8c760*/  VIADD R7, R0, UR4 ;  /* 0x0000000400077c36 */ /* 0x000fe20008000000 */
[----:B------:R-:W-:Y:S01]  /*8c770*/  PRMT R0, R3, 0x7632, R0 ;  /* 0x0000763203007816 */ /* 0x000fe20000000000 */
[----:B------:R-:W-:Y:S02]  /*8c780*/  ULDC UR4, c[0x0][0x248] ;  /* 0x0000920000047ab9 */ /* 0x000fe40000000800 */
[----:B------:R0:W-:Y:S01]  /*8c790*/  @P6 STG.E.U16 desc[UR8][R24.64], R3 ;  /* 0x0000000318006986 */ /* 0x0001e2000c101508 */
[C---:B------:R-:W-:Y:S01]  /*8c7a0*/  LEA R6, P4, R7.reuse, R4, 0x1 ;  /* 0x0000000407067211 */ /* 0x040fe200078808ff */
[C---:B------:R-:W-:Y:S01]  /*8c7b0*/  VIADD R26, R7.reuse, UR4 ;  /* 0x00000004071a7c36 */ /* 0x040fe20008000000 */
[----:B------:R-:W-:Y:S01]  /*8c7c0*/  ULDC UR4, c[0x0][0x248] ;  /* 0x0000920000047ab9 */ /* 0x000fe20000000800 */
[----:B0-----:R-:W3:Y:S01]  /*8c7d0*/  LDL.LU R3, [R1+0x3e4] ;  /* 0x0003e40001037983 */ /* 0x001ee20000300800 */
[----:B------:R-:W-:-:S02]  /*8c7e0*/  LEA.HI.X.SX32 R7, R7, R5, 0x1, P4 ;  /* 0x0000000507077211 */ /* 0x000fc400020f0eff */
[----:B------:R-:W-:-:S03]  /*8c7f0*/  LEA R24, P6, R26, R4, 0x1 ;  /* 0x000000041a187211 */ /* 0x000fc600078c08ff */
[----:B------:R0:W-:Y:S01]  /*8c800*/  @P5 STG.E.U16 desc[UR8][R6.64], R0 ;  /* 0x0000000006005986 */ /* 0x0001e2000c101508 */
[----:B------:R-:W-:Y:S02]  /*8c810*/  LEA.HI.X.SX32 R25, R26, R5, 0x1, P6 ;  /* 0x000000051a197211 */ /* 0x000fe400030f0eff */
[----:B------:R-:W-:Y:S01]  /*8c820*/  ISETP.LT.AND P4, PT, R27, UR5, !P0 ;  /* 0x000000051b007c0c */ /* 0x000fe2000c781270 */
[----:B------:R-:W-:Y:S02]  /*8c830*/  ULDC UR5, c[0x0][0x22c] ;  /* 0x00008b0000057ab9 */ /* 0x000fe40000000800 */
[----:B----4-:R1:W-:Y:S01]  /*8c840*/  @P3 STG.E.U16 desc[UR8][R24.64], R23 ;  /* 0x0000001718003986 */ /* 0x0103e2000c101508 */
[----:B0-----:R-:W-:Y:S02]  /*8c850*/  VIADD R0, R2, 0x20 ;  /* 0x0000002002007836 */ /* 0x001fe40000000000 */
[----:B------:R-:W-:Y:S01]  /*8c860*/  VIADD R6, R26, UR4 ;  /* 0x000000041a067c36 */ /* 0x000fe20008000000 */
[----:B------:R-:W-:Y:S01]  /*8c870*/  ULDC UR4, c[0x0][0x248] ;  /* 0x0000920000047ab9 */ /* 0x000fe20000000800 */
[----:B------:R-:W-:Y:S01]  /*8c880*/  VIADD R26, R2, 0x21 ;  /* 0x00000021021a7836 */ /* 0x000fe20000000000 */
[----:B------:R-:W-:-:S02]  /*8c890*/  PRMT R7, R23, 0x7632, R7 ;  /* 0x0000763217077816 */ /* 0x000fc40000000007 */
[----:B------:R-:W-:Y:S01]  /*8c8a0*/  ISETP.LT.AND P6, PT, R0, UR5, !P0 ;  /* 0x0000000500007c0c */ /* 0x000fe2000c7c1270 */
[----:B-1----:R-:W4:Y:S01]  /*8c8b0*/  LDL.LU R23, [R1+0x3e8] ;  /* 0x0003e80001177983 */ /* 0x002f220000300800 */
[CC--:B------:R-:W-:Y:S01]  /*8c8c0*/  LEA R24, P3, R6.reuse, R4.reuse, 0x1 ;  /* 0x0000000406187211 */ /* 0x0c0fe200078608ff */
[C---:B------:R-:W-:Y:S01]  /*8c8d0*/  VIADD R0, R6.reuse, UR4 ;  /* 0x0000000406007c36 */ /* 0x040fe20008000000 */
[----:B------:R-:W-:Y:S01]  /*8c8e0*/  ULDC UR5, c[0x0][0x22c] ;  /* 0x00008b0000057ab9 */ /* 0x000fe20000000800 */
[----:B------:R-:W-:Y:S01]  /*8c8f0*/  ULDC UR4, c[0x0][0x22c] ;  /* 0x00008b0000047ab9 */ /* 0x000fe20000000800 */
[----:B------:R-:W-:Y:S02]  /*8c900*/  LEA.HI.X.SX32 R25, R6, R5, 0x1, P3 ;  /* 0x0000000506197211 */ /* 0x000fe400018f0eff */
[----:B------:R-:W-:Y:S01]  /*8c910*/  ISETP.LT.AND P5, PT, R26, UR5, !P0 ;  /* 0x000000051a007c0c */ /* 0x000fe2000c7a1270 */
[----:B------:R-:W-:Y:S01]  /*8c920*/  VIADD R26, R2, 0x22 ;  /* 0x00000022021a7836 */ /* 0x000fe20000000000 */
[----:B------:R-:W-:Y:S01]  /*8c930*/  LEA R6, P3, R0, R4, 0x1 ;  /* 0x0000000400067211 */ /* 0x000fe200078608ff */
[----:B------:R0:W-:Y:S01]  /*8c940*/  @P2 STG.E.U16 desc[UR8][R24.64], R7 ;  /* 0x0000000718002986 */ /* 0x0001e2000c101508 */
[----:B------:R-:W-:-:S02]  /*8c950*/  ULDC UR5, c[0x0][0x22c] ;  /* 0x00008b0000057ab9 */ /* 0x000fc40000000800 */
[----:B------:R-:W-:Y:S01]  /*8c960*/  ISETP.LT.AND P2, PT, R26, UR4, !P0 ;  /* 0x000000041a007c0c */ /* 0x000fe2000c741270 */
[----:B------:R-:W-:Y:S01]  /*8c970*/  ULDC UR4, c[0x0][0x248] ;  /* 0x0000920000047ab9 */ /* 0x000fe20000000800 */
[----:B0-----:R-:W-:Y:S01]  /*8c980*/  LEA.HI.X.SX32 R7, R0, R5, 0x1, P3 ;  /* 0x0000000500077211 */ /* 0x001fe200018f0eff */
[----:B------:R-:W-:Y:S02]  /*8c990*/  VIADD R24, R2, 0x23 ;  /* 0x0000002302187836 */ /* 0x000fe40000000000 */
[----:B------:R-:W-:Y:S01]  /*8c9a0*/  VIADD R0, R0, UR4 ;  /* 0x0000000400007c36 */ /* 0x000fe20008000000 */
[----:B------:R-:W-:Y:S01]  /*8c9b0*/  ULDC UR4, c[0x0][0x22c] ;  /* 0x00008b0000047ab9 */ /* 0x000fe20000000800 */
[----:B--2---:R0:W-:Y:S01]  /*8c9c0*/  @P1 STG.E.U16 desc[UR8][R6.64], R22 ;  /* 0x0000001606001986 */ /* 0x0041e2000c101508 */
[----:B------:R-:W-:Y:S01]  /*8c9d0*/  ISETP.LT.AND P1, PT, R24, UR4, !P0 ;  /* 0x0000000418007c0c */ /* 0x000fe2000c721270 */
[----:B------:R-:W-:Y:S01]  /*8c9e0*/  ULDC UR4, c[0x0][0x248] ;  /* 0x0000920000047ab9 */ /* 0x000fe20000000800 */
[----:B------:R-:W-:-:S02]  /*8c9f0*/  PRMT R24, R22, 0x7632, R24 ;  /* 0x0000763216187816 */ /* 0x000fc40000000018 */
[----:B0-----:R-:W2:Y:S01]  /*8ca00*/  LDL.LU R22, [R1+0x3ec] ;  /* 0x0003ec0001167983 */ /* 0x001ea20000300800 */
[----:B------:R-:W-:-:S04]  /*8ca10*/  LEA R6, P3, R0, R4, 0x1 ;  /* 0x0000000400067211 */ /* 0x000fc800078608ff */
[C---:B------:R-:W-:Y:S01]  /*8ca20*/  LEA.HI.X.SX32 R7, R0.reuse, R5, 0x1, P3 ;  /* 0x0000000500077211 */ /* 0x040fe200018f0eff */
[----:B------:R-:W-:Y:S01]  /*8ca30*/  VIADD R0, R0, UR4 ;  /* 0x0000000400007c36 */ /* 0x000fe20008000000 */
[----:B------:R-:W-:Y:S01]  /*8ca40*/  ULDC UR4, c[0x0][0x248] ;  /* 0x0000920000047ab9 */ /* 0x000fe20000000800 */
[C---:B------:R-:W-:Y:S02]  /*8ca50*/  VIADD R25, R2.reuse, 0x24 ;  /* 0x0000002402197836 */ /* 0x040fe40000000000 */
[----:B------:R0:W-:Y:S03]  /*8ca60*/  @P4 STG.E.U16 desc[UR8][R6.64], R24 ;  /* 0x0000001806004986 */ /* 0x0001e6000c101508 */
[----:B------:R-:W-:Y:S01]  /*8ca70*/  ISETP.LT.AND P3, PT, R25, UR5, !P0 ;  /* 0x0000000519007c0c */ /* 0x000fe2000c761270 */
[----:B------:R-:W-:Y:S01]  /*8ca80*/  VIADD R27, R2, 0x25 ;  /* 0x00000025021b7836 */ /* 0x000fe20000000000 */
[----:B------:R-:W-:Y:S01]  /*8ca90*/  ULDC UR5, c[0x0][0x22c] ;  /* 0x00008b0000057ab9 */ /* 0x000fe20000000800 */
[C---:B0-----:R-:W-:Y:S01]  /*8caa0*/  LEA R24, P4, R0.reuse, R4, 0x1 ;  /* 0x0000000400187211 */ /* 0x041fe200078808ff */
[----:B------:R-:W-:Y:S01]  /*8cab0*/  VIADD R7, R0, UR4 ;  /* 0x0000000400077c36 */ /* 0x000fe20008000000 */
[----:B------:R-:W-:-:S02]  /*8cac0*/  ULDC UR4, c[0x0][0x248] ;  /* 0x0000920000047ab9 */ /* 0x000fc40000000800 */
[-C--:B------:R-:W-:Y:S01]  /*8cad0*/  LEA.HI.X.SX32 R25, R0, R5.reuse, 0x1, P4 ;  /* 0x0000000500197211 */ /* 0x080fe200020f0eff */
[C---:B------:R-:W-:Y:S01]  /*8cae0*/  VIADD R26, R7.reuse, UR4 ;  /* 0x00000004071a7c36 */ /* 0x040fe20008000000 */
[C---:B------:R-:W-:Y:S01]  /*8caf0*/  LEA R6, P4, R7.reuse, R4, 0x1 ;  /* 0x0000000407067211 */ /* 0x040fe200078808ff */
[----:B------:R-:W-:Y:S01]  /*8cb00*/  ULDC UR4, c[0x0][0x248] ;  /* 0x0000920000047ab9 */ /* 0x000fe20000000800 */
[----:B------:R-:W-:Y:S01]  /*8cb10*/  PRMT R0, R28, 0x7632, R0 ;  /* 0x000076321c007816 */ /* 0x000fe20000000000 */
[----:B------:R0:W-:Y:S01]  /*8cb20*/  @P6 STG.E.U16 desc[UR8][R24.64], R28 ;  /* 0x0000001c18006986 */ /* 0x0001e2000c101508 */
[----:B------:R-:W-:-:S05]  /*8cb30*/  LEA.HI.X.SX32 R7, R7, R5, 0x1, P4 ;  /* 0x0000000507077211 */ /* 0x000fca00020f0eff */
[----:B------:R1:W-:Y:S01]  /*8cb40*/  @P5 STG.E.U16 desc[UR8][R6.64], R0 ;  /* 0x0000000006005986 */ /* 0x0003e2000c101508 */
[----:B0-----:R-:W-:-:S03]  /*8cb50*/  LEA R24, P6, R26, R4, 0x1 ;  /* 0x000000041a187211 */ /* 0x001fc600078c08ff */
[----:B------:R-:W2:Y:S01]  /*8cb60*/  LDL.LU R28, [R1+0x3f4] ;  /* 0x0003f400011c7983 */ /* 0x000ea20000300800 */
[C---:B------:R-:W-:Y:S01]  /*8cb70*/  LEA.HI.X.SX32 R25, R26.reuse, R5, 0x1, P6 ;  /* 0x000000051a197211 */ /* 0x040fe200030f0eff */
[----:B-1----:R-:W-:Y:S01]  /*8cb80*/  VIADD R7, R26, UR4 ;  /* 0x000000041a077c36 */ /* 0x002fe20008000000 */
[----:B------:R-:W-:Y:S01]  /*8cb90*/  ISETP.LT.AND P4, PT, R27, UR5, !P0 ;  /* 0x000000051b007c0c */ /* 0x000fe2000c781270 */
[----:B------:R-:W-:Y:S01]  /*8cba0*/  VIADD R0, R2, 0x26 ;  /* 0x0000002602007836 */ /* 0x000fe20000000000 */
[----:B------:R-:W-:Y:S01]  /*8cbb0*/  ULDC UR5, c[0x0][0x22c] ;  /* 0x00008b0000057ab9 */ /* 0x000fe20000000800 */
[----:B------:R-:W-:-:S03]  /*8cbc0*/  ULDC UR4, c[0x0][0x248] ;  /* 0x0000920000047ab9 */ /* 0x000fc60000000800 */
[----:B------:R-:W-:Y:S01]  /*8cbd0*/  ISETP.LT.AND P5, PT, R0, UR5, !P0 ;  /* 0x0000000500007c0c */ /* 0x000fe2000c7a1270 */
[C---:B------:R-:W-:Y:S01]  /*8cbe0*/  VIADD R0, R7.reuse, UR4 ;  /* 0x0000000407007c36 */ /* 0x040fe20008000000 */
[----:B------:R-:W-:Y:S01]  /*8cbf0*/  ULDC UR5, c[0x0][0x22c] ;  /* 0x00008b0000057ab9 */ /* 0x000fe20000000800 */
[----:B------:R-:W-:Y:S01]  /*8cc00*/  VIADD R26, R2, 0x28 ;  /* 0x00000028021a7836 */ /* 0x000fe20000000000 */
[----:B------:R-:W-:Y:S01]  /*8cc10*/  ULDC UR4, c[0x0][0x22c] ;  /* 0x00008b0000047ab9 */ /* 0x000fe20000000800 */
[----:B---3--:R0:W-:Y:S01]  /*8cc20*/  @P2 STG.E.U16 desc[UR8][R24.64], R3 ;  /* 0x0000000318002986 */ /* 0x0081e2000c101508 */
[----:B------:R-:W-:-:S04]  /*8cc30*/  LEA R6, P2, R7, R4, 0x1 ;  /* 0x0000000407067211 */ /* 0x000fc800078408ff */
[-C--:B------:R-:W-:Y:S01]  /*8cc40*/  LEA.HI.X.SX32 R7, R7, R5.reuse, 0x1, P2 ;  /* 0x0000000507077211 */ /* 0x080fe200010f0eff */
[----:B0-----:R-:W-:Y:S01]  /*8cc50*/  VIADD R24, R2, 0x27 ;  /* 0x0000002702187836 */ /* 0x001fe20000000000 */
[----:B------:R-:W-:Y:S02]  /*8cc60*/  PRMT R25, R3, 0x7632, R25 ;  /* 0x0000763203197816 */ /* 0x000fe40000000019 */
        /* <DEDUP_REMOVED lines=11> */
[----:B----4-:R0:W-:Y:S01]  /*8cd20*/  @P3 STG.E.U16 desc[UR8][R24.64], R23 ;  /* 0x0000001718003986 */ /* 0x0101e2000c101508 */
        /* <DEDUP_REMOVED lines=17> */
[C---:B------:R-:W-:Y:S01]  /*8ce40*/  LEA R24, P4, R25.reuse, R4, 0x1 ;  /* 0x0000000419187211 */ /* 0x040fe200078808ff */
[C---:B------:R-:W-:Y:S01]  /*8ce50*/  VIADD R26, R25.reuse, UR5 ;  /* 0x00000005191a7c36 */ /* 0x040fe20008000000 */
[----:B--2---:R-:W-:Y:S01]  /*8ce60*/  PRMT R0, R22, 0x7632, R0 ;  /* 0x0000763216007816 */ /* 0x004fe20000000000 */
[----:B------:R0:W-:Y:S01]  /*8ce70*/  @P5 STG.E.U16 desc[UR8][R6.64], R22 ;  /* 0x0000001606005986 */ /* 0x0001e2000c101508 */
[----:B------:R-:W-:Y:S01]  /*8ce80*/  LEA.HI.X.SX32 R25, R25, R5, 0x1, P4 ;  /* 0x0000000519197211 */ /* 0x000fe200020f0eff */
[----:B------:R-:W-:-:S04]  /*8ce90*/  ULDC UR5, c[0x0][0x22c] ;  /* 0x00008b0000057ab9 */ /* 0x000fc80000000800 */
[----:B------:R1:W-:Y:S04]  /*8cea0*/  @P2 STG.E.U16 desc[UR8][R24.64], R0 ;  /* 0x0000000018002986 */ /* 0x0003e8000c101508 */
[----:B0-----:R-:W2:Y:S04]  /*8ceb0*/  LDL.LU R22, [R1] ;  /* 0x0000000001167983 */ /* 0x001ea80000300800 */
        /* <DEDUP_REMOVED lines=40> */
[----:B------:R1:W-:Y:S01]  /*8d140*/  @P4 STG.E.U16 desc[UR8][R24.64], R3 ;  /* 0x0000000318004986 */ /* 0x0003e2000c101508 */
[----:B0-----:R-:W-:Y:S02]  /*8d150*/  VIADD R0, R2, 0x30 ;  /* 0x0000003002007836 */ /* 0x001fe40000000000 */
[----:B------:R-:W-:Y:S01]  /*8d160*/  VIADD R6, R26, UR4 ;  /* 0x000000041a067c36 */ /* 0x000fe20008000000 */
[----:B------:R-:W-:Y:S01]  /*8d170*/  ULDC UR4, c[0x0][0x248] ;  /* 0x0000920000047ab9 */ /* 0x000fe20000000800 */
[----:B------:R-:W-:Y:S01]  /*8d180*/  VIADD R26, R2, 0x31 ;  /* 0x00000031021a7836 */ /* 0x000fe20000000000 */
[----:B------:R-:W-:-:S02]  /*8d190*/  PRMT R7, R3, 0x7632, R7 ;  /* 0x0000763203077816 */ /* 0x000fc40000000007 */
[----:B------:R-:W-:Y:S01]  /*8d1a0*/  ISETP.LT.AND P6, PT, R0, UR5, !P0 ;  /* 0x0000000500007c0c */ /* 0x000fe2000c7c1270 */
[----:B-1----:R-:W3:Y:S01]  /*8d1b0*/  LDL.LU R3, [R1+0x8] ;  /* 0x0000080001037983 */ /* 0x002ee20000300800 */
        /* <DEDUP_REMOVED lines=16> */
[----:B----4-:R0:W-:Y:S01]  /*8d2c0*/  @P1 STG.E.U16 desc[UR8][R6.64], R23 ;  /* 0x0000001706001986 */ /* 0x0101e2000c101508 */
[----:B------:R-:W-:Y:S01]  /*8d2d0*/  ISETP.LT.AND P1, PT, R24, UR4, !P0 ;  /* 0x0000000418007c0c */ /* 0x000fe2000c721270 */
[----:B------:R-:W-:Y:S01]  /*8d2e0*/  ULDC UR4, c[0x0][0x248] ;  /* 0x0000920000047ab9 */ /* 0x000fe20000000800 */
[----:B------:R-:W-:-:S02]  /*8d2f0*/  PRMT R24, R23, 0x7632, R24 ;  /* 0x0000763217187816 */ /* 0x000fc40000000018 */
[----:B0-----:R-:W4:Y:S01]  /*8d300*/  LDL.LU R23, [R1+0xc] ;  /* 0x00000c0001177983 */ /* 0x001f220000300800 */
        /* <DEDUP_REMOVED lines=16> */
[----:B--2---:R-:W-:Y:S01]  /*8d410*/  PRMT R0, R22, 0x7632, R0 ;  /* 0x0000763216007816 */ /* 0x004fe20000000000 */
        /* <DEDUP_REMOVED lines=18> */
[----:B------:R-:W-:Y:S01]  /*8d540*/  LEA.HI.X.SX32 R7, R7, R5, 0x1, P2 ;  /* 0x0000000507077211 */ /* 0x000fe200010f0eff */
[----:B0-----:R-:W-:Y:S01]  /*8d550*/  VIADD R24, R2, 0x37 ;  /* 0x0000003702187836 */ /* 0x001fe20000000000 */
[----:B------:R-:W-:-:S04]  /*8d560*/  PRMT R25, R28, 0x7632, R25 ;  /* 0x000076321c197816 */ /* 0x000fc80000000019 */
[----:B------:R-:W-:Y:S01]  /*8d570*/  ISETP.LT.AND P2, PT, R24, UR5, !P0 ;  /* 0x0000000518007c0c */ /* 0x000fe2000c741270 */
[----:B------:R0:W-:Y:S01]  /*8d580*/  @P1 STG.E.U16 desc[UR8][R6.64], R25 ;  /* 0x0000001906001986 */ /* 0x0001e2000c101508 */
[-C--:B------:R-:W-:Y:S01]  /*8d590*/  LEA R24, P6, R0, R4.reuse, 0x1 ;  /* 0x0000000400187211 */ /* 0x080fe200078c08ff */
[----:B------:R-:W-:Y:S01]  /*8d5a0*/  ULDC UR5, c[0x0][0x22c] ;  /* 0x00008b0000057ab9 */ /* 0x000fe20000000800 */
[----:B------:R-:W-:Y:S01]  /*8d5b0*/  ISETP.LT.AND P1, PT, R26, UR4, !P0 ;  /* 0x000000041a007c0c */ /* 0x000fe2000c721270 */
[----:B------:R-:W-:Y:S01]  /*8d5c0*/  ULDC UR4, c[0x0][0x248] ;  /* 0x0000920000047ab9 */ /* 0x000fe20000000800 */
[C---:B0-----:R-:W-:Y:S01]  /*8d5d0*/  LEA.HI.X.SX32 R25, R0.reuse, R5, 0x1, P6 ;  /* 0x0000000500197211 */ /* 0x041fe200030f0eff */
[----:B------:R-:W-:Y:S01]  /*8d5e0*/  VIADD R0, R0, UR4 ;  /* 0x0000000400007c36 */ /* 0x000fe20008000000 */
[----:B------:R-:W-:Y:S01]  /*8d5f0*/  ULDC UR4, c[0x0][0x22c] ;  /* 0x00008b0000047ab9 */ /* 0x000fe20000000800 */
[----:B------:R-:W-:Y:S02]  /*8d600*/  VIADD R7, R2, 0x39 ;  /* 0x0000003902077836 */ /* 0x000fe40000000000 */
[----:B------:R0:W-:Y:S01]  /*8d610*/  @P4 STG.E.U16 desc[UR8][R24.64], R3 ;  /* 0x0000000318004986 */ /* 0x0001e2000c101508 */
[----:B------:R-:W-:-:S02]  /*8d620*/  LEA R6, P6, R0, R4, 0x1 ;  /* 0x0000000400067211 */ /* 0x000fc400078c08ff */
[----:B------:R-:W-:Y:S01]  /*8d630*/  ISETP.LT.AND P4, PT, R7, UR4, !P0 ;  /* 0x0000000407007c0c */ /* 0x000fe2000c781270 */
[----:B------:R-:W-:Y:S01]  /*8d640*/  ULDC UR4, c[0x0][0x248] ;  /* 0x0000920000047ab9 */ /* 0x000fe20000000800 */
[C---:B------:R-:W-:Y:S01]  /*8d650*/  LEA.HI.X.SX32 R7, R0.reuse, R5, 0x1, P6 ;  /* 0x0000000500077211 */ /* 0x040fe200030f0eff */
[----:B------:R-:W-:Y:S01]  /*8d660*/  VIADD R0, R0, UR4 ;  /* 0x0000000400007c36 */ /* 0x000fe20008000000 */
[----:B------:R-:W-:Y:S01]  /*8d670*/  ULDC UR4, c[0x0][0x248] ;  /* 0x0000920000047ab9 */ /* 0x000fe20000000800 */
[----:B0-----:R-:W-:Y:S01]  /*8d680*/  PRMT R24, R3, 0x7632, R24 ;  /* 0x0000763203187816 */ /* 0x001fe20000000018 */
[----:B------:R-:W-:-:S04]  /*8d690*/  VIADD R25, R2, 0x3a ;  /* 0x0000003a02197836 */ /* 0x000fc80000000000 */
[----:B------:R0:W-:Y:S01]  /*8d6a0*/  @P3 STG.E.U16 desc[UR8][R6.64], R24 ;  /* 0x0000001806003986 */ /* 0x0001e2000c101508 */
[----:B------:R-:W-:Y:S01]  /*8d6b0*/  ISETP.LT.AND P6, PT, R25, UR5, !P0 ;  /* 0x0000000519007c0c */ /* 0x000fe2000c7c1270 */
[----:B------:R-:W-:Y:S01]  /*8d6c0*/  VIADD R25, R0, UR4 ;  /* 0x0000000400197c36 */ /* 0x000fe20008000000 */
[----:B------:R-:W-:Y:S01]  /*8d6d0*/  ULDC UR5, c[0x0][0x248] ;  /* 0x0000920000057ab9 */ /* 0x000fe20000000800 */
[----:B------:R-:W-:Y:S01]  /*8d6e0*/  VIADD R27, R2, 0x3b ;  /* 0x0000003b021b7836 */ /* 0x000fe20000000000 */
[----:B------:R-:W-:Y:S01]  /*8d6f0*/  ULDC UR4, c[0x0][0x22c] ;  /* 0x00008b0000047ab9 */ /* 0x000fe20000000800 */
[----:B0-----:R-:W-:-:S04]  /*8d700*/  LEA R6, P3, R0, R4, 0x1 ;  /* 0x0000000400067211 */ /* 0x001fc800078608ff */
[-C--:B------:R-:W-:Y:S02]  /*8d710*/  LEA.HI.X.SX32 R7, R0, R5.reuse, 0x1, P3 ;  /* 0x0000000500077211 */ /* 0x080fe400018f0eff */
[C---:B------:R-:W-:Y:S01]  /*8d720*/  LEA R24, P3, R25.reuse, R4, 0x1 ;  /* 0x0000000419187211 */ /* 0x040fe200078608ff */
[----:B------:R-:W-:Y:S01]  /*8d730*/  VIADD R26, R25, UR5 ;  /* 0x00000005191a7c36 */ /* 0x000fe20008000000 */
[----:B----4-:R-:W-:Y:S01]  /*8d740*/  PRMT R0, R23, 0x7632, R0 ;  /* 0x0000763217007816 */ /* 0x010fe20000000000 */
[----:B------:R0:W-:Y:S01]  /*8d750*/  @P5 STG.E.U16 desc[UR8][R6.64], R23 ;  /* 0x0000001706005986 */ /* 0x0001e2000c101508 */
[----:B------:R-:W-:Y:S01]  /*8d760*/  LEA.HI.X.SX32 R25, R25, R5, 0x1, P3 ;  /* 0x0000000519197211 */ /* 0x000fe200018f0eff */
[----:B------:R-:W-:-:S04]  /*8d770*/  ULDC UR5, c[0x0][0x22c] ;  /* 0x00008b0000057ab9 */ /* 0x000fc80000000800 */
[----:B------:R1:W-:Y:S04]  /*8d780*/  @P2 STG.E.U16 desc[UR8][R24.64], R0 ;  /* 0x0000000018002986 */ /* 0x0003e8000c101508 */
[----:B0-----:R-:W3:Y:S04]  /*8d790*/  LDL.LU R23, [R1+0x14] ;  /* 0x0000140001177983 */ /* 0x001ee80000300800 */
[----:B------:R-:W4:Y:S04]  /*8d7a0*/  LDL.LU R28, [R1+0x18] ;  /* 0x00001800011c7983 */ /* 0x000f280000300800 */
        /* <DEDUP_REMOVED lines=26> */
[C---:B------:R-:W-:Y:S01]  /*8d950*/  LEA.HI.X.SX32 R25, R0.reuse, R5, 0x1, P4 ;  /* 0x0000000500197211 */ /* 0x040fe200020f0eff */
[----:B------:R-:W-:Y:S01]  /*8d960*/  VIADD R7, R0, UR4 ;  /* 0x0000000400077c36 */ /* 0x000fe20008000000 */
[----:B------:R-:W-:Y:S01]  /*8d970*/  PRMT R0, R23, 0x7632, R0 ;  /* 0x0000763217007816 */ /* 0x000fe20000000000 */
[----:B------:R-:W-:Y:S02]  /*8d980*/  ULDC UR4, c[0x0][0x248] ;  /* 0x0000920000047ab9 */ /* 0x000fe40000000800 */
[----:B------:R0:W-:Y:S04]  /*8d990*/  @P6 STG.E.U16 desc[UR8][R24.64], R23 ;  /* 0x0000001718006986 */ /* 0x0001e8000c101508 */
[----:B0-----:R-:W3:Y:S01]  /*8d9a0*/  LDL.LU R23, [R1+0x2b24] ;  /* 0x002b240001177983 */ /* 0x001ee20000300800 */
[C---:B------:R-:W-:Y:S01]  /*8d9b0*/  LEA R6, P4, R7.reuse, R4, 0x1 ;  /* 0x0000000407067211 */ /* 0x040fe200078808ff */
[----:B------:R-:W-:Y:S01]  /*8d9c0*/  VIADD R26, R7, UR4 ;  /* 0x00000004071a7c36 */ /* 0x000fe20008000000 */
[----:B------:R-:W-:-:S02]  /*8d9d0*/  ULDC UR4, c[0x0][0x248] ;  /* 0x0000920000047ab9 */ /* 0x000fc40000000800 */
[----:B------:R-:W-:Y:S02]  /*8d9e0*/  LEA.HI.X.SX32 R7, R7, R5, 0x1, P4 ;  /* 0x0000000507077211 */ /* 0x000fe400020f0eff */
[----:B------:R-:W-:-:S03]  /*8d9f0*/  LEA R24, P6, R26, R4, 0x1 ;  /* 0x000000041a187211 */ /* 0x000fc600078c08ff */
[----:B------:R0:W-:Y:S01]  /*8da00*/  @P5 STG.E.U16 desc[UR8][R6.64], R0 ;  /* 0x0000000006005986 */ /* 0x0001e2000c101508 */
[-C--:B------:R-:W-:Y:S02]  /*8da10*/  LEA.HI.X.SX32 R25, R26, R5.reuse, 0x1, P6 ;  /* 0x000000051a197211 */ /* 0x080fe400030f0eff */
[----:B------:R-:W-:Y:S01]  /*8da20*/  ISETP.LT.AND P4, PT, R27, UR5, !P0 ;  /* 0x000000051b007c0c */ /* 0x000fe2000c781270 */
[----:B------:R-:W-:Y:S02]  /*8da30*/  ULDC UR5, c[0x0][0x22c] ;  /* 0x00008b0000057ab9 */ /* 0x000fe40000000800 */
[----:B----4-:R1:W-:Y:S01]  /*8da40*/  @P3 STG.E.U16 desc[UR8][R24.64], R28 ;  /* 0x0000001c18003986 */ /* 0x0103e2000c101508 */
[----:B0-----:R-:W-:Y:S02]  /*8da50*/  VIADD R0, R2, 0x40 ;  /* 0x0000004002007836 */ /* 0x001fe40000000000 */
[----:B------:R-:W-:Y:S01]  /*8da60*/  VIADD R6, R26, UR4 ;  /* 0x000000041a067c36 */ /* 0x000fe20008000000 */
[----:B------:R-:W-:Y:S01]  /*8da70*/  ULDC UR4, c[0x0][0x248] ;  /* 0x0000920000047ab9 */ /* 0x000fe20000000800 */
[----:B------:R-:W-:Y:S01]  /*8da80*/  VIADD R26, R2, 0x41 ;  /* 0x00000041021a7836 */ /* 0x000fe20000000000 */
[----:B------:R-:W-:Y:S01]  /*8da90*/  ISETP.LT.AND P6, PT, R0, UR5, !P0 ;  /* 0x0000000500007c0c */ /* 0x000fe2000c7c1270 */
[C---:B------:R-:W-:Y:S01]  /*8daa0*/  VIADD R0, R6.reuse, UR4 ;  /* 0x0000000406007c36 */ /* 0x040fe20008000000 */
[-C--:B-1----:R-:W-:Y:S01]  /*8dab0*/  LEA R24, P3, R6, R4.reuse, 0x1 ;  /* 0x0000000406187211 */ /* 0x082fe200078608ff */
[----:B------:R-:W-:Y:S01]  /*8dac0*/  ULDC UR5, c[0x0][0x22c] ;  /* 0x00008b0000057ab9 */ /* 0x000fe20000000800 */
[----:B------:R-:W-:Y:S01]  /*8dad0*/  PRMT R7, R28, 0x7632, R7 ;  /* 0x000076321c077816 */ /* 0x000fe20000000007 */
[----:B------:R-:W-:Y:S01]  /*8dae0*/  ULDC UR4, c[0x0][0x22c] ;  /* 0x00008b0000047ab9 */ /* 0x000fe20000000800 */
[----:B------:R-:W-:Y:S01]  /*8daf0*/  LEA.HI.X.SX32 R25, R6, R5, 0x1, P3 ;  /* 0x0000000506197211 */ /* 0x000fe200018f0eff */
[----:B------:R-:W-:Y:S01]  /*8db00*/  VIADD R27, R2, 0x45 ;  /* 0x00000045021b7836 */ /* 0x000fe20000000000 */
[----:B------:R-:W-:Y:S01]  /*8db10*/  ISETP.LT.AND P5, PT, R26, UR5, !P0 ;  /* 0x000000051a007c0c */ /* 0x000fe2000c7a1270 */
[----:B------:R-:W-:Y:S01]  /*8db20*/  VIADD R26, R2, 0x42 ;  /* 0x00000042021a7836 */ /* 0x000fe20000000000 */
[----:B------:R-:W-:Y:S01]  /*8db30*/  LEA R6, P3, R0, R4, 0x1 ;  /* 0x0000000400067211 */ /* 0x000fe200078608ff */
[----:B------:R0:W-:Y:S01]  /*8db40*/  @P2 STG.E.U16 desc[UR8][R24.64], R7 ;  /* 0x0000000718002986 */ /* 0x0001e2000c101508 */
[----:B------:R-:W-:-:S03]  /*8db50*/  ULDC UR5, c[0x0][0x22c] ;  /* 0x00008b0000057ab9 */ /* 0x000fc60000000800 */
[----:B------:R-:W4:Y:S01]  /*8db60*/  LDL.LU R28, [R1+0x24] ;  /* 0x00002400011c7983 */ /* 0x000f220000300800 */
[----:B0-----:R-:W-:Y:S02]  /*8db70*/  LEA.HI.X.SX32 R7, R0, R5, 0x1, P3 ;  /* 0x0000000500077211 */ /* 0x001fe400018f0eff */
[----:B------:R-:W-:Y:S01]  /*8db80*/  ISETP.LT.AND P3, PT, R26, UR4, !P0 ;  /* 0x000000041a007c0c */ /* 0x000fe2000c761270 */
[----:B------:R-:W-:Y:S02]  /*8db90*/  ULDC UR4, c[0x0][0x248] ;  /* 0x0000920000047ab9 */ /* 0x000fe40000000800 */
[----:B------:R-:W-:Y:S02]  /*8dba0*/  VIADD R0, R0, UR4 ;  /* 0x0000000400007c36 */ /* 0x000fe40008000000 */
[----:B------:R-:W-:Y:S01]  /*8dbb0*/  VIADD R24, R2, 0x43 ;  /* 0x0000004302187836 */ /* 0x000fe20000000000 */
[----:B--2---:R0:W-:Y:S01]  /*8dbc0*/  @P1 STG.E.U16 desc[UR8][R6.64], R3 ;  /* 0x0000000306001986 */ /* 0x0041e2000c101508 */
[----:B------:R-:W-:-:S03]  /*8dbd0*/  ULDC UR4, c[0x0][0x22c] ;  /* 0x00008b0000047ab9 */ /* 0x000fc60000000800 */
[----:B------:R-:W-:Y:S01]  /*8dbe0*/  ISETP.LT.AND P2, PT, R24, UR4, !P0 ;  /* 0x0000000418007c0c */ /* 0x000fe2000c741270 */
[----:B------:R-:W-:Y:S01]  /*8dbf0*/  ULDC UR4, c[0x0][0x248] ;  /* 0x0000920000047ab9 */ /* 0x000fe20000000800 */
[----:B------:R-:W-:Y:S02]  /*8dc00*/  PRMT R24, R3, 0x7632, R24 ;  /* 0x0000763203187816 */ /* 0x000fe40000000018 */
[----:B0-----:R-:W-:Y:S01]  /*8dc10*/  LEA R6, P1, R0, R4, 0x1 ;  /* 0x0000000400067211 */ /* 0x001fe200078208ff */
[----:B------:R-:W-:Y:S01]  /*8dc20*/  VIADD R25, R2, 0x44 ;  /* 0x0000004402197836 */ /* 0x000fe20000000000 */
[----:B------:R-:W2:Y:S02]  /*8dc30*/  LDL.LU R3, [R1+0x28] ;  /* 0x0000280001037983 */ /* 0x000ea40000300800 */
[C---:B------:R-:W-:Y:S01]  /*8dc40*/  LEA.HI.X.SX32 R7, R0.reuse, R5, 0x1, P1 ;  /* 0x0000000500077211 */ /* 0x040fe200008f0eff */
[----:B------:R-:W-:Y:S01]  /*8dc50*/  VIADD R0, R0, UR4 ;  /* 0x0000000400007c36 */ /* 0x000fe20008000000 */
[----:B------:R-:W-:-:S03]  /*8dc60*/  ULDC UR4, c[0x0][0x248] ;  /* 0x0000920000047ab9 */ /* 0x000fc60000000800 */
[----:B------:R0:W-:Y:S01]  /*8dc70*/  @P4 STG.E.U16 desc[UR8][R6.64], R24 ;  /* 0x0000001806004986 */ /* 0x0001e2000c101508 */
[----:B------:R-:W-:Y:S01]  /*8dc80*/  ISETP.LT.AND P1, PT, R25, UR5, !P0 ;  /* 0x0000000519007c0c */ /* 0x000fe2000c721270 */
[----:B------:R-:W-:Y:S01]  /*8dc90*/  ULDC UR5, c[0x0][0x22c] ;  /* 0x00008b0000057ab9 */ /* 0x000fe20000000800 */
[CC--:B0-----:R-:W-:Y:S01]  /*8dca0*/  LEA R24, P4, R0.reuse, R4.reuse, 0x1 ;  /* 0x0000000400187211 */ /* 0x0c1fe200078808ff */
[C---:B------:R-:W-:Y:S01]  /*8dcb0*/  VIADD R7, R0.reuse, UR4 ;  /* 0x0000000400077c36 */ /* 0x040fe20008000000 */
[----:B------:R-:W-:Y:S02]  /*8dcc0*/  ULDC UR4, c[0x0][0x248] ;  /* 0x0000920000047ab9 */ /* 0x000fe40000000800 */
        /* <DEDUP_REMOVED lines=8> */
[----:B0-----:R-:W-:-:S04]  /*8dd50*/  LEA R24, P6, R26, R4, 0x1 ;  /* 0x000000041a187211 */ /* 0x001fc800078c08ff */
[CC--:B------:R-:W-:Y:S01]  /*8dd60*/  LEA.HI.X.SX32 R25, R26.reuse, R5.reuse, 0x1, P6 ;  /* 0x000000051a197211 */ /* 0x0c0fe200030f0eff */
[----:B-1----:R-:W-:Y:S01]  /*8dd70*/  VIADD R7, R26, UR4 ;  /* 0x000000041a077c36 */ /* 0x002fe20008000000 */
[----:B------:R-:W-:Y:S01]  /*8dd80*/  ISETP.LT.AND P4, PT, R27, UR5, !P0 ;  /* 0x000000051b007c0c */ /* 0x000fe2000c781270 */
[----:B------:R-:W-:Y:S02]  /*8dd90*/  VIADD R0, R2, 0x46 ;  /* 0x0000004602007836 */ /* 0x000fe40000000000 */
[----:B------:R0:W-:Y:S01]  /*8dda0*/  @P3 STG.E.U16 desc[UR8][R24.64], R21 ;  /* 0x0000001518003986 */ /* 0x0001e2000c101508 */
[----:B------:R-:W-:Y:S01]  /*8ddb0*/  ULDC UR5, c[0x0][0x22c] ;  /* 0x00008b0000057ab9 */ /* 0x000fe20000000800 */
[CC--:B------:R-:W-:Y:S01]  /*8ddc0*/  LEA R6, P3, R7.reuse, R4.reuse, 0x1 ;  /* 0x0000000407067211 */ /* 0x0c0fe200078608ff */
[----:B------:R-:W-:Y:S01]  /*8ddd0*/  ULDC UR4, c[0x0][0x248] ;  /* 0x0000920000047ab9 */ /* 0x000fe20000000800 */
[----:B------:R-:W4:Y:S01]  /*8dde0*/  LDL.LU R27, [R1+0x20] ;  /* 0x00002000011b7983 */ /* 0x000f220000300800 */
[----:B------:R-:W-:Y:S01]  /*8ddf0*/  ISETP.LT.AND P5, PT, R0, UR5, !P0 ;  /* 0x0000000500007c0c */ /* 0x000fe2000c7a1270 */
[C---:B------:R-:W-:Y:S01]  /*8de00*/  VIADD R20, R2.reuse, 0x47 ;  /* 0x0000004702147836 */ /* 0x040fe20000000000 */
[----:B------:R-:W-:Y:S01]  /*8de10*/  ULDC UR5, c[0x0][0x22c] ;  /* 0x00008b0000057ab9 */ /* 0x000fe20000000800 */
[C---:B------:R-:W-:Y:S01]  /*8de20*/  VIADD R0, R7.reuse, UR4 ;  /* 0x0000000407007c36 */ /* 0x040fe20008000000 */
[-C--:B------:R-:W-:Y:S01]  /*8de30*/  LEA.HI.X.SX32 R7, R7, R5.reuse, 0x1, P3 ;  /* 0x0000000507077211 */ /* 0x080fe200018f0eff */
[----:B------:R-:W-:Y:S01]  /*8de40*/  ULDC UR4, c[0x0][0x22c] ;  /* 0x00008b0000047ab9 */ /* 0x000fe20000000800 */
[----:B0-----:R-:W-:Y:S01]  /*8de50*/  PRMT R21, R21, 0x7632, R21 ;  /* 0x0000763215157816 */ /* 0x001fe20000000015 */
[----:B------:R-:W-:Y:S01]  /*8de60*/  VIADD R24, R2, 0x48 ;  /* 0x0000004802187836 */ /* 0x000fe20000000000 */
        /* <DEDUP_REMOVED lines=18> */
[----:B------:R-:W-:Y:S02]  /*8df90*/  VIADD R20, R2, 0x4a ;  /* 0x0000004a02147836 */ /* 0x000fe40000000000 */
[----:B------:R-:W-:Y:S01]  /*8dfa0*/  VIADD R21, R0, UR4 ;  /* 0x0000000400157c36 */ /* 0x000fe20008000000 */
[----:B------:R-:W-:Y:S01]  /*8dfb0*/  ULDC UR4, c[0x0][0x22c] ;  /* 0x00008b0000047ab9 */ /* 0x000fe20000000800 */
[----:B------:R0:W-:Y:S01]  /*8dfc0*/  @P4 STG.E.U16 desc[UR8][R6.64], R22 ;  /* 0x0000001606004986 */ /* 0x0001e2000c101508 */
[----:B------:R-:W-:Y:S01]  /*8dfd0*/  ISETP.LT.AND P6, PT, R20, UR5, !P0 ;  /* 0x0000000514007c0c */ /* 0x000fe2000c7c1270 */
[----:B------:R-:W-:Y:S01]  /*8dfe0*/  ULDC UR5, c[0x0][0x248] ;  /* 0x0000920000057ab9 */ /* 0x000fe20000000800 */
[----:B------:R-:W-:Y:S01]  /*8dff0*/  VIADD R24, R2, 0x4b ;  /* 0x0000004b02187836 */ /* 0x000fe20000000000 */
[----:B0-----:R-:W-:Y:S01]  /*8e000*/  LEA R6, P4, R0, R4, 0x1 ;  /* 0x0000000400067211 */ /* 0x001fe200078808ff */
[----:B------:R-:W-:Y:S01]  /*8e010*/  VIADD R22, R21, UR5 ;  /* 0x0000000515167c36 */ /* 0x000fe20008000000 */
[----:B------:R-:W-:-:S02]  /*8e020*/  ULDC UR5, c[0x0][0x22c] ;  /* 0x00008b0000057ab9 */ /* 0x000fc40000000800 */
[----:B------:R-:W-:Y:S02]  /*8e030*/  LEA.HI.X.SX32 R7, R0, R5, 0x1, P4 ;  /* 0x0000000500077211 */ /* 0x000fe400020f0eff */
[----:B------:R-:W-:-:S04]  /*8e040*/  LEA R20, P4, R21, R4, 0x1 ;  /* 0x0000000415147211 */ /* 0x000fc800078808ff */
[----:B------:R-:W-:Y:S02]  /*8e050*/  LEA.HI.X.SX32 R21, R21, R5, 0x1, P4 ;  /* 0x0000000515157211 */ /* 0x000fe400020f0eff */
[----:B---3--:R-:W-:Y:S01]  /*8e060*/  PRMT R0, R23, 0x7632, R0 ;  /* 0x0000763217007816 */ /* 0x008fe20000000000 */
[----:B------:R0:W-:Y:S01]  /*8e070*/  @P5 STG.E.U16 desc[UR8][R6.64], R23 ;  /* 0x0000001706005986 */ /* 0x0001e2000c101508 */
[----:B------:R-:W-:Y:S01]  /*8e080*/  ISETP.LT.AND P5, PT, R24, UR4, !P0 ;  /* 0x0000000418007c0c */ /* 0x000fe2000c7a1270 */
[----:B------:R-:W-:Y:S02]  /*8e090*/  ULDC UR4, c[0x0][0x22c] ;  /* 0x00008b0000047ab9 */ /* 0x000fe40000000800 */
[----:B------:R1:W-:Y:S01]  /*8e0a0*/  @P3 STG.E.U16 desc[UR8][R20.64], R0 ;  /* 0x0000000014003986 */ /* 0x0003e2000c101508 */
[----:B0-----:R-:W-:Y:S01]  /*8e0b0*/  VIADD R23, R2, 0x4c ;  /* 0x0000004c02177836 */ /* 0x001fe20000000000 */
[----:B------:R-:W-:-:S04]  /*8e0c0*/  LEA R6, P4, R22, R4, 0x1 ;  /* 0x0000000416067211 */ /* 0x000fc800078808ff */
[----:B------:R-:W-:Y:S02]  /*8e0d0*/  LEA.HI.X.SX32 R7, R22, R5, 0x1, P4 ;  /* 0x0000000516077211 */ /* 0x000fe400020f0eff */
[----:B------:R-:W-:Y:S01]  /*8e0e0*/  ISETP.LT.AND P4, PT, R23, UR4, !P0 ;  /* 0x0000000417007c0c */ /* 0x000fe2000c781270 */
[----:B------:R-:W-:Y:S01]  /*8e0f0*/  ULDC UR4, c[0x0][0x248] ;  /* 0x0000920000047ab9 */ /* 0x000fe20000000800 */
[----:B-1----:R-:W-:Y:S02]  /*8e100*/  VIADD R0, R2, 0x4d ;  /* 0x0000004d02007836 */ /* 0x002fe40000000000 */
[----:B------:R-:W-:Y:S01]  /*8e110*/  VIADD R22, R22, UR4 ;  /* 0x0000000416167c36 */ /* 0x000fe20008000000 */
[----:B------:R-:W-:Y:S01]  /*8e120*/  ULDC UR4, c[0x0][0x22c] ;  /* 0x00008b0000047ab9 */ /* 0x000fe20000000800 */
[----:B------:R0:W-:Y:S01]  /*8e130*/  @P2 STG.E.U16 desc[UR8][R6.64], R16 ;  /* 0x0000001006002986 */ /* 0x0001e2000c101508 */
[----:B------:R-:W-:Y:S01]  /*8e140*/  ISETP.LT.AND P3, PT, R0, UR4, !P0 ;  /* 0x0000000400007c0c */ /* 0x000fe2000c761270 */
[----:B------:R-:W-:Y:S01]  /*8e150*/  VIADD R0, R2, 0x4e ;  /* 0x0000004e02007836 */ /* 0x000fe20000000000 */
[----:B------:R-:W-:Y:S01]  /*8e160*/  ULDC UR4, c[0x0][0x248] ;  /* 0x0000920000047ab9 */ /* 0x000fe20000000800 */
[----:B0-----:R-:W-:-:S02]  /*8e170*/  LEA R6, P2, R22, R4, 0x1 ;  /* 0x0000000416067211 */ /* 0x001fc400078408ff */
[----:B------:R-:W-:Y:S02]  /*8e180*/  PRMT R16, R16, 0x7632, R16 ;  /* 0x0000763210107816 */ /* 0x000fe40000000010 */
[----:B------:R-:W-:Y:S02]  /*8e190*/  LEA.HI.X.SX32 R7, R22, R5, 0x1, P2 ;  /* 0x0000000516077211 */ /* 0x000fe400010f0eff */
[----:B------:R-:W-:Y:S01]  /*8e1a0*/  ISETP.LT.AND P2, PT, R0, UR5, !P0 ;  /* 0x0000000500007c0c */ /* 0x000fe2000c741270 */
[----:B------:R-:W-:Y:S01]  /*8e1b0*/  VIADD R0, R22, UR4 ;  /* 0x0000000416007c36 */ /* 0x000fe20008000000 */
[----:B------:R-:W-:Y:S01]  /*8e1c0*/  ULDC UR4, c[0x0][0x248] ;  /* 0x0000920000047ab9 */ /* 0x000fe20000000800 */
[----:B------:R0:W-:Y:S01]  /*8e1d0*/  @P1 STG.E.U16 desc[UR8][R6.64], R16 ;  /* 0x0000001006001986 */ /* 0x0001e2000c101508 */
[----:B------:R-:W-:Y:S02]  /*8e1e0*/  ULDC UR5, c[0x0][0x22c] ;  /* 0x00008b0000057ab9 */ /* 0x000fe40000000800 */
[----:B------:R-:W-:-:S04]  /*8e1f0*/  LEA R20, P1, R0, R4, 0x1 ;  /* 0x0000000400147211 */ /* 0x000fc800078208ff */
[CC--:B------:R-:W-:Y:S01]  /*8e200*/  LEA.HI.X.SX32 R21, R0.reuse, R5.reuse, 0x1, P1 ;  /* 0x0000000500157211 */ /* 0x0c0fe200008f0eff */
[----:B0-----:R-:W-:Y:S01]  /*8e210*/  VIADD R7, R0, UR4 ;  /* 0x0000000400077c36 */ /* 0x001fe20008000000 */
[----:B------:R-:W-:Y:S01]  /*8e220*/  ULDC UR4, c[0x0][0x248] ;  /* 0x0000920000047ab9 */ /* 0x000fe20000000800 */
[----:B------:R-:W-:Y:S02]  /*8e230*/  VIADD R16, R2, 0x4f ;  /* 0x0000004f02107836 */ /* 0x000fe40000000000 */
[C---:B------:R-:W-:Y:S01]  /*8e240*/  VIADD R22, R7.reuse, UR4 ;  /* 0x0000000407167c36 */ /* 0x040fe20008000000 */
[----:B------:R-:W-:Y:S01]  /*8e250*/  LEA R6, P1, R7, R4, 0x1 ;  /* 0x0000000407067211 */ /* 0x000fe200078208ff */
[----:B------:R0:W-:Y:S01]  /*8e260*/  @P6 STG.E.U16 desc[UR8][R20.64], R17 ;  /* 0x0000001114006986 */ /* 0x0001e2000c101508 */
[----:B------:R-:W-:Y:S01]  /*8e270*/  PRMT R0, R17, 0x7632, R0 ;  /* 0x0000763211007816 */ /* 0x000fe20000000000 */
[----:B------:R-:W-:Y:S01]  /*8e280*/  ULDC UR4, c[0x0][0x248] ;  /* 0x0000920000047ab9 */ /* 0x000fe20000000800 */
[----:B------:R-:W-:-:S02]  /*8e290*/  LEA.HI.X.SX32 R7, R7, R5, 0x1, P1 ;  /* 0x0000000507077211 */ /* 0x000fc400008f0eff */
[----:B------:R-:W-:Y:S01]  /*8e2a0*/  ISETP.LT.AND P1, PT, R16, UR5, !P0 ;  /* 0x0000000510007c0c */ /* 0x000fe2000c721270 */
[----:B------:R-:W-:Y:S01]  /*8e2b0*/  ULDC UR5, c[0x0][0x22c] ;  /* 0x00008b0000057ab9 */ /* 0x000fe20000000800 */
[CC--:B------:R-:W-:Y:S01]  /*8e2c0*/  LEA R16, P6, R22.reuse, R4.reuse, 0x1 ;  /* 0x0000000416107211 */ /* 0x0c0fe200078c08ff */
[----:B------:R1:W-:Y:S03]  /*8e2d0*/  @P5 STG.E.U16 desc[UR8][R6.64], R0 ;  /* 0x0000000006005986 */ /* 0x0003e6000c101508 */
[-C--:B0-----:R-:W-:Y:S01]  /*8e2e0*/  LEA.HI.X.SX32 R17, R22, R5.reuse, 0x1, P6 ;  /* 0x0000000516117211 */ /* 0x081fe200030f0eff */
[----:B-1----:R-:W-:Y:S02]  /*8e2f0*/  VIADD R0, R2, 0x50 ;  /* 0x0000005002007836 */ /* 0x002fe40000000000 */
[----:B------:R-:W-:Y:S02]  /*8e300*/  VIADD R7, R22, UR4 ;  /* 0x0000000416077c36 */ /* 0x000fe40008000000 */
[----:B------:R0:W-:Y:S01]  /*8e310*/  @P4 STG.E.U16 desc[UR8][R16.64], R18 ;  /* 0x0000001210004986 */ /* 0x0001e2000c101508 */
[----:B------:R-:W-:Y:S01]  /*8e320*/  ULDC UR4, c[0x0][0x248] ;  /* 0x0000920000047ab9 */ /* 0x000fe20000000800 */
[----:B------:R-:W-:Y:S01]  /*8e330*/  ISETP.LT.AND P6, PT, R0, UR5, !P0 ;  /* 0x0000000500007c0c */ /* 0x000fe2000c7c1270 */
[C---:B------:R-:W-:Y:S01]  /*8e340*/  VIADD R0, R7.reuse, UR4 ;  /* 0x0000000407007c36 */ /* 0x040fe20008000000 */
[C---:B------:R-:W-:Y:S01]  /*8e350*/  LEA R6, P4, R7.reuse, R4, 0x1 ;  /* 0x0000000407067211 */ /* 0x040fe200078808ff */
[----:B------:R-:W-:Y:S01]  /*8e360*/  ULDC UR5, c[0x0][0x22c] ;  /* 0x00008b0000057ab9 */ /* 0x000fe20000000800 */
[C---:B------:R-:W-:Y:S01]  /*8e370*/  VIADD R20, R2.reuse, 0x52 ;  /* 0x0000005202147836 */ /* 0x040fe20000000000 */
[----:B------:R-:W-:Y:S01]  /*8e380*/  ULDC UR4, c[0x0][0x22c] ;  /* 0x00008b0000047ab9 */ /* 0x000fe20000000800 */
[----:B0-----:R-:W-:Y:S01]  /*8e390*/  VIADD R16, R2, 0x51 ;  /* 0x0000005102107836 */ /* 0x001fe20000000000 */
[----:B------:R-:W-:-:S04]  /*8e3a0*/  LEA.HI.X.SX32 R7, R7, R5, 0x1, P4 ;  /* 0x0000000507077211 */ /* 0x000fc800020f0eff */
[----:B------:R-:W-:Y:S01]  /*8e3b0*/  ISETP.LT.AND P5, PT, R16, UR5, !P0 ;  /* 0x0000000510007c0c */ /* 0x000fe2000c7a1270 */
[----:B------:R-:W-:Y:S01]  /*8e3c0*/  ULDC UR5, c[0x0][0x22c] ;  /* 0x00008b0000057ab9 */ /* 0x000fe20000000800 */
[----:B------:R-:W-:-:S04]  /*8e3d0*/  LEA R16, P4, R0, R4, 0x1 ;  /* 0x0000000400107211 */ /* 0x000fc800078808ff */
[----:B------:R-:W-:Y:S02]  /*8e3e0*/  LEA.HI.X.SX32 R17, R0, R5, 0x1, P4 ;  /* 0x0000000500117211 */ /* 0x000fe400020f0eff */
[----:B------:R-:W-:Y:S01]  /*8e3f0*/  ISETP.LT.AND P4, PT, R20, UR4, !P0 ;  /* 0x0000000414007c0c */ /* 0x000fe2000c781270 */
[----:B------:R-:W-:Y:S01]  /*8e400*/  ULDC UR4, c[0x0][0x248] ;  /* 0x0000920000047ab9 */ /* 0x000fe20000000800 */
[----:B------:R-:W3:Y:S01]  /*8e410*/  LDL.LU R20, [R1+0x2c] ;  /* 0x00002c0001147983 */ /* 0x000ee20000300800 */
[----:B------:R-:W-:Y:S01]  /*8e420*/  PRMT R18, R18, 0x7632, R18 ;  /* 0x0000763212127816 */ /* 0x000fe20000000012 */
[----:B------:R-:W-:Y:S01]  /*8e430*/  VIADD R0, R0, UR4 ;  /* 0x0000000400007c36 */ /* 0x000fe20008000000 */
[----:B------:R-:W-:-:S03]  /*8e440*/  ULDC UR4, c[0x0][0x22c] ;  /* 0x00008b0000047ab9 */ /* 0x000fc60000000800 */
[----:B------:R0:W-:Y:S04]  /*8e450*/  @P3 STG.E.U16 desc[UR8][R6.64], R18 ;  /* 0x0000001206003986 */ /* 0x0001e8000c101508 */
[----:B------:R1:W-:Y:S01]  /*8e460*/  @P2 STG.E.U16 desc[UR8][R16.64], R19 ;  /* 0x0000001310002986 */ /* 0x0003e2000c101508 */
[----:B0-----:R-:W-:Y:S01]  /*8e470*/  VIADD R7, R2, 0x53 ;  /* 0x0000005302077836 */ /* 0x001fe20000000000 */
[----:B------:R-:W-:-:S04]  /*8e480*/  LEA R6, P2, R0, R4, 0x1 ;  /* 0x0000000400067211 */ /* 0x000fc800078408ff */
[----:B------:R-:W-:Y:S01]  /*8e490*/  ISETP.LT.AND P3, PT, R7, UR4, !P0 ;  /* 0x0000000407007c0c */ /* 0x000fe2000c761270 */
[----:B------:R-:W-:Y:S01]  /*8e4a0*/  ULDC UR4, c[0x0][0x248] ;  /* 0x0000920000047ab9 */ /* 0x000fe20000000800 */
[----:B-1----:R-:W-:Y:S01]  /*8e4b0*/  PRMT R19, R19, 0x7632, R19 ;  /* 0x0000763213137816 */ /* 0x002fe20000000013 */
[----:B------:R-:W-:Y:S01]  /*8e4c0*/  VIADD R16, R2, 0x54 ;  /* 0x0000005402107836 */ /* 0x000fe20000000000 */
[C---:B------:R-:W-:Y:S01]  /*8e4d0*/  LEA.HI.X.SX32 R7, R0.reuse, R5, 0x1, P2 ;  /* 0x0000000500077211 */ /* 0x040fe200010f0eff */
[----:B------:R-:W-:Y:S01]  /*8e4e0*/  VIADD R0, R0, UR4 ;  /* 0x0000000400007c36 */ /* 0x000fe20008000000 */
[----:B------:R-:W-:Y:S02]  /*8e4f0*/  ULDC UR4, c[0x0][0x248] ;  /* 0x0000920000047ab9 */ /* 0x000fe40000000800 */
[----:B------:R-:W-:Y:S01]  /*8e500*/  ISETP.LT.AND P2, PT, R16, UR5, !P0 ;  /* 0x0000000510007c0c */ /* 0x000fe2000c741270 */
[----:B------:R0:W-:Y:S01]  /*8e510*/  @P1 STG.E.U16 desc[UR8][R6.64], R19 ;  /* 0x0000001306001986 */ /* 0x0001e2000c101508 */
[----:B------:R-:W-:Y:S01]  /*8e520*/  LEA R16, P1, R0, R4, 0x1 ;  /* 0x0000000400107211 */ /* 0x000fe200078208ff */
[----:B------:R-:W-:-:S03]  /*8e530*/  ULDC UR5, c[0x0][0x22c] ;  /* 0x00008b0000057ab9 */ /* 0x000fc60000000800 */
[C---:B------:R-:W-:Y:S01]  /*8e540*/  LEA.HI.X.SX32 R17, R0.reuse, R5, 0x1, P1 ;  /* 0x0000000500117211 */ /* 0x040fe200008f0eff */
[----:B0-----:R-:W-:Y:S01]  /*8e550*/  VIADD R7, R0, UR4 ;  /* 0x0000000400077c36 */ /* 0x001fe20008000000 */
[----:B------:R-:W-:-:S03]  /*8e560*/  ULDC UR4, c[0x0][0x248] ;  /* 0x0000920000047ab9 */ /* 0x000fc60000000800 */
[C---:B------:R-:W-:Y:S01]  /*8e570*/  VIADD R18, R7.reuse, UR4 ;  /* 0x0000000407127c36 */ /* 0x040fe20008000000 */
[C---:B------:R-:W-:Y:S01]  /*8e580*/  LEA R6, P1, R7.reuse, R4, 0x1 ;  /* 0x0000000407067211 */ /* 0x040fe200078208ff */
[----:B------:R0:W-:Y:S01]  /*8e590*/  @P6 STG.E.U16 desc[UR8][R16.64], R12 ;  /* 0x0000000c10006986 */ /* 0x0001e2000c101508 */
[----:B------:R-:W-:Y:S01]  /*8e5a0*/  PRMT R0, R12, 0x7632, R0 ;  /* 0x000076320c007816 */ /* 0x000fe20000000000 */
[----:B------:R-:W-:Y:S01]  /*8e5b0*/  ULDC UR4, c[0x0][0x248] ;  /* 0x0000920000047ab9 */ /* 0x000fe20000000800 */
[----:B------:R-:W-:Y:S01]  /*8e5c0*/  LEA.HI.X.SX32 R7, R7, R5, 0x1, P1 ;  /* 0x0000000507077211 */ /* 0x000fe200008f0eff */
[----:B------:R-:W-:-:S04]  /*8e5d0*/  VIADD R19, R2, 0x55 ;  /* 0x0000005502137836 */ /* 0x000fc80000000000 */
[----:B------:R1:W-:Y:S01]  /*8e5e0*/  @P5 STG.E.U16 desc[UR8][R6.64], R0 ;  /* 0x0000000006005986 */ /* 0x0003e2000c101508 */
[----:B0-----:R-:W-:-:S04]  /*8e5f0*/  LEA R16, P6, R18, R4, 0x1 ;  /* 0x0000000412107211 */ /* 0x001fc800078c08ff */
[CC--:B------:R-:W-:Y:S01]  /*8e600*/  LEA.HI.X.SX32 R17, R18.reuse, R5.reuse, 0x1, P6 ;  /* 0x0000000512117211 */ /* 0x0c0fe200030f0eff */
[----:B-1----:R-:W-:Y:S02]  /*8e610*/  VIADD R7, R18, UR4 ;  /* 0x0000000412077c36 */ /* 0x002fe40008000000 */
[----:B------:R-:W-:Y:S01]  /*8e620*/  VIADD R0, R2, 0x56 ;  /* 0x0000005602007836 */ /* 0x000fe20000000000 */
[----:B------:R-:W-:Y:S01]  /*8e630*/  ISETP.LT.AND P1, PT, R19, UR5, !P0 ;  /* 0x0000000513007c0c */ /* 0x000fe2000c721270 */
[----:B------:R0:W-:Y:S01]  /*8e640*/  @P4 STG.E.U16 desc[UR8][R16.64], R13 ;  /* 0x0000000d10004986 */ /* 0x0001e2000c101508 */
[----:B------:R-:W-:Y:S01]  /*8e650*/  ULDC UR5, c[0x0][0x22c] ;  /* 0x00008b0000057ab9 */ /* 0x000fe20000000800 */
[CC--:B------:R-:W-:Y:S01]  /*8e660*/  LEA R6, P4, R7.reuse, R4.reuse, 0x1 ;  /* 0x0000000407067211 */ /* 0x0c0fe200078808ff */
[----:B------:R-:W-:Y:S01]  /*8e670*/  ULDC UR4, c[0x0][0x248] ;  /* 0x0000920000047ab9 */ /* 0x000fe20000000800 */
        /* <DEDUP_REMOVED lines=31> */
[----:B------:R-:W-:Y:S01]  /*8e870*/  VIADD R16, R2, 0x5b ;  /* 0x0000005b02107836 */ /* 0x000fe20000000000 */
[----:B------:R-:W-:Y:S01]  /*8e880*/  ULDC UR5, c[0x0][0x22c] ;  /* 0x00008b0000057ab9 */ /* 0x000fe20000000800 */
[----:B0-----:R-:W-:Y:S01]  /*8e890*/  LEA R6, P1, R0, R4, 0x1 ;  /* 0x0000000400067211 */ /* 0x001fe200078208ff */
[----:B------:R-:W-:Y:S01]  /*8e8a0*/  VIADD R14, R13, UR4 ;  /* 0x000000040d0e7c36 */ /* 0x000fe20008000000 */
[----:B------:R-:W-:-:S02]  /*8e8b0*/  ULDC UR4, c[0x0][0x248] ;  /* 0x0000920000047ab9 */ /* 0x000fc40000000800 */
[----:B------:R-:W-:Y:S02]  /*8e8c0*/  LEA.HI.X.SX32 R7, R0, R5, 0x1, P1 ;  /* 0x0000000500077211 */ /* 0x000fe400008f0eff */
[----:B------:R-:W-:-:S03]  /*8e8d0*/  LEA R12, P1, R13, R4, 0x1 ;  /* 0x000000040d0c7211 */ /* 0x000fc600078208ff */
[----:B------:R0:W-:Y:S01]  /*8e8e0*/  @P6 STG.E.U16 desc[UR8][R6.64], R15 ;  /* 0x0000000f06006986 */ /* 0x0001e2000c101508 */
[----:B------:R-:W-:Y:S02]  /*8e8f0*/  PRMT R0, R15, 0x7632, R0 ;  /* 0x000076320f007816 */ /* 0x000fe40000000000 */
[----:B------:R-:W-:Y:S02]  /*8e900*/  LEA.HI.X.SX32 R13, R13, R5, 0x1, P1 ;  /* 0x000000050d0d7211 */ /* 0x000fe400008f0eff */
[----:B0-----:R-:W-:-:S03]  /*8e910*/  LEA R6, P6, R14, R4, 0x1 ;  /* 0x000000040e067211 */ /* 0x001fc600078c08ff */
[----:B------:R0:W-:Y:S01]  /*8e920*/  @P5 STG.E.U16 desc[UR8][R12.64], R0 ;  /* 0x000000000c005986 */ /* 0x0001e2000c101508 */
[C---:B------:R-:W-:Y:S01]  /*8e930*/  LEA.HI.X.SX32 R7, R14.reuse, R5, 0x1, P6 ;  /* 0x000000050e077211 */ /* 0x040fe200030f0eff */
[----:B------:R-:W-:Y:S01]  /*8e940*/  VIADD R14, R14, UR4 ;  /* 0x000000040e0e7c36 */ /* 0x000fe20008000000 */
[----:B------:R-:W-:Y:S01]  /*8e950*/  ISETP.LT.AND P1, PT, R16, UR5, !P0 ;  /* 0x0000000510007c0c */ /* 0x000fe2000c721270 */
[----:B------:R-:W-:Y:S01]  /*8e960*/  ULDC UR5, c[0x0][0x22c] ;  /* 0x00008b0000057ab9 */ /* 0x000fe20000000800 */
[----:B------:R-:W-:Y:S01]  /*8e970*/  ULDC UR4, c[0x0][0x248] ;  /* 0x0000920000047ab9 */ /* 0x000fe20000000800 */
[----:B------:R1:W-:Y:S01]  /*8e980*/  @P3 STG.E.U16 desc[UR8][R6.64], R8 ;  /* 0x0000000806003986 */ /* 0x0003e2000c101508 */
[C---:B0-----:R-:W-:Y:S02]  /*8e990*/  VIADD R0, R2.reuse, 0x5c ;  /* 0x0000005c02007836 */ /* 0x041fe40000000000 */
[----:B------:R-:W-:-:S03]  /*8e9a0*/  VIADD R12, R2, 0x5d ;  /* 0x0000005d020c7836 */ /* 0x000fc60000000000 */
[----:B------:R-:W-:Y:S02]  /*8e9b0*/  ISETP.LT.AND P6, PT, R0, UR5, !P0 ;  /* 0x0000000500007c0c */ /* 0x000fe4000c7c1270 */
[CC--:B-1----:R-:W-:Y:S01]  /*8e9c0*/  LEA R6, P3, R14.reuse, R4.reuse, 0x1 ;  /* 0x000000040e067211 */ /* 0x0c2fe200078608ff */
[----:B------:R-:W-:Y:S01]  /*8e9d0*/  VIADD R0, R14, UR4 ;  /* 0x000000040e007c36 */ /* 0x000fe20008000000 */
[----:B------:R-:W-:Y:S01]  /*8e9e0*/  PRMT R8, R8, 0x7632, R8 ;  /* 0x0000763208087816 */ /* 0x000fe20000000008 */
[----:B------:R-:W-:Y:S01]  /*8e9f0*/  ULDC UR5, c[0x0][0x22c] ;  /* 0x00008b0000057ab9 */ /* 0x000fe20000000800 */
[-C--:B------:R-:W-:Y:S01]  /*8ea00*/  LEA.HI.X.SX32 R7, R14, R5.reuse, 0x1, P3 ;  /* 0x000000050e077211 */ /* 0x080fe200018f0eff */
[----:B------:R-:W-:Y:S01]  /*8ea10*/  VIADD R14, R2, 0x5e ;  /* 0x0000005e020e7836 */ /* 0x000fe20000000000 */
[----:B------:R-:W-:Y:S01]  /*8ea20*/  ISETP.LT.AND P3, PT, R12, UR5, !P0 ;  /* 0x000000050c007c0c */ /* 0x000fe2000c761270 */
[----:B------:R-:W-:Y:S01]  /*8ea30*/  ULDC UR4, c[0x0][0x22c] ;  /* 0x00008b0000047ab9 */ /* 0x000fe20000000800 */
[----:B------:R-:W-:Y:S01]  /*8ea40*/  LEA R12, P5, R0, R4, 0x1 ;  /* 0x00000004000c7211 */ /* 0x000fe200078a08ff */
[----:B------:R0:W-:Y:S01]  /*8ea50*/  @P4 STG.E.U16 desc[UR8][R6.64], R8 ;  /* 0x0000000806004986 */ /* 0x0001e2000c101508 */
[----:B------:R-:W-:Y:S01]  /*8ea60*/  ISETP.LT.AND P4, PT, R14, UR4, !P0 ;  /* 0x000000040e007c0c */ /* 0x000fe2000c781270 */
[----:B------:R-:W-:Y:S01]  /*8ea70*/  ULDC UR4, c[0x0][0x248] ;  /* 0x0000920000047ab9 */ /* 0x000fe20000000800 */
[C---:B------:R-:W-:Y:S01]  /*8ea80*/  LEA.HI.X.SX32 R13, R0.reuse, R5, 0x1, P5 ;  /* 0x00000005000d7211 */ /* 0x040fe200028f0eff */
[----:B------:R-:W-:Y:S01]  /*8ea90*/  VIADD R0, R0, UR4 ;  /* 0x0000000400007c36 */ /* 0x000fe20008000000 */
[----:B------:R-:W-:Y:S01]  /*8eaa0*/  ULDC UR4, c[0x0][0x22c] ;  /* 0x00008b0000047ab9 */ /* 0x000fe20000000800 */
[----:B------:R-:W-:-:S02]  /*8eab0*/  ULDC UR5, c[0x0][0x22c] ;  /* 0x00008b0000057ab9 */ /* 0x000fc40000000800 */
[----:B------:R1:W-:Y:S01]  /*8eac0*/  @P2 STG.E.U16 desc[UR8][R12.64], R9 ;  /* 0x000000090c002986 */ /* 0x0003e2000c101508 */
[----:B0-----:R-:W-:Y:S01]  /*8ead0*/  VIADD R7, R2, 0x5f ;  /* 0x0000005f02077836 */ /* 0x001fe20000000000 */
[----:B------:R-:W-:Y:S01]  /*8eae0*/  LEA R6, P2, R0, R4, 0x1 ;  /* 0x0000000400067211 */ /* 0x000fe200078408ff */
[----:B------:R-:W-:-:S03]  /*8eaf0*/  VIADD R8, R2, 0x60 ;  /* 0x0000006002087836 */ /* 0x000fc60000000000 */
[----:B------:R-:W-:Y:S01]  /*8eb00*/  ISETP.LT.AND P5, PT, R7, UR4, !P0 ;  /* 0x0000000407007c0c */ /* 0x000fe2000c7a1270 */
[----:B------:R-:W-:Y:S01]  /*8eb10*/  ULDC UR4, c[0x0][0x248] ;  /* 0x0000920000047ab9 */ /* 0x000fe20000000800 */
[C---:B------:R-:W-:Y:S01]  /*8eb20*/  LEA.HI.X.SX32 R7, R0.reuse, R5, 0x1, P2 ;  /* 0x0000000500077211 */ /* 0x040fe200010f0eff */
[----:B------:R-:W-:Y:S01]  /*8eb30*/  VIADD R0, R0, UR4 ;  /* 0x0000000400007c36 */ /* 0x000fe20008000000 */
[----:B-1----:R-:W-:Y:S01]  /*8eb40*/  PRMT R9, R9, 0x7632, R9 ;  /* 0x0000763209097816 */ /* 0x002fe20000000009 */
[----:B------:R-:W-:Y:S01]  /*8eb50*/  ULDC UR4, c[0x0][0x248] ;  /* 0x0000920000047ab9 */ /* 0x000fe20000000800 */
[----:B------:R-:W-:Y:S01]  /*8eb60*/  ISETP.LT.AND P2, PT, R8, UR5, !P0 ;  /* 0x0000000508007c0c */ /* 0x000fe2000c741270 */
[----:B------:R-:W-:Y:S01]  /*8eb70*/  VIADD R13, R2, 0x61 ;  /* 0x00000061020d7836 */ /* 0x000fe20000000000 */
[----:B------:R-:W-:Y:S01]  /*8eb80*/  ULDC UR5, c[0x0][0x22c] ;  /* 0x00008b0000057ab9 */ /* 0x000fe20000000800 */
[----:B------:R0:W-:Y:S01]  /*8eb90*/  @P1 STG.E.U16 desc[UR8][R6.64], R9 ;  /* 0x0000000906001986 */ /* 0x0001e2000c101508 */
[C---:B------:R-:W-:Y:S01]  /*8eba0*/  LEA R8, P1, R0.reuse, R4, 0x1 ;  /* 0x0000000400087211 */ /* 0x040fe200078208ff */
[----:B0-----:R-:W-:-:S03]  /*8ebb0*/  VIADD R7, R0, UR4 ;  /* 0x0000000400077c36 */ /* 0x001fc60008000000 */
[-C--:B------:R-:W-:Y:S01]  /*8ebc0*/  LEA.HI.X.SX32 R9, R0, R5.reuse, 0x1, P1 ;  /* 0x0000000500097211 */ /* 0x080fe200008f0eff */
[----:B------:R-:W-:Y:S01]  /*8ebd0*/  ULDC UR4, c[0x0][0x248] ;  /* 0x0000920000047ab9 */ /* 0x000fe20000000800 */
[CC--:B------:R-:W-:Y:S01]  /*8ebe0*/  LEA R6, P1, R7.reuse, R4.reuse, 0x1 ;  /* 0x0000000407067211 */ /* 0x0c0fe200078208ff */
[C---:B------:R-:W-:Y:S01]  /*8ebf0*/  VIADD R12, R7.reuse, UR4 ;  /* 0x00000004070c7c36 */ /* 0x040fe20008000000 */
[----:B------:R-:W-:Y:S01]  /*8ec00*/  PRMT R0, R10, 0x7632, R0 ;  /* 0x000076320a007816 */ /* 0x000fe20000000000 */
[----:B------:R0:W-:Y:S01]  /*8ec10*/  @P6 STG.E.U16 desc[UR8][R8.64], R10 ;  /* 0x0000000a08006986 */ /* 0x0001e2000c101508 */
[----:B------:R-:W-:Y:S01]  /*8ec20*/  LEA.HI.X.SX32 R7, R7, R5, 0x1, P1 ;  /* 0x0000000507077211 */ /* 0x000fe200008f0eff */
[----:B------:R-:W-:Y:S01]  /*8ec30*/  ULDC UR4, c[0x0][0x248] ;  /* 0x0000920000047ab9 */ /* 0x000fe20000000800 */
[----:B------:R-:W-:Y:S01]  /*8ec40*/  ISETP.LT.AND P1, PT, R13, UR5, !P0 ;  /* 0x000000050d007c0c */ /* 0x000fe2000c721270 */
[----:B------:R-:W-:Y:S02]  /*8ec50*/  ULDC UR5, c[0x0][0x22c] ;  /* 0x00008b0000057ab9 */ /* 0x000fe40000000800 */
[----:B------:R1:W-:Y:S01]  /*8ec60*/  @P3 STG.E.U16 desc[UR8][R6.64], R0 ;  /* 0x0000000006003986 */ /* 0x0003e2000c101508 */
[----:B0-----:R-:W-:Y:S01]  /*8ec70*/  LEA R8, P6, R12, R4, 0x1 ;  /* 0x000000040c087211 */ /* 0x001fe200078c08ff */
[----:B-1----:R-:W-:-:S03]  /*8ec80*/  VIADD R0, R2, 0x62 ;  /* 0x0000006202007836 */ /* 0x002fc60000000000 */
[----:B------:R-:W-:Y:S02]  /*8ec90*/  LEA.HI.X.SX32 R9, R12, R5, 0x1, P6 ;  /* 0x000000050c097211 */ /* 0x000fe400030f0eff */
[----:B------:R-:W-:Y:S01]  /*8eca0*/  ISETP.LT.AND P3, PT, R0, UR5, !P0 ;  /* 0x0000000500007c0c */ /* 0x000fe2000c761270 */
[----:B------:R-:W-:Y:S02]  /*8ecb0*/  VIADD R0, R12, UR4 ;  /* 0x000000040c007c36 */ /* 0x000fe40008000000 */
[----:B------:R0:W-:Y:S01]  /*8ecc0*/  @P4 STG.E.U16 desc[UR8][R8.64], R11 ;  /* 0x0000000b08004986 */ /* 0x0001e2000c101508 */
[----:B------:R-:W-:Y:S01]  /*8ecd0*/  ULDC UR4, c[0x0][0x248] ;  /* 0x0000920000047ab9 */ /* 0x000fe20000000800 */
[----:B------:R-:W-:Y:S01]  /*8ece0*/  PRMT R10, R11, 0x7632, R10 ;  /* 0x000076320b0a7816 */ /* 0x000fe2000000000a */
[----:B------:R-:W-:Y:S01]  /*8ecf0*/  ULDC UR5, c[0x0][0x22c] ;  /* 0x00008b0000057ab9 */ /* 0x000fe20000000800 */
[----:B------:R-:W-:-:S04]  /*8ed00*/  LEA R6, P4, R0, R4, 0x1 ;  /* 0x0000000400067211 */ /* 0x000fc800078808ff */
[C---:B------:R-:W-:Y:S01]  /*8ed10*/  LEA.HI.X.SX32 R7, R0.reuse, R5, 0x1, P4 ;  /* 0x0000000500077211 */ /* 0x040fe200020f0eff */
[----:B0-----:R-:W-:Y:S01]  /*8ed20*/  VIADD R8, R0, UR4 ;  /* 0x0000000400087c36 */ /* 0x001fe20008000000 */
[----:B------:R-:W-:Y:S01]  /*8ed30*/  ULDC UR4, c[0x0][0x248] ;  /* 0x0000920000047ab9 */ /* 0x000fe20000000800 */
[----:B------:R-:W-:Y:S02]  /*8ed40*/  VIADD R9, R2, 0x63 ;  /* 0x0000006302097836 */ /* 0x000fe40000000000 */
[----:B------:R-:W-:Y:S01]  /*8ed50*/  VIADD R0, R8, UR4 ;  /* 0x0000000408007c36 */ /* 0x000fe20008000000 */
[----:B------:R-:W-:Y:S02]  /*8ed60*/  ULDC UR4, c[0x0][0x248] ;  /* 0x0000920000047ab9 */ /* 0x000fe40000000800 */
[----:B------:R-:W-:Y:S01]  /*8ed70*/  ISETP.LT.AND P4, PT, R9, UR5, !P0 ;  /* 0x0000000509007c0c */ /* 0x000fe2000c781270 */
[----:B------:R-:W-:Y:S01]  /*8ed80*/  VIADD R11, R0, UR4 ;  /* 0x00000004000b7c36 */ /* 0x000fe20008000000 */
[----:B------:R-:W-:Y:S01]  /*8ed90*/  ULDC UR5, c[0x0][0x248] ;  /* 0x0000920000057ab9 */ /* 0x000fe20000000800 */
[----:B------:R-:W-:-:S02]  /*8eda0*/  ULDC UR4, c[0x0][0x248] ;  /* 0x0000920000047ab9 */ /* 0x000fc40000000800 */
[----:B------:R-:W-:Y:S01]  /*8edb0*/  VIADD R9, R11, UR5 ;  /* 0x000000050b097c36 */ /* 0x000fe20008000000 */
[----:B------:R0:W-:Y:S01]  /*8edc0*/  @P5 STG.E.U16 desc[UR8][R6.64], R10 ;  /* 0x0000000a06005986 */ /* 0x0001e2000c101508 */
[----:B----4-:R-:W-:Y:S01]  /*8edd0*/  PRMT R14, R27, 0x7632, R14 ;  /* 0x000076321b0e7816 */ /* 0x010fe2000000000e */
[----:B------:R-:W-:Y:S01]  /*8ede0*/  VIADD R15, R2, 0x65 ;  /* 0x00000065020f7836 */ /* 0x000fe20000000000 */
[----:B------:R-:W-:Y:S01]  /*8edf0*/  ULDC UR5, c[0x0][0x22c] ;  /* 0x00008b0000057ab9 */ /* 0x000fe20000000800 */
[----:B------:R-:W-:Y:S01]  /*8ee00*/  VIADD R13, R9, UR4 ;  /* 0x00000004090d7c36 */ /* 0x000fe20008000000 */
[----:B------:R-:W-:-:S03]  /*8ee10*/  ULDC UR4, c[0x0][0x248] ;  /* 0x0000920000047ab9 */ /* 0x000fc60000000800 */
[----:B------:R-:W-:Y:S01]  /*8ee20*/  VIADD R12, R13, UR4 ;  /* 0x000000040d0c7c36 */ /* 0x000fe20008000000 */
[----:B------:R-:W-:Y:S01]  /*8ee30*/  ULDC UR4, c[0x0][0x248] ;  /* 0x0000920000047ab9 */ /* 0x000fe20000000800 */
[----:B0-----:R-:W-:Y:S01]  /*8ee40*/  LEA R6, P5, R8, R4, 0x1 ;  /* 0x0000000408067211 */ /* 0x001fe200078a08ff */
[----:B------:R-:W-:-:S03]  /*8ee50*/  VIADD R10, R2, 0x64 ;  /* 0x00000064020a7836 */ /* 0x000fc60000000000 */
[----:B------:R-:W-:Y:S01]  /*8ee60*/  LEA.HI.X.SX32 R7, R8, R5, 0x1, P5 ;  /* 0x0000000508077211 */ /* 0x000fe200028f0eff */
[----:B------:R-:W-:Y:S01]  /*8ee70*/  VIADD R8, R12, UR4 ;  /* 0x000000040c087c36 */ /* 0x000fe20008000000 */
[----:B------:R-:W-:Y:S01]  /*8ee80*/  ULDC UR4, c[0x0][0x248] ;  /* 0x0000920000047ab9 */ /* 0x000fe20000000800 */
[----:B------:R-:W-:Y:S01]  /*8ee90*/  ISETP.LT.AND P5, PT, R10, UR6, !P0 ;  /* 0x000000060a007c0c */ /* 0x000fe2000c7a1270 */
[----:B------:R-:W-:Y:S01]  /*8eea0*/  ULDC UR6, c[0x0][0x22c] ;  /* 0x00008b0000067ab9 */ /* 0x000fe20000000800 */
[----:B------:R0:W-:Y:S01]  /*8eeb0*/  @P2 STG.E.U16 desc[UR8][R6.64], R27 ;  /* 0x0000001b06002986 */ /* 0x0001e2000c101508 */
[----:B------:R-:W-:Y:S01]  /*8eec0*/  VIADD R10, R8, UR4 ;  /* 0x00000004080a7c36 */ /* 0x000fe20008000000 */
[----:B------:R-:W-:Y:S01]  /*8eed0*/  ULDC UR4, c[0x0][0x248] ;  /* 0x0000920000047ab9 */ /* 0x000fe20000000800 */
[----:B0-----:R-:W-:-:S04]  /*8eee0*/  LEA R6, P2, R0, R4, 0x1 ;  /* 0x0000000400067211 */ /* 0x001fc800078408ff */
[----:B------:R-:W-:Y:S01]  /*8eef0*/  LEA.HI.X.SX32 R7, R0, R5, 0x1, P2 ;  /* 0x0000000500077211 */ /* 0x000fe200010f0eff */
[----:B------:R-:W-:Y:S01]  /*8ef00*/  VIADD R0, R10, UR4 ;  /* 0x000000040a007c36 */ /* 0x000fe20008000000 */
[----:B------:R-:W-:-:S03]  /*8ef10*/  ULDC UR4, c[0x0][0x248] ;  /* 0x0000920000047ab9 */ /* 0x000fc60000000800 */
[----:B------:R-:W-:Y:S01]  /*8ef20*/  VIADD R23, R0, UR4 ;  /* 0x0000000400177c36 */ /* 0x000fe20008000000 */
[----:B------:R-:W-:Y:S01]  /*8ef30*/  ULDC UR4, c[0x0][0x248] ;  /* 0x0000920000047ab9 */ /* 0x000fe20000000800 */
[----:B------:R0:W-:Y:S01]  /*8ef40*/  @P1 STG.E.U16 desc[UR8][R6.64], R14 ;  /* 0x0000000e06001986 */ /* 0x0001e2000c101508 */
[----:B------:R-:W-:Y:S01]  /*8ef50*/  ISETP.LT.AND P2, PT, R15, UR5, !P0 ;  /* 0x000000050f007c0c */ /* 0x000fe2000c741270 */
[----:B------:R-:W-:Y:S01]  /*8ef60*/  VIADD R22, R23, UR4 ;  /* 0x0000000417167c36 */ /* 0x000fe20008000000 */
[----:B------:R-:W-:Y:S01]  /*8ef70*/  ULDC UR5, c[0x0][0x248] ;  /* 0x0000920000057ab9 */ /* 0x000fe20000000800 */
[----:B------:R-:W-:Y:S02]  /*8ef80*/  ULDC UR4, c[0x0][0x22c] ;  /* 0x00008b0000047ab9 */ /* 0x000fe40000000800 */
[----:B------:R-:W-:Y:S01]  /*8ef90*/  VIADD R21, R22, UR5 ;  /* 0x0000000516157c36 */ /* 0x000fe20008000000 */
[----:B------:R-:W-:Y:S01]  /*8efa0*/  ULDC UR5, c[0x0][0x248] ;  /* 0x0000920000057ab9 */ /* 0x000fe20000000800 */
[----:B0-----:R-:W-:Y:S01]  /*8efb0*/  LEA R6, P1, R11, R4, 0x1 ;  /* 0x000000040b067211 */ /* 0x001fe200078208ff */
[----:B------:R-:W-:-:S03]  /*8efc0*/  VIADD R14, R2, 0x66 ;  /* 0x00000066020e7836 */ /* 0x000fc60000000000 */
[----:B------:R-:W-:Y:S02]  /*8efd0*/  LEA.HI.X.SX32 R7, R11, R5, 0x1, P1 ;  /* 0x000000050b077211 */ /* 0x000fe400008f0eff */
[----:B------:R-:W-:Y:S01]  /*8efe0*/  ISETP.LT.AND P1, PT, R14, UR4, !P0 ;  /* 0x000000040e007c0c */ /* 0x000fe2000c721270 */
[----:B------:R-:W-:Y:S02]  /*8eff0*/  ULDC UR4, c[0x0][0x248] ;  /* 0x0000920000047ab9 */ /* 0x000fe40000000800 */
[----:B------:R-:W-:Y:S01]  /*8f000*/  VIADD R19, R21, UR4 ;  /* 0x0000000415137c36 */ /* 0x000fe20008000000 */
[----:B------:R-:W-:Y:S01]  /*8f010*/  ULDC UR4, c[0x0][0x248] ;  /* 0x0000920000047ab9 */ /* 0x000fe20000000800 */
[----:B------:R0:W-:Y:S02]  /*8f020*/  @P3 STG.E.U16 desc[UR8][R6.64], R28 ;  /* 0x0000001c06003986 */ /* 0x0001e4000c101508 */
[----:B------:R-:W-:Y:S01]  /*8f030*/  VIADD R18, R19, UR4 ;  /* 0x0000000413127c36 */ /* 0x000fe20008000000 */
[----:B------:R-:W-:Y:S01]  /*8f040*/  ULDC UR4, c[0x0][0x248] ;  /* 0x0000920000047ab9 */ /* 0x000fe20000000800 */
[----:B------:R-:W-:-:S02]  /*8f050*/  VIADD R11, R2, 0x67 ;  /* 0x00000067020b7836 */ /* 0x000fc40000000000 */
[----:B------:R-:W-:Y:S01]  /*8f060*/  VIADD R17, R18, UR4 ;  /* 0x0000000412117c36 */ /* 0x000fe20008000000 */
[----:B------:R-:W-:Y:S01]  /*8f070*/  ULDC UR4, c[0x0][0x22c] ;  /* 0x00008b0000047ab9 */ /* 0x000fe20000000800 */
[----:B0-----:R-:W-:-:S04]  /*8f080*/  LEA R6, P3, R9, R4, 0x1 ;  /* 0x0000000409067211 */ /* 0x001fc800078608ff */
[----:B------:R-:W-:Y:S01]  /*8f090*/  LEA.HI.X.SX32 R7, R9, R5, 0x1, P3 ;  /* 0x0000000509077211 */ /* 0x000fe200018f0eff */
[----:B------:R-:W-:Y:S01]  /*8f0a0*/  VIADD R9, R17, UR5 ;  /* 0x0000000511097c36 */ /* 0x000fe20008000000 */
[----:B------:R-:W-:Y:S01]  /*8f0b0*/  ISETP.LT.AND P3, PT, R11, UR4, !P0 ;  /* 0x000000040b007c0c */ /* 0x000fe2000c761270 */
[----:B------:R-:W-:Y:S01]  /*8f0c0*/  ULDC UR4, c[0x0][0x248] ;  /* 0x0000920000047ab9 */ /* 0x000fe20000000800 */
[----:B------:R-:W-:Y:S01]  /*8f0d0*/  PRMT R14, R28, 0x7632, R14 ;  /* 0x000076321c0e7816 */ /* 0x000fe2000000000e */
[----:B------:R-:W-:Y:S01]  /*8f0e0*/  VIADD R11, R9, UR4 ;  /* 0x00000004090b7c36 */ /* 0x000fe20008000000 */
[----:B------:R-:W-:Y:S01]  /*8f0f0*/  ULDC UR4, c[0x0][0x248] ;  /* 0x0000920000047ab9 */ /* 0x000fe20000000800 */
[----:B------:R-:W-:Y:S01]  /*8f100*/  STL [R1+0x2b20], R21 ;  /* 0x002b201501007387 */ /* 0x000fe20000100800 */
[----:B------:R-:W-:Y:S01]  /*8f110*/  ULDC UR5, c[0x0][0x22c] ;  /* 0x00008b0000057ab9 */ /* 0x000fe20000000800 */
[----:B------:R-:W-:Y:S01]  /*8f120*/  VIADD R24, R11, UR4 ;  /* 0x000000040b187c36 */ /* 0x000fe20008000000 */
[----:B------:R-:W-:-:S03]  /*8f130*/  ULDC UR4, c[0x0][0x248] ;  /* 0x0000920000047ab9 */ /* 0x000fc60000000800 */
[----:B------:R-:W-:Y:S01]  /*8f140*/  VIADD R25, R24, UR4 ;  /* 0x0000000418197c36 */ /* 0x000fe20008000000 */
[----:B------:R-:W-:Y:S01]  /*8f150*/  ULDC UR4, c[0x0][0x248] ;  /* 0x0000920000047ab9 */ /* 0x000fe20000000800 */
[----:B------:R0:W-:Y:S02]  /*8f160*/  @P4 STG.E.U16 desc[UR8][R6.64], R14 ;  /* 0x0000000e06004986 */ /* 0x0001e4000c101508 */
[----:B------:R-:W-:Y:S01]  /*8f170*/  VIADD R27, R25, UR4 ;  /* 0x00000004191b7c36 */ /* 0x000fe20008000000 */
[----:B------:R-:W-:-:S03]  /*8f180*/  ULDC UR4, c[0x0][0x248] ;  /* 0x0000920000047ab9 */ /* 0x000fc60000000800 */
[----:B------:R-:W-:Y:S01]  /*8f190*/  VIADD R26, R27, UR4 ;  /* 0x000000041b1a7c36 */ /* 0x000fe20008000000 */
[----:B------:R-:W-:Y:S01]  /*8f1a0*/  ULDC UR4, c[0x0][0x248] ;  /* 0x0000920000047ab9 */ /* 0x000fe20000000800 */
[C---:B0-----:R-:W-:Y:S02]  /*8f1b0*/  LEA R6, P4, R13.reuse, R4, 0x1 ;  /* 0x000000040d067211 */ /* 0x041fe400078808ff */
[----:B------:R-:W-:Y:S01]  /*8f1c0*/  VIADD R28, R26, UR4 ;  /* 0x000000041a1c7c36 */ /* 0x000fe20008000000 */
[----:B------:R-:W-:Y:S01]  /*8f1d0*/  ULDC UR4, c[0x0][0x248] ;  /* 0x0000920000047ab9 */ /* 0x000fe20000000800 */
[----:B------:R-:W-:Y:S02]  /*8f1e0*/  LEA.HI.X.SX32 R7, R13, R5, 0x1, P4 ;  /* 0x000000050d077211 */ /* 0x000fe400020f0eff */
[----:B--2---:R-:W-:-:S03]  /*8f1f0*/  PRMT R13, R3, 0x7632, R13 ;  /* 0x00007632030d7816 */ /* 0x004fc6000000000d */
[----:B------:R0:W-:Y:S02]  /*8f200*/  @P5 STG.E.U16 desc[UR8][R6.64], R3 ;  /* 0x0000000306005986 */ /* 0x0001e4000c101508 */
[----:B0-----:R-:W-:Y:S01]  /*8f210*/  VIADD R3, R28, UR4 ;  /* 0x000000041c037c36 */ /* 0x001fe20008000000 */
[----:B------:R-:W-:-:S04]  /*8f220*/  ULDC UR4, c[0x0][0x248] ;  /* 0x0000920000047ab9 */ /* 0x000fc80000000800 */
[----:B------:R0:W-:Y:S01]  /*8f230*/  STL [R1], R3 ;  /* 0x0000000301007387 */ /* 0x0001e20000100800 */
[----:B------:R-:W-:Y:S01]  /*8f240*/  LEA R6, P5, R12, R4, 0x1 ;  /* 0x000000040c067211 */ /* 0x000fe200078a08ff */
[----:B------:R-:W-:Y:S02]  /*8f250*/  VIADD R14, R2, 0x68 ;  /* 0x00000068020e7836 */ /* 0x000fe40000000000 */
[----:B0-----:R-:W-:Y:S01]  /*8f260*/  VIADD R3, R3, UR4 ;  /* 0x0000000403037c36 */ /* 0x001fe20008000000 */
[----:B------:R-:W-:-:S04]  /*8f270*/  ULDC UR4, c[0x0][0x248] ;  /* 0x0000920000047ab9 */ /* 0x000fc80000000800 */
[----:B------:R0:W-:Y:S01]  /*8f280*/  STL [R1+0x8], R3 ;  /* 0x0000080301007387 */ /* 0x0001e20000100800 */
[----:B------:R-:W-:Y:S02]  /*8f290*/  LEA.HI.X.SX32 R7, R12, R5, 0x1, P5 ;  /* 0x000000050c077211 */ /* 0x000fe400028f0eff */
[----:B------:R-:W-:Y:S01]  /*8f2a0*/  ISETP.LT.AND P4, PT, R14, UR5, !P0 ;  /* 0x000000050e007c0c */ /* 0x000fe2000c781270 */
[----:B0-----:R-:W-:Y:S01]  /*8f2b0*/  VIADD R3, R3, UR4 ;  /* 0x0000000403037c36 */ /* 0x001fe20008000000 */
[----:B------:R-:W-:Y:S01]  /*8f2c0*/  ULDC UR4, c[0x0][0x248] ;  /* 0x0000920000047ab9 */ /* 0x000fe20000000800 */
[----:B------:R-:W-:Y:S01]  /*8f2d0*/  VIADD R14, R2, 0x69 ;  /* 0x00000069020e7836 */ /* 0x000fe20000000000 */
[----:B------:R-:W-:Y:S01]  /*8f2e0*/  @P2 STG.E.U16 desc[UR8][R6.64], R13 ;  /* 0x0000000d06002986 */ /* 0x000fe2000c101508 */
[----:B------:R-:W-:-:S03]  /*8f2f0*/  ULDC UR5, c[0x0][0x22c] ;  /* 0x00008b0000057ab9 */ /* 0x000fc60000000800 */
[----:B------:R0:W-:Y:S01]  /*8f300*/  STL [R1+0x4], R3 ;  /* 0x0000040301007387 */ /* 0x0001e20000100800 */
[----:B------:R-:W-:Y:S01]  /*8f310*/  ISETP.LT.AND P5, PT, R14, UR5, !P0 ;  /* 0x000000050e007c0c */ /* 0x000fe2000c7a1270 */
[----:B------:R-:W-:Y:S01]  /*8f320*/  ULDC UR5, c[0x0][0x22c] ;  /* 0x00008b0000057ab9 */ /* 0x000fe20000000800 */
[----:B0-----:R-:W-:Y:S01]  /*8f330*/  VIADD R3, R3, UR4 ;  /* 0x0000000403037c36 */ /* 0x001fe20008000000 */
[----:B------:R-:W-:Y:S01]  /*8f340*/  ULDC UR4, c[0x0][0x248] ;  /* 0x0000920000047ab9 */ /* 0x000fe20000000800 */
[----:B------:R-:W-:Y:S02]  /*8f350*/  VIADD R7, R2, 0x6a ;  /* 0x0000006a02077836 */ /* 0x000fe40000000000 */
[----:B------:R-:W-:Y:S01]  /*8f360*/  VIADD R12, R3, UR4 ;  /* 0x00000004030c7c36 */ /* 0x000fe20008000000 */
[C---:B------:R-:W-:Y:S01]  /*8f370*/  LEA R6, P6, R8.reuse, R4, 0x1 ;  /* 0x0000000408067211 */ /* 0x040fe200078c08ff */
[----:B------:R-:W-:Y:S01]  /*8f380*/  ULDC UR4, c[0x0][0x248] ;  /* 0x0000920000047ab9 */ /* 0x000fe20000000800 */
[----:B------:R0:W-:Y:S01]  /*8f390*/  STL [R1+0xc], R3 ;  /* 0x00000c0301007387 */ /* 0x0001e20000100800 */
[----:B------:R-:W-:Y:S01]  /*8f3a0*/  ISETP.LT.AND P2, PT, R7, UR5, !P0 ;  /* 0x0000000507007c0c */ /* 0x000fe2000c741270 */
[----:B------:R-:W-:Y:S01]  /*8f3b0*/  ULDC UR5, c[0x0][0x248] ;  /* 0x0000920000057ab9 */ /* 0x000fe20000000800 */
[----:B------:R-:W-:Y:S01]  /*8f3c0*/  LEA.HI.X.SX32 R7, R8, R5, 0x1, P6 ;  /* 0x0000000508077211 */ /* 0x000fe200030f0eff */
[----:B0-----:R-:W-:Y:S01]  /*8f3d0*/  VIADD R3, R12, UR4 ;  /* 0x000000040c037c36 */ /* 0x001fe20008000000 */
[----:B------:R-:W-:-:S03]  /*8f3e0*/  ULDC UR4, c[0x0][0x248] ;  /* 0x0000920000047ab9 */ /* 0x000fc60000000800 */
[----:B------:R-:W-:Y:S01]  /*8f3f0*/  VIADD R16, R3, UR5 ;  /* 0x0000000503107c36 */ /* 0x000fe20008000000 */
[----:B---3--:R0:W-:Y:S01]  /*8f400*/  @P1 STG.E.U16 desc[UR8][R6.64], R20 ;  /* 0x0000001406001986 */ /* 0x0081e2000c101508 */
[----:B------:R-:W-:Y:S01]  /*8f410*/  VIADD R14, R2, 0x6b ;  /* 0x0000006b020e7836 */ /* 0x000fe20000000000 */
[----:B------:R-:W-:Y:S01]  /*8f420*/  ULDC UR5, c[0x0][0x248] ;  /* 0x0000920000057ab9 */ /* 0x000fe20000000800 */
[----:B------:R-:W-:Y:S01]  /*8f430*/  VIADD R8, R16, UR4 ;  /* 0x0000000410087c36 */ /* 0x000fe20008000000 */
[----:B------:R-:W-:Y:S01]  /*8f440*/  ULDC UR4, c[0x0][0x22c] ;  /* 0x00008b0000047ab9 */ /* 0x000fe20000000800 */
[----:B------:R-:W-:Y:S02]  /*8f450*/  PRMT R15, R20, 0x7632, R15 ;  /* 0x00007632140f7816 */ /* 0x000fe4000000000f */
[----:B------:R-:W-:Y:S01]  /*8f460*/  VIADD R13, R8, UR5 ;  /* 0x00000005080d7c36 */ /* 0x000fe20008000000 */
[----:B------:R-:W-:Y:S01]  /*8f470*/  ULDC UR5, c[0x0][0x22c] ;  /* 0x00008b0000057ab9 */ /* 0x000fe20000000800 */
[----:B0-----:R-:W-:-:S04]  /*8f480*/  LEA R6, P1, R10, R4, 0x1 ;  /* 0x000000040a067211 */ /* 0x001fc800078208ff */
[-C--:B------:R-:W-:Y:S02]  /*8f490*/  LEA.HI.X.SX32 R7, R10, R5.reuse, 0x1, P1 ;  /* 0x000000050a077211 */ /* 0x080fe400008f0eff */
[----:B------:R-:W-:Y:S01]  /*8f4a0*/  ISETP.LT.AND P1, PT, R14, UR4, !P0 ;  /* 0x000000040e007c0c */ /* 0x000fe2000c721270 */
[----:B------:R-:W-:Y:S02]  /*8f4b0*/  ULDC UR4, c[0x0][0x248] ;  /* 0x0000920000047ab9 */ /* 0x000fe40000000800 */
[----:B------:R-:W-:Y:S01]  /*8f4c0*/  VIADD R10, R13, UR4 ;  /* 0x000000040d0a7c36 */ /* 0x000fe20008000000 */
[----:B------:R-:W-:Y:S01]  /*8f4d0*/  ULDC UR4, c[0x0][0x248] ;  /* 0x0000920000047ab9 */ /* 0x000fe20000000800 */
[----:B------:R0:W-:Y:S01]  /*8f4e0*/  @P3 STG.E.U16 desc[UR8][R6.64], R15 ;  /* 0x0000000f06003986 */ /* 0x0001e2000c101508 */
[----:B------:R-:W-:Y:S01]  /*8f4f0*/  LEA R14, P3, R0, R4, 0x1 ;  /* 0x00000004000e7211 */ /* 0x000fe200078608ff */
[----:B------:R-:W-:Y:S02]  /*8f500*/  VIADD R20, R2, 0x6c ;  /* 0x0000006c02147836 */ /* 0x000fe40000000000 */
[----:B0-----:R-:W-:Y:S01]  /*8f510*/  VIADD R6, R10, UR4 ;  /* 0x000000040a067c36 */ /* 0x001fe20008000000 */
[----:B------:R-:W-:Y:S01]  /*8f520*/  ULDC UR4, c[0x0][0x248] ;  /* 0x0000920000047ab9 */ /* 0x000fe20000000800 */
[----:B------:R-:W-:-:S02]  /*8f530*/  LEA.HI.X.SX32 R15, R0, R5, 0x1, P3 ;  /* 0x00000005000f7211 */ /* 0x000fc400018f0eff */
[----:B------:R-:W-:Y:S01]  /*8f540*/  VIADD R7, R6, UR4 ;  /* 0x0000000406077c36 */ /* 0x000fe20008000000 */
[----:B------:R-:W-:Y:S01]  /*8f550*/  ULDC UR4, c[0x0][0x248] ;  /* 0x0000920000047ab9 */ /* 0x000fe20000000800 */
[----:B------:R-:W-:Y:S01]  /*8f560*/  ISETP.LT.AND P3, PT, R20, UR5, !P0 ;  /* 0x0000000514007c0c */ /* 0x000fe2000c761270 */
[----:B------:R0:W-:Y:S01]  /*8f570*/  @P4 STG.E.U16 desc[UR8][R14.64], R29 ;  /* 0x0000001d0e004986 */ /* 0x0001e2000c101508 */
[----:B------:R-:W-:Y:S01]  /*8f580*/  VIADD R20, R7, UR4 ;  /* 0x0000000407147c36 */ /* 0x000fe20008000000 */
[----:B------:R-:W-:Y:S01]  /*8f590*/  ULDC UR4, c[0x0][0x248] ;  /* 0x0000920000047ab9 */ /* 0x000fe20000000800 */
[----:B------:R-:W-:Y:S01]  /*8f5a0*/  PRMT R21, R29, 0x7632, R21 ;  /* 0x000076321d157816 */ /* 0x000fe20000000015 */
[----:B------:R1:W-:Y:S01]  /*8f5b0*/  STL [R1+0x14], R3 ;  /* 0x0000140301007387 */ /* 0x0003e20000100800 */
[----:B------:R-:W-:Y:S01]  /*8f5c0*/  VIADD R0, R20, UR4 ;  /* 0x0000000414007c36 */ /* 0x000fe20008000000 */
[----:B------:R-:W-:Y:S01]  /*8f5d0*/  ULDC UR4, c[0x0][0x248] ;  /* 0x0000920000047ab9 */ /* 0x000fe20000000800 */
[----:B------:R-:W-:Y:S01]  /*8f5e0*/  ULDC UR5, c[0x0][0x22c] ;  /* 0x00008b0000057ab9 */ /* 0x000fe20000000800 */
[----:B0-----:R-:W-:Y:S01]  /*8f5f0*/  LEA R14, P4, R23, R4, 0x1 ;  /* 0x00000004170e7211 */ /* 0x001fe200078808ff */
[----:B-1----:R-:W-:Y:S01]  /*8f600*/  VIADD R3, R0, UR4 ;  /* 0x0000000400037c36 */ /* 0x002fe20008000000 */
[----:B------:R-:W-:-:S02]  /*8f610*/  ULDC UR4, c[0x0][0x248] ;  /* 0x0000920000047ab9 */ /* 0x000fc40000000800 */
[----:B------:R-:W-:Y:S01]  /*8f620*/  LEA.HI.X.SX32 R15, R23, R5, 0x1, P4 ;  /* 0x00000005170f7211 */ /* 0x000fe200020f0eff */
[----:B------:R-:W-:Y:S01]  /*8f630*/  VIADD R3, R3, UR4 ;  /* 0x0000000403037c36 */ /* 0x000fe20008000000 */
[----:B------:R-:W-:-:S03]  /*8f640*/  ULDC UR4, c[0x0][0x248] ;  /* 0x0000920000047ab9 */ /* 0x000fc60000000800 */
[----:B------:R0:W-:Y:S01]  /*8f650*/  @P5 STG.E.U16 desc[UR8][R14.64], R21 ;  /* 0x000000150e005986 */ /* 0x0001e2000c101508 */
[----:B------:R-:W-:Y:S01]  /*8f660*/  VIADD R3, R3, UR4 ;  /* 0x0000000403037c36 */ /* 0x000fe20008000000 */
[----:B------:R-:W-:Y:S01]  /*8f670*/  ULDC UR4, c[0x0][0x248] ;  /* 0x0000920000047ab9 */ /* 0x000fe20000000800 */
[C---:B0-----:R-:W-:Y:S01]  /*8f680*/  LEA R14, P5, R22.reuse, R4, 0x1 ;  /* 0x00000004160e7211 */ /* 0x041fe200078a08ff */
[----:B------:R-:W2:Y:S03]  /*8f690*/  LDL.LU R21, [R1+0x2b20] ;  /* 0x002b200001157983 */ /* 0x000ea60000300800 */
[----:B------:R-:W-:Y:S01]  /*8f6a0*/  LEA.HI.X.SX32 R15, R22, R5, 0x1, P5 ;  /* 0x00000005160f7211 */ /* 0x000fe200028f0eff */
[----:B------:R0:W-:Y:S04]  /*8f6b0*/  STL [R1+0x48], R3 ;  /* 0x0000480301007387 */ /* 0x0001e80000100800 */
[----:B------:R-:W3:Y:S01]  /*8f6c0*/  LDL.LU R22, [R1+0x34] ;  /* 0x0000340001167983 */ /* 0x000ee20000300800 */
[----:B------:R-:W-:-:S05]  /*8f6d0*/  VIADD R29, R2, 0x6d ;  /* 0x0000006d021d7836 */ /* 0x000fca0000000000 */
[----:B------:R-:W-:Y:S01]  /*8f6e0*/  ISETP.LT.AND P4, PT, R29, UR5, !P0 ;  /* 0x000000051d007c0c */ /* 0x000fe2000c781270 */
[----:B------:R-:W-:Y:S01]  /*8f6f0*/  VIADD R29, R3, UR4 ;  /* 0x00000004031d7c36 */ /* 0x000fe20008000000 */
[----:B------:R-:W-:Y:S01]  /*8f700*/  ULDC UR4, c[0x0][0x248] ;  /* 0x0000920000047ab9 */ /* 0x000fe20000000800 */
[----:B------:R-:W-:Y:S01]  /*8f710*/  VIADD R23, R2, 0x6e ;  /* 0x0000006e02177836 */ /* 0x000fe20000000000 */
[----:B------:R-:W-:Y:S01]  /*8f720*/  ULDC UR5, c[0x0][0x248] ;  /* 0x0000920000057ab9 */ /* 0x000fe20000000800 */
[----:B0-----:R-:W-:Y:S01]  /*8f730*/  VIADD R3, R29, UR4 ;  /* 0x000000041d037c36 */ /* 0x001fe20008000000 */
[----:B------:R-:W-:Y:S02]  /*8f740*/  ULDC UR4, c[0x0][0x22c] ;  /* 0x00008b0000047ab9 */ /* 0x000fe40000000800 */
[----:B------:R-:W-:Y:S01]  /*8f750*/  ISETP.LT.AND P5, PT, R23, UR4, !P0 ;  /* 0x0000000417007c0c */ /* 0x000fe2000c7a1270 */
[----:B------:R-:W-:Y:S01]  /*8f760*/  VIADD R3, R3, UR5 ;  /* 0x0000000503037c36 */ /* 0x000fe20008000000 */
[----:B------:R-:W-:Y:S01]  /*8f770*/  ULDC UR4, c[0x0][0x248] ;  /* 0x0000920000047ab9 */ /* 0x000fe20000000800 */
[----:B------:R-:W-:-:S02]  /*8f780*/  ULDC UR5, c[0x0][0x248] ;  /* 0x0000920000057ab9 */ /* 0x000fc40000000800 */
[----:B------:R-:W-:Y:S01]  /*8f790*/  VIADD R3, R3, UR4 ;  /* 0x0000000403037c36 */ /* 0x000fe20008000000 */
[----:B------:R-:W-:-:S04]  /*8f7a0*/  ULDC UR4, c[0x0][0x248] ;  /* 0x0000920000047ab9 */ /* 0x000fc80000000800 */
[----:B------:R0:W-:Y:S02]  /*8f7b0*/  STL [R1+0x54], R3 ;  /* 0x0000540301007387 */ /* 0x0001e40000100800 */
[----:B0-----:R-:W-:Y:S01]  /*8f7c0*/  VIADD R3, R3, UR4 ;  /* 0x0000000403037c36 */ /* 0x001fe20008000000 */
[----:B------:R-:W-:-:S04]  /*8f7d0*/  ULDC UR4, c[0x0][0x248] ;  /* 0x0000920000047ab9 */ /* 0x000fc80000000800 */
[----:B------:R0:W-:Y:S02]  /*8f7e0*/  STL [R1+0x4c], R3 ;  /* 0x00004c0301007387 */ /* 0x0001e40000100800 */
[----:B0-----:R-:W-:Y:S01]  /*8f7f0*/  VIADD R3, R3, UR4 ;  /* 0x0000000403037c36 */ /* 0x001fe20008000000 */
[----:B------:R-:W-:-:S04]  /*8f800*/  ULDC UR4, c[0x0][0x248] ;  /* 0x0000920000047ab9 */ /* 0x000fc80000000800 */
[----:B------:R-:W-:Y:S04]  /*8f810*/  STL [R1+0x5c], R3 ;  /* 0x00005c0301007387 */ /* 0x000fe80000100800 */
[----:B---3--:R2:W-:Y:S01]  /*8f820*/  @P2 STG.E.U16 desc[UR8][R14.64], R22 ;  /* 0x000000160e002986 */ /* 0x0085e2000c101508 */
[----:B------:R-:W-:Y:S02]  /*8f830*/  PRMT R23, R22, 0x7632, R23 ;  /* 0x0000763216177816 */ /* 0x000fe40000000017 */
[----:B--2---:R-:W-:Y:S01]  /*8f840*/  LEA R14, P2, R21, R4, 0x1 ;  /* 0x00000004150e7211 */ /* 0x004fe200078408ff */
[----:B------:R-:W-:-:S03]  /*8f850*/  VIADD R22, R2, 0x6f ;  /* 0x0000006f02167836 */ /* 0x000fc60000000000 */
[----:B------:R-:W-:Y:S02]  /*8f860*/  LEA.HI.X.SX32 R15, R21, R5, 0x1, P2 ;  /* 0x00000005150f7211 */ /* 0x000fe400010f0eff */
[----:B------:R-:W-:Y:S01]  /*8f870*/  ISETP.LT.AND P2, PT, R22, UR7, !P0 ;  /* 0x0000000716007c0c */ /* 0x000fe2000c741270 */
[----:B------:R-:W-:Y:S01]  /*8f880*/  VIADD R22, R3, UR4 ;  /* 0x0000000403167c36 */ /* 0x000fe20008000000 */
[----:B------:R-:W-:Y:S01]  /*8f890*/  ULDC UR4, c[0x0][0x248] ;  /* 0x0000920000047ab9 */ /* 0x000fe20000000800 */
[----:B------:R0:W-:Y:S01]  /*8f8a0*/  @P1 STG.E.U16 desc[UR8][R14.64], R23 ;  /* 0x000000170e001986 */ /* 0x0001e2000c101508 */
[----:B------:R-:W-:Y:S01]  /*8f8b0*/  VIADD R21, R2, 0x70 ;  /* 0x0000007002157836 */ /* 0x000fe20000000000 */
[----:B------:R-:W-:Y:S01]  /*8f8c0*/  ULDC UR7, c[0x0][0x248] ;  /* 0x0000920000077ab9 */ /* 0x000fe20000000800 */
[----:B------:R-:W-:Y:S01]  /*8f8d0*/  VIADD R3, R22, UR4 ;  /* 0x0000000416037c36 */ /* 0x000fe20008000000 */
[----:B------:R-:W-:Y:S01]  /*8f8e0*/  ULDC UR4, c[0x0][0x248] ;  /* 0x0000920000047ab9 */ /* 0x000fe20000000800 */
[----:B0-----:R-:W-:-:S02]  /*8f8f0*/  LEA R14, P1, R19, R4, 0x1 ;  /* 0x00000004130e7211 */ /* 0x001fc400078208ff */
[----:B------:R-:W-:Y:S01]  /*8f900*/  VIADD R23, R3, UR4 ;  /* 0x0000000403177c36 */ /* 0x000fe20008000000 */
[----:B------:R-:W-:Y:S01]  /*8f910*/  ULDC UR4, c[0x0][0x22c] ;  /* 0x00008b0000047ab9 */ /* 0x000fe20000000800 */
[----:B------:R-:W-:Y:S02]  /*8f920*/  LEA.HI.X.SX32 R15, R19, R5, 0x1, P1 ;  /* 0x00000005130f7211 */ /* 0x000fe400008f0eff */
[----:B------:R-:W-:Y:S01]  /*8f930*/  ISETP.LT.AND P1, PT, R21, UR4, !P0 ;  /* 0x0000000415007c0c */ /* 0x000fe2000c721270 */
[----:B------:R-:W-:Y:S01]  /*8f940*/  VIADD R3, R23, UR5 ;  /* 0x0000000517037c36 */ /* 0x000fe20008000000 */
[----:B------:R-:W2:Y:S01]  /*8f950*/  LDL.LU R21, [R1+0x38] ;  /* 0x0000380001157983 */ /* 0x000ea20000300800 */
[----:B------:R-:W-:Y:S01]  /*8f960*/  ULDC UR4, c[0x0][0x248] ;  /* 0x0000920000047ab9 */ /* 0x000fe20000000800 */
[----:B------:R-:W-:Y:S01]  /*8f970*/  ULDC UR5, c[0x0][0x248] ;  /* 0x0000920000057ab9 */ /* 0x000fe20000000800 */
        /* <DEDUP_REMOVED lines=8> */
[----:B------:R0:W-:Y:S02]  /*8fa00*/  STL [R1+0x6c], R3 ;  /* 0x00006c0301007387 */ /* 0x0001e40000100800 */
[----:B0-----:R-:W-:Y:S01]  /*8fa10*/  VIADD R3, R3, UR5 ;  /* 0x0000000503037c36 */ /* 0x001fe20008000000 */
[----:B------:R-:W-:Y:S01]  /*8fa20*/  ULDC UR5, c[0x0][0x22c] ;  /* 0x00008b0000057ab9 */ /* 0x000fe20000000800 */
[----:B--2---:R0:W-:Y:S01]  /*8fa30*/  @P3 STG.E.U16 desc[UR8][R14.64], R21 ;  /* 0x000000150e003986 */ /* 0x0041e2000c101508 */
[----:B------:R-:W-:Y:S02]  /*8fa40*/  PRMT R19, R21, 0x7632, R19 ;  /* 0x0000763215137816 */ /* 0x000fe40000000013 */
[----:B0-----:R-:W-:Y:S01]  /*8fa50*/  LEA R14, P3, R18, R4, 0x1 ;  /* 0x00000004120e7211 */ /* 0x001fe200078608ff */
[----:B------:R-:W-:-:S03]  /*8fa60*/  VIADD R21, R2, 0x71 ;  /* 0x0000007102157836 */ /* 0x000fc60000000000 */
[----:B------:R-:W-:Y:S02]  /*8fa70*/  LEA.HI.X.SX32 R15, R18, R5, 0x1, P3 ;  /* 0x00000005120f7211 */ /* 0x000fe400018f0eff */
[----:B------:R-:W-:Y:S01]  /*8fa80*/  ISETP.LT.AND P3, PT, R21, UR4, !P0 ;  /* 0x0000000415007c0c */ /* 0x000fe2000c761270 */
[----:B------:R-:W-:Y:S01]  /*8fa90*/  ULDC UR4, c[0x0][0x248] ;  /* 0x0000920000047ab9 */ /* 0x000fe20000000800 */
[----:B------:R-:W2:Y:S04]  /*8faa0*/  LDL.LU R21, [R1+0x3c] ;  /* 0x00003c0001157983 */ /* 0x000ea80000300800 */
[----:B------:R0:W-:Y:S02]  /*8fab0*/  STL [R1+0x27c], R3 ;  /* 0x00027c0301007387 */ /* 0x0001e40000100800 */
[----:B0-----:R-:W-:Y:S01]  /*8fac0*/  VIADD R3, R3, UR4 ;  /* 0x0000000403037c36 */ /* 0x001fe20008000000 */
[----:B------:R-:W-:-:S04]  /*8fad0*/  ULDC UR4, c[0x0][0x248] ;  /* 0x0000920000047ab9 */ /* 0x000fc80000000800 */
[----:B------:R0:W-:Y:S02]  /*8fae0*/  STL [R1+0x278], R3 ;  /* 0x0002780301007387 */ /* 0x0001e40000100800 */
[----:B0-----:R-:W-:Y:S01]  /*8faf0*/  VIADD R3, R3, UR4 ;  /* 0x0000000403037c36 */ /* 0x001fe20008000000 */
[----:B------:R-:W-:-:S04]  /*8fb00*/  ULDC UR4, c[0x0][0x248] ;  /* 0x0000920000047ab9 */ /* 0x000fc80000000800 */
[----:B------:R0:W-:Y:S04]  /*8fb10*/  STL [R1+0x270], R3 ;  /* 0x0002700301007387 */ /* 0x0001e80000100800 */
[----:B------:R1:W-:Y:S01]  /*8fb20*/  @P4 STG.E.U16 desc[UR8][R14.64], R19 ;  /* 0x000000130e004986 */ /* 0x0003e2000c101508 */
[----:B0-----:R-:W-:Y:S01]  /*8fb30*/  VIADD R3, R3, UR4 ;  /* 0x0000000403037c36 */ /* 0x001fe20008000000 */
[----:B------:R-:W-:-:S04]  /*8fb40*/  ULDC UR4, c[0x0][0x248] ;  /* 0x0000920000047ab9 */ /* 0x000fc80000000800 */
[----:B------:R0:W-:Y:S04]  /*8fb50*/  STL [R1+0x274], R3 ;  /* 0x0002740301007387 */ /* 0x0001e80000100800 */
[----:B-1----:R-:W3:Y:S01]  /*8fb60*/  LDL.LU R19, [R1+0x70] ;  /* 0x0000700001137983 */ /* 0x002ee20000300800 */
[----:B0-----:R-:W-:Y:S01]  /*8fb70*/  VIADD R3, R3, UR4 ;  /* 0x0000000403037c36 */ /* 0x001fe20008000000 */
        /* <DEDUP_REMOVED lines=10> */
[----:B------:R0:W-:Y:S01]  /*8fc20*/  STL [R1+0x264], R3 ;  /* 0x0002640301007387 */ /* 0x0001e20000100800 */
[----:B------:R-:W-:Y:S01]  /*8fc30*/  LEA R14, P4, R17, R4, 0x1 ;  /* 0x00000004110e7211 */ /* 0x000fe200078808ff */
[----:B0-----:R-:W-:Y:S01]  /*8fc40*/  VIADD R3, R3, UR4 ;  /* 0x0000000403037c36 */ /* 0x001fe20008000000 */
[----:B------:R-:W-:-:S04]  /*8fc50*/  ULDC UR4, c[0x0][0x248] ;  /* 0x0000920000047ab9 */ /* 0x000fc80000000800 */
[----:B------:R0:W-:Y:S01]  /*8fc60*/  STL [R1+0x25c], R3 ;  /* 0x00025c0301007387 */ /* 0x0001e20000100800 */
[----:B------:R-:W-:Y:S01]  /*8fc70*/  LEA.HI.X.SX32 R15, R17, R5, 0x1, P4 ;  /* 0x00000005110f7211 */ /* 0x000fe200020f0eff */
[----:B0-----:R-:W-:Y:S01]  /*8fc80*/  VIADD R3, R3, UR4 ;  /* 0x0000000403037c36 */ /* 0x001fe20008000000 */
[----:B------:R-:W-:-:S04]  /*8fc90*/  ULDC UR4, c[0x0][0x248] ;  /* 0x0000920000047ab9 */ /* 0x000fc80000000800 */
[----:B------:R0:W-:Y:S02]  /*8fca0*/  STL [R1+0x258], R3 ;  /* 0x0002580301007387 */ /* 0x0001e40000100800 */
[----:B0-----:R-:W-:Y:S01]  /*8fcb0*/  VIADD R3, R3, UR4 ;  /* 0x0000000403037c36 */ /* 0x001fe20008000000 */
[----:B------:R-:W-:-:S04]  /*8fcc0*/  ULDC UR4, c[0x0][0x22c] ;  /* 0x00008b0000047ab9 */ /* 0x000fc80000000800 */
[----:B------:R-:W-:Y:S01]  /*8fcd0*/  STL [R1+0x254], R3 ;  /* 0x0002540301007387 */ /* 0x000fe20000100800 */
[----:B--2---:R-:W-:-:S03]  /*8fce0*/  PRMT R17, R21, 0x7632, R17 ;  /* 0x0000763215117816 */ /* 0x004fc60000000011 */
[----:B------:R0:W-:Y:S04]  /*8fcf0*/  @P5 STG.E.U16 desc[UR8][R14.64], R21 ;  /* 0x000000150e005986 */ /* 0x0001e8000c101508 */
[----:B0-----:R-:W2:Y:S01]  /*8fd00*/  LDL.LU R21, [R1+0x74] ;  /* 0x0000740001157983 */ /* 0x001ea20000300800 */
[----:B------:R-:W-:Y:S01]  /*8fd10*/  VIADD R18, R2, 0x72 ;  /* 0x0000007202127836 */ /* 0x000fe20000000000 */
[----:B------:R-:W-:-:S04]  /*8fd20*/  LEA R14, P5, R9, R4, 0x1 ;  /* 0x00000004090e7211 */ /* 0x000fc800078a08ff */
[----:B------:R-:W-:Y:S01]  /*8fd30*/  ISETP.LT.AND P4, PT, R18, UR5, !P0 ;  /* 0x0000000512007c0c */ /* 0x000fe2000c781270 */
[C---:B------:R-:W-:Y:S01]  /*8fd40*/  VIADD R18, R2.reuse, 0x73 ;  /* 0x0000007302127836 */ /* 0x040fe20000000000 */
[----:B------:R-:W-:Y:S01]  /*8fd50*/  LEA.HI.X.SX32 R15, R9, R5, 0x1, P5 ;  /* 0x00000005090f7211 */ /* 0x000fe200028f0eff */
[----:B------:R-:W-:Y:S01]  /*8fd60*/  ULDC UR5, c[0x0][0x22c] ;  /* 0x00008b0000057ab9 */ /* 0x000fe20000000800 */
[----:B------:R-:W-:Y:S02]  /*8fd70*/  VIADD R9, R2, 0x74 ;  /* 0x0000007402097836 */ /* 0x000fe40000000000 */
[----:B------:R-:W-:Y:S01]  /*8fd80*/  ISETP.LT.AND P5, PT, R18, UR5, !P0 ;  /* 0x0000000512007c0c */ /* 0x000fe2000c7a1270 */
[----:B------:R0:W-:Y:S01]  /*8fd90*/  @P2 STG.E.U16 desc[UR8][R14.64], R17 ;  /* 0x000000110e002986 */ /* 0x0001e2000c101508 */
[----:B------:R-:W-:Y:S02]  /*8fda0*/  ULDC UR5, c[0x0][0x248] ;  /* 0x0000920000057ab9 */ /* 0x000fe40000000800 */
[----:B------:R-:W-:Y:S01]  /*8fdb0*/  VIADD R3, R3, UR5 ;  /* 0x0000000503037c36 */ /* 0x000fe20008000000 */
[----:B------:R-:W-:Y:S01]  /*8fdc0*/  ULDC UR5, c[0x0][0x248] ;  /* 0x0000920000057ab9 */ /* 0x000fe20000000800 */
[----:B0-----:R-:W-:-:S03]  /*8fdd0*/  LEA R14, P2, R11, R4, 0x1 ;  /* 0x000000040b0e7211 */ /* 0x001fc600078408ff */
[----:B------:R0:W-:Y:S01]  /*8fde0*/  STL [R1+0x250], R3 ;  /* 0x0002500301007387 */ /* 0x0001e20000100800 */
[----:B------:R-:W-:Y:S02]  /*8fdf0*/  LEA.HI.X.SX32 R15, R11, R5, 0x1, P2 ;  /* 0x000000050b0f7211 */ /* 0x000fe400010f0eff */
[----:B------:R-:W-:Y:S01]  /*8fe00*/  ISETP.LT.AND P2, PT, R9, UR4, !P0 ;  /* 0x0000000409007c0c */ /* 0x000fe2000c741270 */
[----:B------:R-:W-:Y:S02]  /*8fe10*/  ULDC UR4, c[0x0][0x248] ;  /* 0x0000920000047ab9 */ /* 0x000fe40000000800 */
[----:B0-----:R-:W-:Y:S01]  /*8fe20*/  VIADD R3, R3, UR4 ;  /* 0x0000000403037c36 */ /* 0x001fe20008000000 */
[----:B------:R-:W-:-:S04]  /*8fe30*/  ULDC UR4, c[0x0][0x248] ;  /* 0x0000920000047ab9 */ /* 0x000fc80000000800 */
[----:B------:R0:W-:Y:S02]  /*8fe40*/  STL [R1+0x24c], R3 ;  /* 0x00024c0301007387 */ /* 0x0001e40000100800 */
[----:B0-----:R-:W-:Y:S01]  /*8fe50*/  VIADD R3, R3, UR4 ;  /* 0x0000000403037c36 */ /* 0x001fe20008000000 */
[----:B------:R-:W-:-:S04]  /*8fe60*/  ULDC UR4, c[0x0][0x248] ;  /* 0x0000920000047ab9 */ /* 0x000fc80000000800 */
[----:B------:R0:W-:Y:S01]  /*8fe70*/  STL [R1+0x248], R3 ;  /* 0x0002480301007387 */ /* 0x0001e20000100800 */
[----:B------:R-:W-:-:S03]  /*8fe80*/  VIADD R11, R2, 0x75 ;  /* 0x00000075020b7836 */ /* 0x000fc60000000000 */
[----:B---3--:R1:W-:Y:S01]  /*8fe90*/  @P1 STG.E.U16 desc[UR8][R14.64], R19 ;  /* 0x000000130e001986 */ /* 0x0083e2000c101508 */
[----:B0-----:R-:W-:Y:S01]  /*8fea0*/  VIADD R3, R3, UR4 ;  /* 0x0000000403037c36 */ /* 0x001fe20008000000 */
[----:B------:R-:W-:-:S04]  /*8feb0*/  ULDC UR4, c[0x0][0x22c] ;  /* 0x00008b0000047ab9 */ /* 0x000fc80000000800 */
[----:B------:R0:W-:Y:S01]  /*8fec0*/  STL [R1+0x244], R3 ;  /* 0x0002440301007387 */ /* 0x0001e20000100800 */
[----:B-1----:R-:W-:-:S04]  /*8fed0*/  LEA R14, P1, R24, R4, 0x1 ;  /* 0x00000004180e7211 */ /* 0x002fc800078208ff */
[----:B------:R-:W-:Y:S02]  /*8fee0*/  LEA.HI.X.SX32 R15, R24, R5, 0x1, P1 ;  /* 0x00000005180f7211 */ /* 0x000fe400008f0eff */
[----:B------:R-:W-:Y:S01]  /*8fef0*/  ISETP.LT.AND P1, PT, R11, UR4, !P0 ;  /* 0x000000040b007c0c */ /* 0x000fe2000c721270 */
[----:B------:R-:W-:Y:S01]  /*8ff00*/  ULDC UR4, c[0x0][0x248] ;  /* 0x0000920000047ab9 */ /* 0x000fe20000000800 */
[----:B0-----:R-:W-:Y:S01]  /*8ff10*/  VIADD R3, R3, UR5 ;  /* 0x0000000503037c36 */ /* 0x001fe20008000000 */
[----:B------:R-:W-:Y:S01]  /*8ff20*/  PRMT R9, R19, 0x7632, R9 ;  /* 0x0000763213097816 */ /* 0x000fe20000000009 */
[----:B------:R-:W-:-:S03]  /*8ff30*/  ULDC UR5, c[0x0][0x22c] ;  /* 0x00008b0000057ab9 */ /* 0x000fc60000000800 */
        /* <DEDUP_REMOVED lines=9> */
[----:B------:R0:W-:Y:S04]  /*8ffd0*/  STL [R1+0x234], R3 ;  /* 0x0002340301007387 */ /* 0x0001e80000100800 */
[----:B------:R-:W3:Y:S01]  /*8ffe0*/  LDL.LU R18, [R1+0x78] ;  /* 0x0000780001127983 */ /* 0x000ee20000300800 */
[----:B0-----:R-:W-:Y:S01]  /*8fff0*/  VIADD R3, R3, UR4 ;  /* 0x0000000403037c36 */ /* 0x001fe20008000000 */
[----:B------:R-:W-:-:S04]  /*90000*/  ULDC UR4, c[0x0][0x248] ;  /* 0x0000920000047ab9 */ /* 0x000fc80000000800 */
[----:B------:R0:W-:Y:S04]  /*90010*/  STL [R1+0x230], R3 ;  /* 0x0002300301007387 */ /* 0x0001e80000100800 */
[----:B------:R1:W-:Y:S01]  /*90020*/  @P3 STG.E.U16 desc[UR8][R14.64], R9 ;  /* 0x000000090e003986 */ /* 0x0003e2000c101508 */
[----:B0-----:R-:W-:Y:S01]  /*90030*/  VIADD R3, R3, UR4 ;  /* 0x0000000403037c36 */ /* 0x001fe20008000000 */
[----:B------:R-:W-:-:S04]  /*90040*/  ULDC UR4, c[0x0][0x248] ;  /* 0x0000920000047ab9 */ /* 0x000fc80000000800 */
[----:B------:R0:W-:Y:S01]  /*90050*/  STL [R1+0x224], R3 ;  /* 0x0002240301007387 */ /* 0x0001e20000100800 */
[----:B-1----:R-:W-:Y:S01]  /*90060*/  LEA R14, P3, R25, R4, 0x1 ;  /* 0x00000004190e7211 */ /* 0x002fe200078608ff */
[----:B------:R-:W-:-:S03]  /*90070*/  VIADD R9, R2, 0x76 ;  /* 0x0000007602097836 */ /* 0x000fc60000000000 */
[----:B------:R-:W-:Y:S01]  /*90080*/  LEA.HI.X.SX32 R15, R25, R5, 0x1, P3 ;  /* 0x00000005190f7211 */ /* 0x000fe200018f0eff */
[----:B0-----:R-:W-:Y:S01]  /*90090*/  VIADD R3, R3, UR4 ;  /* 0x0000000403037c36 */ /* 0x001fe20008000000 */
[----:B------:R-:W-:-:S03]  /*900a0*/  ULDC UR4, c[0x0][0x248] ;  /* 0x0000920000047ab9 */ /* 0x000fc60000000800 */
[----:B------:R-:W-:Y:S01]  /*900b0*/  VIADD R17, R3, UR4 ;  /* 0x0000000403117c36 */ /* 0x000fe20008000000 */
[----:B------:R-:W-:Y:S01]  /*900c0*/  ULDC UR4, c[0x0][0x248] ;  /* 0x0000920000047ab9 */ /* 0x000fe20000000800 */
[----:B------:R-:W-:Y:S01]  /*900d0*/  VIADD R11, R2, 0x77 ;  /* 0x00000077020b7836 */ /* 0x000fe20000000000 */
[----:B------:R-:W-:Y:S01]  /*900e0*/  ISETP.LT.AND P3, PT, R9, UR5, !P0 ;  /* 0x0000000509007c0c */ /* 0x000fe2000c761270 */
[----:B------:R-:W-:Y:S01]  /*900f0*/  ULDC UR5, c[0x0][0x22c] ;  /* 0x00008b0000057ab9 */ /* 0x000fe20000000800 */
[----:B------:R0:W-:Y:S02]  /*90100*/  STL [R1+0x228], R17 ;  /* 0x0002281101007387 */ /* 0x0001e40000100800 */
[----:B0-----:R-:W-:Y:S01]  /*90110*/  VIADD R17, R17, UR4 ;  /* 0x0000000411117c36 */ /* 0x001fe20008000000 */
[----:B------:R-:W-:-:S04]  /*90120*/  ULDC UR4, c[0x0][0x248] ;  /* 0x0000920000047ab9 */ /* 0x000fc80000000800 */
[----:B------:R-:W-:Y:S04]  /*90130*/  STL [R1+0x220], R17 ;  /* 0x0002201101007387 */ /* 0x000fe80000100800 */
[----:B--2---:R0:W-:Y:S01]  /*90140*/  @P4 STG.E.U16 desc[UR8][R14.64], R21 ;  /* 0x000000150e004986 */ /* 0x0041e2000c101508 */
[----:B------:R-:W-:Y:S02]  /*90150*/  PRMT R9, R21, 0x7632, R9 ;  /* 0x0000763215097816 */ /* 0x000fe40000000009 */
[----:B0-----:R-:W-:-:S04]  /*90160*/  LEA R14, P4, R27, R4, 0x1 ;  /* 0x000000041b0e7211 */ /* 0x001fc800078808ff */
[----:B------:R-:W-:Y:S02]  /*90170*/  LEA.HI.X.SX32 R15, R27, R5, 0x1, P4 ;  /* 0x000000051b0f7211 */ /* 0x000fe400020f0eff */
[----:B------:R-:W-:Y:S01]  /*90180*/  ISETP.LT.AND P4, PT, R11, UR5, !P0 ;  /* 0x000000050b007c0c */ /* 0x000fe2000c781270 */
[----:B------:R-:W-:Y:S01]  /*90190*/  VIADD R11, R17, UR4 ;  /* 0x00000004110b7c36 */ /* 0x000fe20008000000 */
[----:B------:R-:W-:Y:S01]  /*901a0*/  ULDC UR4, c[0x0][0x248] ;  /* 0x0000920000047ab9 */ /* 0x000fe20000000800 */
[----:B------:R-:W-:-:S03]  /*901b0*/  ULDC UR5, c[0x0][0x248] ;  /* 0x0000920000057ab9 */ /* 0x000fc60000000800 */
[----:B------:R0:W-:Y:S04]  /*901c0*/  STL [R1+0x218], R11 ;  /* 0x0002180b01007387 */ /* 0x0001e80000100800 */
[----:B------:R-:W2:Y:S01]  /*901d0*/  LDL.LU R21, [R1] ;  /* 0x0000000001157983 */ /* 0x000ea20000300800 */
[----:B0-----:R-:W-:-:S03]  /*901e0*/  VIADD R11, R11, UR4 ;  /* 0x000000040b0b7c36 */ /* 0x001fc60008000000 */
[----:B------:R-:W-:Y:S01]  /*901f0*/  @P5 STG.E.U16 desc[UR8][R14.64], R9 ;  /* 0x000000090e005986 */ /* 0x000fe2000c101508 */
[----:B------:R-:W-:-:S03]  /*90200*/  ULDC UR4, c[0x0][0x22c] ;  /* 0x00008b0000047ab9 */ /* 0x000fc60000000800 */
[----:B------:R0:W-:Y:S02]  /*90210*/  STL [R1+0x21c], R11 ;  /* 0x00021c0b01007387 */ /* 0x0001e40000100800 */
[----:B0-----:R-:W-:Y:S01]  /*90220*/  VIADD R11, R11, UR5 ;  /* 0x000000050b0b7c36 */ /* 0x001fe20008000000 */
[----:B------:R-:W-:Y:S01]  /*90230*/  LEA R14, P5, R26, R4, 0x1 ;  /* 0x000000041a0e7211 */ /* 0x000fe200078a08ff */
[----:B------:R-:W-:Y:S01]  /*90240*/  VIADD R9, R2, 0x78 ;  /* 0x0000007802097836 */ /* 0x000fe20000000000 */
[----:B------:R-:W-:Y:S02]  /*90250*/  ULDC UR5, c[0x0][0x248] ;  /* 0x0000920000057ab9 */ /* 0x000fe40000000800 */
[----:B------:R0:W-:Y:S04]  /*90260*/  STL [R1+0x214], R11 ;  /* 0x0002140b01007387 */ /* 0x0001e80000100800 */
[----:B------:R-:W4:Y:S01]  /*90270*/  LDL.LU R19, [R1+0x7c] ;  /* 0x00007c0001137983 */ /* 0x000f220000300800 */
[----:B------:R-:W-:-:S02]  /*90280*/  LEA.HI.X.SX32 R15, R26, R5, 0x1, P5 ;  /* 0x000000051a0f7211 */ /* 0x000fc400028f0eff */
[----:B------:R-:W-:Y:S01]  /*90290*/  ISETP.LT.AND P5, PT, R9, UR4, !P0 ;  /* 0x0000000409007c0c */ /* 0x000fe2000c7a1270 */
[----:B------:R-:W-:Y:S02]  /*902a0*/  ULDC UR4, c[0x0][0x248] ;  /* 0x0000920000047ab9 */ /* 0x000fe40000000800 */
[----:B0-----:R-:W-:Y:S01]  /*902b0*/  VIADD R11, R11, UR4 ;  /* 0x000000040b0b7c36 */ /* 0x001fe20008000000 */
[----:B------:R-:W-:-:S04]  /*902c0*/  ULDC UR4, c[0x0][0x248] ;  /* 0x0000920000047ab9 */ /* 0x000fc80000000800 */
[----:B------:R0:W-:Y:S02]  /*902d0*/  STL [R1+0x210], R11 ;  /* 0x0002100b01007387 */ /* 0x0001e40000100800 */
[----:B0-----:R-:W-:Y:S01]  /*902e0*/  VIADD R11, R11, UR4 ;  /* 0x000000040b0b7c36 */ /* 0x001fe20008000000 */
[----:B------:R-:W-:-:S03]  /*902f0*/  ULDC UR4, c[0x0][0x248] ;  /* 0x0000920000047ab9 */ /* 0x000fc60000000800 */
[----:B------:R-:W-:Y:S01]  /*90300*/  VIADD R17, R11, UR4 ;  /* 0x000000040b117c36 */ /* 0x000fe20008000000 */
[----:B------:R0:W-:Y:S01]  /*90310*/  STL [R1+0x74], R11 ;  /* 0x0000740b01007387 */ /* 0x0001e20000100800 */
[----:B------:R-:W-:Y:S01]  /*90320*/  ULDC UR4, c[0x0][0x22c] ;  /* 0x00008b0000047ab9 */ /* 0x000fe20000000800 */
[----:B0-----:R-:W-:Y:S02]  /*90330*/  VIADD R11, R2, 0x79 ;  /* 0x00000079020b7836 */ /* 0x001fe40000000000 */
[----:B---3--:R0:W-:Y:S01]  /*90340*/  @P2 STG.E.U16 desc[UR8][R14.64], R18 ;  /* 0x000000120e002986 */ /* 0x0081e2000c101508 */
[----:B------:R-:W-:Y:S02]  /*90350*/  PRMT R9, R18, 0x7632, R9 ;  /* 0x0000763212097816 */ /* 0x000fe40000000009 */
[C---:B0-----:R-:W-:Y:S01]  /*90360*/  LEA R14, P2, R28.reuse, R4, 0x1 ;  /* 0x000000041c0e7211 */ /* 0x041fe200078408ff */
[----:B------:R-:W3:Y:S04]  /*90370*/  LDL.LU R18, [R1+0x8] ;  /* 0x0000080001127983 */ /* 0x000ee80000300800 */
[----:B------:R-:W-:Y:S01]  /*90380*/  STL [R1+0x2ac4], R3 ;  /* 0x002ac40301007387 */ /* 0x000fe20000100800 */
[----:B------:R-:W-:-:S03]  /*90390*/  LEA.HI.X.SX32 R15, R28, R5, 0x1, P2 ;  /* 0x000000051c0f7211 */ /* 0x000fc600010f0eff */
[----:B------:R0:W-:Y:S01]  /*903a0*/  STL [R1+0x20c], R17 ;  /* 0x00020c1101007387 */ /* 0x0001e20000100800 */
[----:B------:R-:W-:Y:S01]  /*903b0*/  ISETP.LT.AND P2, PT, R11, UR4, !P0 ;  /* 0x000000040b007c0c */ /* 0x000fe2000c741270 */
[----:B------:R-:W-:Y:S01]  /*903c0*/  ULDC UR4, c[0x0][0x248] ;  /* 0x0000920000047ab9 */ /* 0x000fe20000000800 */
[----:B0-----:R-:W-:Y:S01]  /*903d0*/  VIADD R17, R17, UR5 ;  /* 0x0000000511117c36 */ /* 0x001fe20008000000 */
[----:B------:R-:W-:Y:S01]  /*903e0*/  @P1 STG.E.U16 desc[UR8][R14.64], R9 ;  /* 0x000000090e001986 */ /* 0x000fe2000c101508 */
[----:B------:R-:W-:Y:S02]  /*903f0*/  ULDC UR5, c[0x0][0x22c] ;  /* 0x00008b0000057ab9 */ /* 0x000fe40000000800 */
[----:B------:R-:W-:Y:S01]  /*90400*/  VIADD R3, R17, UR4 ;  /* 0x0000000411037c36 */ /* 0x000fe20008000000 */
[----:B------:R0:W-:Y:S01]  /*90410*/  STL [R1+0x70], R17 ;  /* 0x0000701101007387 */ /* 0x0001e20000100800 */
[----:B------:R-:W-:-:S03]  /*90420*/  ULDC UR4, c[0x0][0x248] ;  /* 0x0000920000047ab9 */ /* 0x000fc60000000800 */
[----:B0-----:R-:W3:Y:S04]  /*90430*/  LDL.LU R17, [R1+0x4] ;  /* 0x0000040001117983 */ /* 0x001ee80000300800 */
[----:B------:R0:W-:Y:S02]  /*90440*/  STL [R1+0x208], R3 ;  /* 0x0002080301007387 */ /* 0x0001e40000100800 */
[----:B0-----:R-:W-:Y:S01]  /*90450*/  VIADD R3, R3, UR4 ;  /* 0x0000000403037c36 */ /* 0x001fe20008000000 */
[----:B------:R-:W-:-:S04]  /*90460*/  ULDC UR4, c[0x0][0x248] ;  /* 0x0000920000047ab9 */ /* 0x000fc80000000800 */
[----:B------:R0:W-:Y:S02]  /*90470*/  STL [R1+0xa8], R3 ;  /* 0x0000a80301007387 */ /* 0x0001e40000100800 */
[----:B0-----:R-:W-:Y:S01]  /*90480*/  VIADD R3, R3, UR4 ;  /* 0x0000000403037c36 */ /* 0x001fe20008000000 */
[----:B------:R-:W-:-:S04]  /*90490*/  ULDC UR4, c[0x0][0x248] ;  /* 0x0000920000047ab9 */ /* 0x000fc80000000800 */
[----:B------:R0:W-:Y:S01]  /*904a0*/  STL [R1+0x204], R3 ;  /* 0x0002040301007387 */ /* 0x0001e20000100800 */
[----:B--2---:R-:W-:-:S04]  /*904b0*/  LEA R14, P1, R21, R4, 0x1 ;  /* 0x00000004150e7211 */ /* 0x004fc800078208ff */
[----:B------:R-:W-:Y:S02]  /*904c0*/  LEA.HI.X.SX32 R15, R21, R5, 0x1, P1 ;  /* 0x00000005150f7211 */ /* 0x000fe400008f0eff */
[----:B------:R-:W2:Y:S01]  /*904d0*/  LDL.LU R21, [R1+0x80] ;  /* 0x0000800001157983 */ /* 0x000ea20000300800 */
[C---:B------:R-:W-:Y:S02]  /*904e0*/  VIADD R9, R2.reuse, 0x7a ;  /* 0x0000007a02097836 */ /* 0x040fe40000000000 */
[----:B0-----:R-:W-:Y:S01]  /*904f0*/  VIADD R3, R3, UR4 ;  /* 0x0000000403037c36 */ /* 0x001fe20008000000 */
[----:B------:R-:W-:Y:S02]  /*90500*/  ULDC UR4, c[0x0][0x248] ;  /* 0x0000920000047ab9 */ /* 0x000fe40000000800 */
[----:B------:R-:W-:Y:S01]  /*90510*/  ISETP.LT.AND P1, PT, R9, UR5, !P0 ;  /* 0x0000000509007c0c */ /* 0x000fe2000c721270 */
[----:B------:R-:W-:Y:S01]  /*90520*/  VIADD R11, R2, 0x7b ;  /* 0x0000007b020b7836 */ /* 0x000fe20000000000 */
[----:B------:R-:W-:Y:S01]  /*90530*/  STL [R1+0xa4], R3 ;  /* 0x0000a40301007387 */ /* 0x000fe20000100800 */
[----:B------:R-:W-:Y:S01]  /*90540*/  ULDC UR5, c[0x0][0x22c] ;  /* 0x00008b0000057ab9 */ /* 0x000fe20000000800 */
[----:B----4-:R-:W-:-:S02]  /*90550*/  PRMT R9, R19, 0x7632, R9 ;  /* 0x0000763213097816 */ /* 0x010fc40000000009 */
[----:B------:R0:W-:Y:S04]  /*90560*/  @P3 STG.E.U16 desc[UR8][R14.64], R19 ;  /* 0x000000130e003986 */ /* 0x0001e8000c101508 */
[----:B0-----:R-:W4:Y:S01]  /*90570*/  LDL.LU R19, [R1+0xc] ;  /* 0x00000c0001137983 */ /* 0x001f220000300800 */
        /* <DEDUP_REMOVED lines=12> */
[----:B---3--:R-:W-:-:S04]  /*90640*/  LEA R14, P3, R18, R4, 0x1 ;  /* 0x00000004120e7211 */ /* 0x008fc800078608ff */
[----:B------:R-:W-:Y:S01]  /*90650*/  LEA.HI.X.SX32 R15, R18, R5, 0x1, P3 ;  /* 0x00000005120f7211 */ /* 0x000fe200018f0eff */
[----:B------:R-:W-:Y:S01]  /*90660*/  VIADD R18, R3, UR4 ;  /* 0x0000000403127c36 */ /* 0x000fe20008000000 */
[----:B------:R-:W-:-:S03]  /*90670*/  ULDC UR4, c[0x0][0x248] ;  /* 0x0000920000047ab9 */ /* 0x000fc60000000800 */
[----:B0-----:R-:W-:Y:S01]  /*90680*/  VIADD R3, R18, UR4 ;  /* 0x0000000412037c36 */ /* 0x001fe20008000000 */
[----:B------:R-:W-:Y:S01]  /*90690*/  ISETP.LT.AND P3, PT, R11, UR5, !P0 ;  /* 0x000000050b007c0c */ /* 0x000fe2000c761270 */
[----:B------:R0:W-:Y:S01]  /*906a0*/  @P4 STG.E.U16 desc[UR8][R14.64], R9 ;  /* 0x000000090e004986 */ /* 0x0001e2000c101508 */
[----:B------:R-:W-:Y:S01]  /*906b0*/  ULDC UR5, c[0x0][0x248] ;  /* 0x0000920000057ab9 */ /* 0x000fe20000000800 */
[----:B------:R-:W-:Y:S02]  /*906c0*/  ULDC UR4, c[0x0][0x22c] ;  /* 0x00008b0000047ab9 */ /* 0x000fe40000000800 */
[----:B------:R1:W-:Y:S01]  /*906d0*/  STL [R1+0xc4], R3 ;  /* 0x0000c40301007387 */ /* 0x0003e20000100800 */
[----:B0-----:R-:W-:Y:S02]  /*906e0*/  VIADD R9, R2, 0x7c ;  /* 0x0000007c02097836 */ /* 0x001fe40000000000 */
[----:B-1----:R-:W-:Y:S01]  /*906f0*/  VIADD R3, R3, UR5 ;  /* 0x0000000503037c36 */ /* 0x002fe20008000000 */
[----:B------:R-:W-:Y:S01]  /*90700*/  ULDC UR5, c[0x0][0x248] ;  /* 0x0000920000057ab9 */ /* 0x000fe20000000800 */
[----:B------:R-:W-:-:S03]  /*90710*/  LEA R14, P4, R17, R4, 0x1 ;  /* 0x00000004110e7211 */ /* 0x000fc600078808ff */
[----:B------:R0:W-:Y:S01]  /*90720*/  STL [R1+0x1f4], R3 ;  /* 0x0001f40301007387 */ /* 0x0001e20000100800 */
[----:B------:R-:W-:Y:S02]  /*90730*/  LEA.HI.X.SX32 R15, R17, R5, 0x1, P4 ;  /* 0x00000005110f7211 */ /* 0x000fe400020f0eff */
[----:B------:R-:W-:Y:S01]  /*90740*/  ISETP.LT.AND P4, PT, R9, UR4, !P0 ;  /* 0x0000000409007c0c */ /* 0x000fe2000c781270 */
[----:B------:R-:W-:Y:S01]  /*90750*/  ULDC UR4, c[0x0][0x248] ;  /* 0x0000920000047ab9 */ /* 0x000fe20000000800 */
[----:B------:R-:W3:Y:S01]  /*90760*/  LDL.LU R17, [R1+0x84] ;  /* 0x0000840001117983 */ /* 0x000ee20000300800 */
[----:B0-----:R-:W-:Y:S01]  /*90770*/  VIADD R3, R3, UR4 ;  /* 0x0000000403037c36 */ /* 0x001fe20008000000 */
[----:B------:R-:W-:-:S04]  /*90780*/  ULDC UR4, c[0x0][0x248] ;  /* 0x0000920000047ab9 */ /* 0x000fc80000000800 */
[----:B------:R-:W-:Y:S04]  /*90790*/  STL [R1+0xc0], R3 ;  /* 0x0000c00301007387 */ /* 0x000fe80000100800 */
[----:B--2---:R0:W-:Y:S01]  /*907a0*/  @P5 STG.E.U16 desc[UR8][R14.64], R21 ;  /* 0x000000150e005986 */ /* 0x0041e2000c101508 */
[----:B------:R-:W-:-:S03]  /*907b0*/  PRMT R9, R21, 0x7632, R9 ;  /* 0x0000763215097816 */ /* 0x000fc60000000009 */
[----:B0-----:R-:W2:Y:S01]  /*907c0*/  LDL.LU R21, [R1+0x14] ;  /* 0x0000140001157983 */ /* 0x001ea20000300800 */
[----:B------:R-:W-:Y:S01]  /*907d0*/  VIADD R3, R3, UR4 ;  /* 0x0000000403037c36 */ /* 0x000fe20008000000 */
[----:B------:R-:W-:-:S04]  /*907e0*/  ULDC UR4, c[0x0][0x248] ;  /* 0x0000920000047ab9 */ /* 0x000fc80000000800 */
[----:B------:R0:W-:Y:S01]  /*907f0*/  STL [R1+0x1f0], R3 ;  /* 0x0001f00301007387 */ /* 0x0001e20000100800 */
[----:B------:R-:W-:Y:S02]  /*90800*/  VIADD R11, R2, 0x7d ;  /* 0x0000007d020b7836 */ /* 0x000fe40000000000 */
[----:B0-----:R-:W-:Y:S01]  /*90810*/  VIADD R3, R3, UR4 ;  /* 0x0000000403037c36 */ /* 0x001fe20008000000 */
[----:B------:R-:W-:-:S04]  /*90820*/  ULDC UR4, c[0x0][0x22c] ;  /* 0x00008b0000047ab9 */ /* 0x000fc80000000800 */
[----:B------:R0:W-:Y:S01]  /*90830*/  STL [R1+0xcc], R3 ;  /* 0x0000cc0301007387 */ /* 0x0001e20000100800 */
[----:B----4-:R-:W-:-:S04]  /*90840*/  LEA R14, P5, R19, R4, 0x1 ;  /* 0x00000004130e7211 */ /* 0x010fc800078a08ff */
[----:B------:R-:W-:Y:S01]  /*90850*/  LEA.HI.X.SX32 R15, R19, R5, 0x1, P5 ;  /* 0x00000005130f7211 */ /* 0x000fe200028f0eff */
[----:B0-----:R-:W-:Y:S01]  /*90860*/  VIADD R3, R3, UR5 ;  /* 0x0000000503037c36 */ /* 0x001fe20008000000 */
[----:B------:R-:W-:Y:S01]  /*90870*/  ISETP.LT.AND P5, PT, R11, UR4, !P0 ;  /* 0x000000040b007c0c */ /* 0x000fe2000c7a1270 */
[----:B------:R-:W-:Y:S02]  /*90880*/  ULDC UR4, c[0x0][0x248] ;  /* 0x0000920000047ab9 */ /* 0x000fe40000000800 */
[----:B------:R-:W-:Y:S01]  /*90890*/  @P2 STG.E.U16 desc[UR8][R14.64], R9 ;  /* 0x000000090e002986 */ /* 0x000fe2000c101508 */
        /* <DEDUP_REMOVED lines=11> */
[----:B------:R-:W4:Y:S01]  /*90950*/  LDL.LU R19, [R1+0x88] ;  /* 0x0000880001137983 */ /* 0x000f220000300800 */
[----:B0-----:R-:W-:Y:S01]  /*90960*/  VIADD R3, R3, UR4 ;  /* 0x0000000403037c36 */ /* 0x001fe20008000000 */
[----:B------:R-:W-:-:S04]  /*90970*/  ULDC UR4, c[0x0][0x248] ;  /* 0x0000920000047ab9 */ /* 0x000fc80000000800 */
[----:B------:R0:W-:Y:S01]  /*90980*/  STL [R1+0x1e4], R3 ;  /* 0x0001e40301007387 */ /* 0x0001e20000100800 */
[C---:B------:R-:W-:Y:S01]  /*90990*/  LEA R14, P2, R12.reuse, R4, 0x1 ;  /* 0x000000040c0e7211 */ /* 0x040fe200078408ff */
[----:B0-----:R-:W-:Y:S01]  /*909a0*/  VIADD R3, R3, UR4 ;  /* 0x0000000403037c36 */ /* 0x001fe20008000000 */
[----:B------:R-:W-:Y:S02]  /*909b0*/  ULDC UR4, c[0x0][0x248] ;  /* 0x0000920000047ab9 */ /* 0x000fe40000000800 */
[----:B------:R-:W-:Y:S02]  /*909c0*/  LEA.HI.X.SX32 R15, R12, R5, 0x1, P2 ;  /* 0x000000050c0f7211 */ /* 0x000fe400010f0eff */
[----:B------:R0:W-:Y:S01]  /*909d0*/  STL [R1+0xd4], R3 ;  /* 0x0000d40301007387 */ /* 0x0001e20000100800 */
[----:B------:R-:W-:Y:S02]  /*909e0*/  VIADD R9, R2, 0x7e ;  /* 0x0000007e02097836 */ /* 0x000fe40000000000 */
[----:B0-----:R-:W-:Y:S01]  /*909f0*/  VIADD R3, R3, UR4 ;  /* 0x0000000403037c36 */ /* 0x001fe20008000000 */
[----:B------:R-:W-:-:S03]  /*90a00*/  ULDC UR4, c[0x0][0x248] ;  /* 0x0000920000047ab9 */ /* 0x000fc60000000800 */
[----:B------:R-:W-:Y:S01]  /*90a10*/  VIADD R12, R3, UR4 ;  /* 0x00000004030c7c36 */ /* 0x000fe20008000000 */
[----:B------:R-:W-:Y:S01]  /*90a20*/  ULDC UR4, c[0x0][0x248] ;  /* 0x0000920000047ab9 */ /* 0x000fe20000000800 */
[----:B------:R-:W-:Y:S01]  /*90a30*/  VIADD R11, R2, 0x7f ;  /* 0x0000007f020b7836 */ /* 0x000fe20000000000 */
[----:B------:R-:W-:Y:S01]  /*90a40*/  ISETP.LT.AND P2, PT, R9, UR5, !P0 ;  /* 0x0000000509007c0c */ /* 0x000fe2000c741270 */
[----:B------:R-:W-:Y:S01]  /*90a50*/  ULDC UR5, c[0x0][0x22c] ;  /* 0x00008b0000057ab9 */ /* 0x000fe20000000800 */
[----:B------:R0:W-:Y:S04]  /*90a60*/  STL [R1+0xe8], R12 ;  /* 0x0000e80c01007387 */ /* 0x0001e80000100800 */
[----:B---3--:R2:W-:Y:S01]  /*90a70*/  @P1 STG.E.U16 desc[UR8][R14.64], R17 ;  /* 0x000000110e001986 */ /* 0x0085e2000c101508 */
[----:B0-----:R-:W-:Y:S01]  /*90a80*/  VIADD R12, R12, UR4 ;  /* 0x000000040c0c7c36 */ /* 0x001fe20008000000 */
[----:B------:R-:W-:-:S04]  /*90a90*/  ULDC UR4, c[0x0][0x248] ;  /* 0x0000920000047ab9 */ /* 0x000fc80000000800 */
[----:B------:R-:W-:Y:S01]  /*90aa0*/  STL [R1+0x1dc], R12 ;  /* 0x0001dc0c01007387 */ /* 0x000fe20000100800 */
[----:B--2---:R-:W-:-:S04]  /*90ab0*/  LEA R14, P1, R21, R4, 0x1 ;  /* 0x00000004150e7211 */ /* 0x004fc800078208ff */
[----:B------:R-:W-:Y:S02]  /*90ac0*/  LEA.HI.X.SX32 R15, R21, R5, 0x1, P1 ;  /* 0x00000005150f7211 */ /* 0x000fe400008f0eff */
[----:B------:R-:W-:Y:S01]  /*90ad0*/  ISETP.LT.AND P1, PT, R11, UR5, !P0 ;  /* 0x000000050b007c0c */ /* 0x000fe2000c721270 */
[----:B------:R-:W-:Y:S01]  /*90ae0*/  VIADD R11, R12, UR4 ;  /* 0x000000040c0b7c36 */ /* 0x000fe20008000000 */
[----:B------:R-:W-:Y:S01]  /*90af0*/  ULDC UR4, c[0x0][0x248] ;  /* 0x0000920000047ab9 */ /* 0x000fe20000000800 */
[----:B------:R-:W-:Y:S01]  /*90b00*/  PRMT R9, R17, 0x7632, R9 ;  /* 0x0000763211097816 */ /* 0x000fe20000000009 */
[----:B------:R-:W-:Y:S02]  /*90b10*/  ULDC UR5, c[0x0][0x248] ;  /* 0x0000920000057ab9 */ /* 0x000fe40000000800 */
[----:B------:R0:W-:Y:S02]  /*90b20*/  STL [R1+0xe4], R11 ;  /* 0x0000e40b01007387 */ /* 0x0001e40000100800 */
[----:B0-----:R-:W-:-:S02]  /*90b30*/  VIADD R11, R11, UR4 ;  /* 0x000000040b0b7c36 */ /* 0x001fc40008000000 */
[----:B------:R0:W-:Y:S01]  /*90b40*/  @P3 STG.E.U16 desc[UR8][R14.64], R9 ;  /* 0x000000090e003986 */ /* 0x0001e2000c101508 */
[----:B------:R-:W-:-:S03]  /*90b50*/  ULDC UR4, c[0x0][0x22c] ;  /* 0x00008b0000047ab9 */ /* 0x000fc60000000800 */
[----:B------:R1:W-:Y:S04]  /*90b60*/  STL [R1+0x1d8], R11 ;  /* 0x0001d80b01007387 */ /* 0x0003e80000100800 */
[----:B------:R-:W2:Y:S01]  /*90b70*/  LDL.LU R21, [R1+0x8c] ;  /* 0x00008c0001157983 */ /* 0x000ea20000300800 */
[----:B0-----:R-:W-:Y:S01]  /*90b80*/  LEA R14, P3, R16, R4, 0x1 ;  /* 0x00000004100e7211 */ /* 0x001fe200078608ff */
[----:B------:R-:W-:Y:S02]  /*90b90*/  VIADD R9, R2, 0x80 ;  /* 0x0000008002097836 */ /* 0x000fe40000000000 */
[----:B-1----:R-:W-:Y:S01]  /*90ba0*/  VIADD R11, R11, UR5 ;  /* 0x000000050b0b7c36 */ /* 0x002fe20008000000 */
[----:B------:R-:W-:Y:S01]  /*90bb0*/  LEA.HI.X.SX32 R15, R16, R5, 0x1, P3 ;  /* 0x00000005100f7211 */ /* 0x000fe200018f0eff */
[----:B------:R-:W-:Y:S01]  /*90bc0*/  ULDC UR5, c[0x0][0x248] ;  /* 0x0000920000057ab9 */ /* 0x000fe20000000800 */
[----:B------:R-:W-:Y:S01]  /*90bd0*/  ISETP.LT.AND P3, PT, R9, UR4, !P0 ;  /* 0x0000000409007c0c */ /* 0x000fe2000c761270 */
[----:B------:R-:W-:Y:S01]  /*90be0*/  ULDC UR4, c[0x0][0x248] ;  /* 0x0000920000047ab9 */ /* 0x000fe20000000800 */
[----:B------:R0:W-:Y:S02]  /*90bf0*/  STL [R1+0xf8], R11 ;  /* 0x0000f80b01007387 */ /* 0x0001e40000100800 */
[----:B0-----:R-:W-:Y:S01]  /*90c00*/  VIADD R11, R11, UR4 ;  /* 0x000000040b0b7c36 */ /* 0x001fe20008000000 */
[----:B------:R-:W-:-:S04]  /*90c10*/  ULDC UR4, c[0x0][0x248] ;  /* 0x0000920000047ab9 */ /* 0x000fc80000000800 */
[----:B------:R0:W-:Y:S02]  /*90c20*/  STL [R1+0x1d4], R11 ;  /* 0x0001d40b01007387 */ /* 0x0001e40000100800 */
[----:B0-----:R-:W-:Y:S01]  /*90c30*/  VIADD R11, R11, UR4 ;  /* 0x000000040b0b7c36 */ /* 0x001fe20008000000 */
[----:B------:R-:W-:-:S03]  /*90c40*/  ULDC UR4, c[0x0][0x248] ;  /* 0x0000920000047ab9 */ /* 0x000fc60000000800 */
[----:B------:R-:W-:Y:S01]  /*90c50*/  VIADD R12, R11, UR4 ;  /* 0x000000040b0c7c36 */ /* 0x000fe20008000000 */
[----:B------:R0:W-:Y:S01]  /*90c60*/  STL [R1+0xf4], R11 ;  /* 0x0000f40b01007387 */ /* 0x0001e20000100800 */
[----:B------:R-:W-:-:S03]  /*90c70*/  ULDC UR4, c[0x0][0x22c] ;  /* 0x00008b0000047ab9 */ /* 0x000fc60000000800 */
[----:B------:R-:W-:Y:S01]  /*90c80*/  STL [R1+0x2ac8], R3 ;  /* 0x002ac80301007387 */ /* 0x000fe20000100800 */
[----:B0-----:R-:W-:-:S03]  /*90c90*/  VIADD R11, R2, 0x81 ;  /* 0x00000081020b7836 */ /* 0x001fc60000000000 */
[----:B----4-:R0:W-:Y:S04]  /*90ca0*/  @P4 STG.E.U16 desc[UR8][R14.64], R19 ;  /* 0x000000130e004986 */ /* 0x0101e8000c101508 */
[----:B------:R1:W-:Y:S01]  /*90cb0*/  STL [R1+0x1d0], R12 ;  /* 0x0001d00c01007387 */ /* 0x0003e20000100800 */
[----:B0-----:R-:W-:Y:S01]  /*90cc0*/  LEA R14, P4, R8, R4, 0x1 ;  /* 0x00000004080e7211 */ /* 0x001fe200078808ff */
[----:B-1----:R-:W-:Y:S01]  /*90cd0*/  VIADD R12, R12, UR5 ;  /* 0x000000050c0c7c36 */ /* 0x002fe20008000000 */
[----:B------:R-:W-:Y:S02]  /*90ce0*/  ULDC UR5, c[0x0][0x248] ;  /* 0x0000920000057ab9 */ /* 0x000fe40000000800 */
[----:B------:R-:W-:Y:S02]  /*90cf0*/  LEA.HI.X.SX32 R15, R8, R5, 0x1, P4 ;  /* 0x00000005080f7211 */ /* 0x000fe400020f0eff */
[----:B------:R-:W-:Y:S01]  /*90d00*/  ISETP.LT.AND P4, PT, R11, UR4, !P0 ;  /* 0x000000040b007c0c */ /* 0x000fe2000c781270 */
[----:B------:R-:W-:-:S02]  /*90d10*/  ULDC UR4, c[0x0][0x248] ;  /* 0x0000920000047ab9 */ /* 0x000fc40000000800 */
[----:B------:R-:W-:Y:S01]  /*90d20*/  VIADD R3, R12, UR4 ;  /* 0x000000040c037c36 */ /* 0x000fe20008000000 */
[----:B------:R-:W-:Y:S01]  /*90d30*/  STL [R1+0x10c], R12 ;  /* 0x00010c0c01007387 */ /* 0x000fe20000100800 */
[----:B------:R-:W-:-:S03]  /*90d40*/  ULDC UR4, c[0x0][0x248] ;  /* 0x0000920000047ab9 */ /* 0x000fc60000000800 */
[----:B------:R0:W-:Y:S02]  /*90d50*/  STL [R1+0x1cc], R3 ;  /* 0x0001cc0301007387 */ /* 0x0001e40000100800 */
[----:B0-----:R-:W-:Y:S01]  /*90d60*/  VIADD R3, R3, UR4 ;  /* 0x0000000403037c36 */ /* 0x001fe20008000000 */
[----:B------:R-:W-:-:S04]  /*90d70*/  ULDC UR4, c[0x0][0x248] ;  /* 0x0000920000047ab9 */ /* 0x000fc80000000800 */
[----:B------:R0:W-:Y:S02]  /*90d80*/  STL [R1+0x108], R3 ;  /* 0x0001080301007387 */ /* 0x0001e40000100800 */
[----:B0-----:R-:W-:Y:S01]  /*90d90*/  VIADD R3, R3, UR5 ;  /* 0x0000000503037c36 */ /* 0x001fe20008000000 */
[----:B------:R-:W-:Y:S01]  /*90da0*/  PRMT R9, R19, 0x7632, R9 ;  /* 0x0000763213097816 */ /* 0x000fe20000000009 */
[----:B------:R-:W-:Y:S01]  /*90db0*/  VIADD R11, R2, 0x82 ;  /* 0x00000082020b7836 */ /* 0x000fe20000000000 */
[----:B------:R-:W-:Y:S02]  /*90dc0*/  ULDC UR5, c[0x0][0x22c] ;  /* 0x00008b0000057ab9 */ /* 0x000fe40000000800 */
[----:B------:R0:W-:Y:S02]  /*90dd0*/  STL [R1+0x1c8], R3 ;  /* 0x0001c80301007387 */ /* 0x0001e40000100800 */
[----:B0-----:R-:W-:Y:S01]  /*90de0*/  VIADD R3, R3, UR4 ;  /* 0x0000000403037c36 */ /* 0x001fe20008000000 */
[----:B------:R-:W-:-:S04]  /*90df0*/  ULDC UR4, c[0x0][0x248] ;  /* 0x0000920000047ab9 */ /* 0x000fc80000000800 */
[----:B------:R0:W-:Y:S04]  /*90e00*/  STL [R1+0x12c], R3 ;  /* 0x00012c0301007387 */ /* 0x0001e80000100800 */
[----:B------:R1:W-:Y:S01]  /*90e10*/  @P5 STG.E.U16 desc[UR8][R14.64], R9 ;  /* 0x000000090e005986 */ /* 0x0003e2000c101508 */
[----:B------:R-:W-:Y:S01]  /*90e20*/  LEA R8, P5, R13, R4, 0x1 ;  /* 0x000000040d087211 */ /* 0x000fe200078a08ff */
[----:B0-----:R-:W-:Y:S01]  /*90e30*/  VIADD R3, R3, UR4 ;  /* 0x0000000403037c36 */ /* 0x001fe20008000000 */
[----:B------:R-:W-:-:S04]  /*90e40*/  ULDC UR4, c[0x0][0x248] ;  /* 0x0000920000047ab9 */ /* 0x000fc80000000800 */
[----:B------:R0:W-:Y:S01]  /*90e50*/  STL [R1+0x1c4], R3 ;  /* 0x0001c40301007387 */ /* 0x0001e20000100800 */
[----:B-1----:R-:W-:Y:S02]  /*90e60*/  LEA.HI.X.SX32 R9, R13, R5, 0x1, P5 ;  /* 0x000000050d097211 */ /* 0x002fe400028f0eff */
[----:B------:R-:W-:Y:S01]  /*90e70*/  ISETP.LT.AND P5, PT, R11, UR5, !P0 ;  /* 0x000000050b007c0c */ /* 0x000fe2000c7a1270 */
[----:B------:R-:W-:Y:S01]  /*90e80*/  ULDC UR5, c[0x0][0x248] ;  /* 0x0000920000057ab9 */ /* 0x000fe20000000800 */
        /* <DEDUP_REMOVED lines=12> */
[----:B------:R-:W-:Y:S02]  /*90f50*/  VIADD R12, R2, 0x83 ;  /* 0x00000083020c7836 */ /* 0x000fe40000000000 */
[----:B0-----:R-:W-:-:S03]  /*90f60*/  VIADD R3, R3, UR4 ;  /* 0x0000000403037c36 */ /* 0x001fc60008000000 */
[----:B------:R-:W-:Y:S01]  /*90f70*/  ISETP.LT.AND P6, PT, R12, UR6, !P0 ;  /* 0x000000060c007c0c */ /* 0x000fe2000c7c1270 */
[----:B------:R-:W-:Y:S01]  /*90f80*/  ULDC UR6, c[0x0][0x248] ;  /* 0x0000920000067ab9 */ /* 0x000fe20000000800 */
[----:B------:R-:W-:Y:S01]  /*90f90*/  ULDC UR4, c[0x0][0x248] ;  /* 0x0000920000047ab9 */ /* 0x000fe20000000800 */
[----:B------:R0:W-:Y:S04]  /*90fa0*/  STL [R1+0x138], R3 ;  /* 0x0001380301007387 */ /* 0x0001e80000100800 */
[----:B------:R-:W3:Y:S01]  /*90fb0*/  LDL.LU R24, [R1+0x48] ;  /* 0x0000480001187983 */ /* 0x000ee20000300800 */
        /* <DEDUP_REMOVED lines=13> */
[----:B0-----:R-:W-:-:S04]  /*91090*/  LEA R8, P2, R10, R4, 0x1 ;  /* 0x000000040a087211 */ /* 0x001fc800078408ff */
[----:B------:R-:W-:-:S05]  /*910a0*/  LEA.HI.X.SX32 R9, R10, R5, 0x1, P2 ;  /* 0x000000050a097211 */ /* 0x000fca00010f0eff */
[----:B------:R0:W-:Y:S01]  /*910b0*/  @P1 STG.E.U16 desc[UR8][R8.64], R11 ;  /* 0x0000000b08001986 */ /* 0x0001e2000c101508 */
[CC--:B------:R-:W-:Y:S02]  /*910c0*/  LEA R10, P1, R6.reuse, R4.reuse, 0x1 ;  /* 0x00000004060a7211 */ /* 0x0c0fe400078208ff */
[C---:B0-----:R-:W-:Y:S02]  /*910d0*/  LEA R8, P2, R7.reuse, R4, 0x1 ;  /* 0x0000000407087211 */ /* 0x041fe400078408ff */
[-C--:B------:R-:W-:Y:S02]  /*910e0*/  LEA.HI.X.SX32 R11, R6, R5.reuse, 0x1, P1 ;  /* 0x00000005060b7211 */ /* 0x080fe400008f0eff */
[----:B------:R-:W-:-:S05]  /*910f0*/  LEA.HI.X.SX32 R9, R7, R5, 0x1, P2 ;  /* 0x0000000507097211 */ /* 0x000fca00010f0eff */
[----:B------:R0:W-:Y:S04]  /*91100*/  STL.64 [R1+0x30], R8 ;  /* 0x0000300801007387 */ /* 0x0001e80000100a00 */
[----:B------:R-:W-:Y:S01]  /*91110*/  STL.64 [R1+0x38], R10 ;  /* 0x0000380a01007387 */ /* 0x000fe20000100a00 */
[----:B------:R-:W-:-:S03]  /*91120*/  LEA R6, P2, R0, R4, 0x1 ;  /* 0x0000000400067211 */ /* 0x000fc600078408ff */
[----:B------:R1:W-:Y:S01]  /*91130*/  STL [R1+0x1b8], R3 ;  /* 0x0001b80301007387 */ /* 0x0003e20000100800 */
[----:B0-----:R-:W-:-:S03]  /*91140*/  LEA R8, P1, R20, R4, 0x1 ;  /* 0x0000000414087211 */ /* 0x001fc600078208ff */
[----:B------:R-:W2:Y:S01]  /*91150*/  LDL.LU R17, [R1+0x54] ;  /* 0x0000540001117983 */ /* 0x000ea20000300800 */
[C---:B------:R-:W-:Y:S01]  /*91160*/  VIADD R21, R0.reuse, UR17 ;  /* 0x0000001100157c36 */ /* 0x040fe20008000000 */
[CC--:B------:R-:W-:Y:S01]  /*91170*/  LEA.HI.X.SX32 R7, R0.reuse, R5.reuse, 0x1, P2 ;  /* 0x0000000500077211 */ /* 0x0c0fe200010f0eff */
[----:B------:R-:W-:Y:S01]  /*91180*/  VIADD R25, R0, UR16 ;  /* 0x0000001000197c36 */ /* 0x000fe20008000000 */
[----:B------:R-:W4:Y:S01]  /*91190*/  LDL.LU R19, [R1+0x4c] ;  /* 0x00004c0001137983 */ /* 0x000f220000300800 */
[----:B-1----:R-:W-:Y:S01]  /*911a0*/  VIADD R3, R3, UR10 ;  /* 0x0000000a03037c36 */ /* 0x002fe20008000000 */
[----:B------:R-:W-:Y:S01]  /*911b0*/  LEA.HI.X.SX32 R9, R20, R5, 0x1, P1 ;  /* 0x0000000514097211 */ /* 0x000fe200008f0eff */
[----:B------:R-:W-:Y:S01]  /*911c0*/  VIADD R25, R25, UR15 ;  /* 0x0000000f19197c36 */ /* 0x000fe20008000000 */
[----:B------:R-:W-:Y:S01]  /*911d0*/  ULDC UR16, c[0x0][0x248] ;  /* 0x0000920000107ab9 */ /* 0x000fe20000000800 */
[----:B------:R-:W-:Y:S01]  /*911e0*/  ULDC UR17, c[0x0][0x248] ;  /* 0x0000920000117ab9 */ /* 0x000fe20000000800 */
[----:B------:R0:W-:Y:S01]  /*911f0*/  STL [R1+0x1b0], R3 ;  /* 0x0001b00301007387 */ /* 0x0001e20000100800 */
[----:B------:R-:W-:Y:S01]  /*91200*/  ULDC UR15, c[0x0][0x248] ;  /* 0x00009200000f7ab9 */ /* 0x000fe20000000800 */
[----:B------:R-:W-:-:S02]  /*91210*/  ULDC UR10, c[0x0][0x248] ;  /* 0x00009200000a7ab9 */ /* 0x000fc40000000800 */
[----:B------:R1:W-:Y:S01]  /*91220*/  STL.64 [R1+0x28], R8 ;  /* 0x0000280801007387 */ /* 0x0003e20000100a00 */
[----:B0-----:R-:W-:-:S03]  /*91230*/  VIADD R3, R3, UR5 ;  /* 0x0000000503037c36 */ /* 0x001fc60008000000 */
[----:B------:R0:W-:Y:S01]  /*91240*/  STL.64 [R1+0x20], R6 ;  /* 0x0000200601007387 */ /* 0x0001e20000100a00 */
[----:B------:R-:W-:Y:S01]  /*91250*/  ULDC UR5, c[0x0][0x248] ;  /* 0x0000920000057ab9 */ /* 0x000fe20000000800 */
[CC--:B-1----:R-:W-:Y:S02]  /*91260*/  LEA R8, P1, R21.reuse, R4.reuse, 0x1 ;  /* 0x0000000415087211 */ /* 0x0c2fe400078208ff */
[----:B------:R1:W-:Y:S02]  /*91270*/  STL [R1+0x170], R3 ;  /* 0x0001700301007387 */ /* 0x0003e40000100800 */
[----:B------:R-:W-:Y:S02]  /*91280*/  LEA.HI.X.SX32 R9, R21, R5, 0x1, P1 ;  /* 0x0000000515097211 */ /* 0x000fe400008f0eff */
[----:B------:R-:W4:Y:S01]  /*91290*/  LDL.LU R21, [R1+0x5c] ;  /* 0x00005c0001157983 */ /* 0x000f220000300800 */
[----:B0-----:R-:W-:Y:S01]  /*912a0*/  LEA R6, P2, R25, R4, 0x1 ;  /* 0x0000000419067211 */ /* 0x001fe200078408ff */
[----:B-1----:R-:W-:-:S03]  /*912b0*/  VIADD R3, R3, UR11 ;  /* 0x0000000b03037c36 */ /* 0x002fc60008000000 */
[----:B------:R-:W-:Y:S01]  /*912c0*/  LEA.HI.X.SX32 R7, R25, R5, 0x1, P2 ;  /* 0x0000000519077211 */ /* 0x000fe200010f0eff */
[----:B------:R-:W-:Y:S01]  /*912d0*/  ULDC UR11, c[0x0][0x248] ;  /* 0x00009200000b7ab9 */ /* 0x000fe20000000800 */
[----:B------:R-:W-:Y:S01]  /*912e0*/  STL [R1+0x1ac], R3 ;  /* 0x0001ac0301007387 */ /* 0x000fe20000100800 */
[----:B------:R-:W-:Y:S01]  /*912f0*/  VIADD R0, R3, UR12 ;  /* 0x0000000c03007c36 */ /* 0x000fe20008000000 */
[----:B------:R-:W-:Y:S02]  /*91300*/  ULDC UR12, c[0x0][0x248] ;  /* 0x00009200000c7ab9 */ /* 0x000fe40000000800 */
[----:B------:R-:W-:Y:S04]  /*91310*/  STL.64 [R1+0x18], R8 ;  /* 0x0000180801007387 */ /* 0x000fe80000100a00 */
[----:B------:R0:W-:Y:S01]  /*91320*/  STL.64 [R1+0x10], R6 ;  /* 0x0000100601007387 */ /* 0x0001e20000100a00 */
[----:B------:R-:W-:Y:S01]  /*91330*/  VIADD R25, R29, UR17 ;  /* 0x000000111d197c36 */ /* 0x000fe20008000000 */
[----:B------:R-:W-:-:S02]  /*91340*/  ULDC UR17, c[0x0][0x248] ;  /* 0x0000920000117ab9 */ /* 0x000fc40000000800 */
[----:B------:R1:W-:Y:S01]  /*91350*/  STL [R1+0x16c], R0 ;  /* 0x00016c0001007387 */ /* 0x0003e20000100800 */
[CC--:B0-----:R-:W-:Y:S01]  /*91360*/  LEA R6, P2, R29.reuse, R4.reuse, 0x1 ;  /* 0x000000041d067211 */ /* 0x0c1fe200078408ff */
[----:B-1----:R-:W-:Y:S01]  /*91370*/  VIADD R0, R0, UR6 ;  /* 0x0000000600007c36 */ /* 0x002fe20008000000 */
[----:B------:R-:W-:Y:S02]  /*91380*/  ULDC UR6, c[0x0][0x248] ;  /* 0x0000920000067ab9 */ /* 0x000fe40000000800 */
[----:B------:R-:W-:Y:S02]  /*91390*/  LEA.HI.X.SX32 R7, R29, R5, 0x1, P2 ;  /* 0x000000051d077211 */ /* 0x000fe400010f0eff */
[----:B------:R0:W-:Y:S02]  /*913a0*/  STL [R1+0x1a8], R0 ;  /* 0x0001a80001007387 */ /* 0x0001e40000100800 */
[----:B0-----:R-:W-:Y:S01]  /*913b0*/  VIADD R0, R0, UR13 ;  /* 0x0000000d00007c36 */ /* 0x001fe20008000000 */
[----:B------:R-:W-:Y:S01]  /*913c0*/  ULDC UR13, c[0x0][0x248] ;  /* 0x00009200000d7ab9 */ /* 0x000fe20000000800 */
[----:B---3--:R-:W-:-:S04]  /*913d0*/  LEA R8, P1, R24, R4, 0x1 ;  /* 0x0000000418087211 */ /* 0x008fc800078208ff */
[-C--:B------:R-:W-:Y:S01]  /*913e0*/  LEA.HI.X.SX32 R9, R24, R5.reuse, 0x1, P1 ;  /* 0x0000000518097211 */ /* 0x080fe200008f0eff */
[----:B------:R-:W-:Y:S01]  /*913f0*/  VIADD R24, R29, UR16 ;  /* 0x000000101d187c36 */ /* 0x000fe20008000000 */
[CC--:B------:R-:W-:Y:S01]  /*91400*/  LEA R28, P1, R25.reuse, R4.reuse, 0x1 ;  /* 0x00000004191c7211 */ /* 0x0c0fe200078208ff */
[----:B------:R-:W-:Y:S01]  /*91410*/  IMAD.MOV.U32 R3, RZ, RZ, R18 ;  /* 0x000000ffff037224 */ /* 0x000fe200078e0012 */
[----:B------:R-:W-:Y:S01]  /*91420*/  ULDC UR16, c[0x0][0x248] ;  /* 0x0000920000107ab9 */ /* 0x000fe20000000800 */
[----:B------:R-:W-:Y:S01]  /*91430*/  VIADD R24, R24, UR15 ;  /* 0x0000000f18187c36 */ /* 0x000fe20008000000 */
[----:B------:R-:W-:Y:S01]  /*91440*/  STL.64 [R1+0x8], R8 ;  /* 0x0000080801007387 */ /* 0x000fe20000100a00 */
[----:B------:R-:W-:Y:S01]  /*91450*/  LEA.HI.X.SX32 R29, R25, R5, 0x1, P1 ;  /* 0x00000005191d7211 */ /* 0x000fe200008f0eff */
[----:B------:R-:W-:Y:S02]  /*91460*/  ULDC UR15, c[0x0][0x248] ;  /* 0x00009200000f7ab9 */ /* 0x000fe40000000800 */
[----:B------:R0:W-:Y:S04]  /*91470*/  STL.64 [R1], R6 ;  /* 0x0000000601007387 */ /* 0x0001e80000100a00 */
[----:B------:R1:W-:Y:S01]  /*91480*/  STL [R1+0x188], R0 ;  /* 0x0001880001007387 */ /* 0x0003e20000100800 */
[----:B0-----:R-:W-:Y:S01]  /*91490*/  LEA R6, P2, R24, R4, 0x1 ;  /* 0x0000000418067211 */ /* 0x001fe200078408ff */
[----:B-1----:R-:W-:-:S02]  /*914a0*/  VIADD R0, R0, UR14 ;  /* 0x0000000e00007c36 */ /* 0x002fc40008000000 */
[----:B------:R-:W-:Y:S01]  /*914b0*/  STL [R1+0x2b00], R28 ;  /* 0x002b001c01007387 */ /* 0x000fe20000100800 */
[----:B------:R-:W-:Y:S01]  /*914c0*/  LEA.HI.X.SX32 R7, R24, R5, 0x1, P2 ;  /* 0x0000000518077211 */ /* 0x000fe200010f0eff */
[----:B------:R-:W-:Y:S02]  /*914d0*/  ULDC UR14, c[0x0][0x248] ;  /* 0x00009200000e7ab9 */ /* 0x000fe40000000800 */
[----:B------:R-:W-:Y:S04]  /*914e0*/  STL [R1+0x2af0], R29 ;  /* 0x002af01d01007387 */ /* 0x000fe80000100800 */
[----:B------:R-:W-:Y:S04]  /*914f0*/  STL.64 [R1+0x2af8], R6 ;  /* 0x002af80601007387 */ /* 0x000fe80000100a00 */
[----:B------:R0:W-:Y:S04]  /*91500*/  STL [R1+0x1a4], R0 ;  /* 0x0001a40001007387 */ /* 0x0001e80000100800 */
[----:B------:R-:W3:Y:S01]  /*91510*/  LDL.LU R24, [R1+0x68] ;  /* 0x0000680001187983 */ /* 0x000ee20000300800 */
[----:B0-----:R-:W-:Y:S01]  /*91520*/  VIADD R0, R0, UR4 ;  /* 0x0000000400007c36 */ /* 0x001fe20008000000 */
[----:B------:R-:W-:-:S04]  /*91530*/  ULDC UR4, c[0x0][0x248] ;  /* 0x0000920000047ab9 */ /* 0x000fc80000000800 */
[----:B------:R0:W-:Y:S02]  /*91540*/  STL [R1+0x184], R0 ;  /* 0x0001840001007387 */ /* 0x0001e40000100800 */
[----:B0-----:R-:W-:Y:S01]  /*91550*/  VIADD R0, R0, UR7 ;  /* 0x0000000700007c36 */ /* 0x001fe20008000000 */
[----:B------:R-:W-:Y:S01]  /*91560*/  ULDC UR7, c[0x0][0x22c] ;  /* 0x00008b0000077ab9 */ /* 0x000fe20000000800 */
[-C--:B--2---:R-:W-:Y:S02]  /*91570*/  LEA R8, P1, R17, R4.reuse, 0x1 ;  /* 0x0000000411087211 */ /* 0x084fe400078208ff */
[----:B----4-:R-:W-:Y:S02]  /*91580*/  LEA R10, P2, R19, R4, 0x1 ;  /* 0x00000004130a7211 */ /* 0x010fe400078408ff */
[-C--:B------:R-:W-:Y:S02]  /*91590*/  LEA.HI.X.SX32 R9, R17, R5.reuse, 0x1, P1 ;  /* 0x0000000511097211 */ /* 0x080fe400008f0eff */
[----:B------:R-:W-:-:S03]  /*915a0*/  LEA.HI.X.SX32 R11, R19, R5, 0x1, P2 ;  /* 0x00000005130b7211 */ /* 0x000fc600010f0eff */
[----:B------:R-:W-:Y:S04]  /*915b0*/  STL [R1+0x2ad4], R9 ;  /* 0x002ad40901007387 */ /* 0x000fe80000100800 */
[----:B------:R-:W-:Y:S04]  /*915c0*/  STL [R1+0x2ad0], R10 ;  /* 0x002ad00a01007387 */ /* 0x000fe80000100800 */
[----:B------:R-:W-:Y:S04]  /*915d0*/  STL [R1+0x2acc], R11 ;  /* 0x002acc0b01007387 */ /* 0x000fe80000100800 */
[----:B------:R-:W2:Y:S01]  /*915e0*/  LDL.LU R27, [R1+0x64] ;  /* 0x00006400011b7983 */ /* 0x000ea20000300800 */
[----:B------:R-:W-:-:S03]  /*915f0*/  LEA R14, P2, R22, R4, 0x1 ;  /* 0x00000004160e7211 */ /* 0x000fc600078408ff */
[----:B------:R0:W-:Y:S01]  /*91600*/  STL [R1+0x1a0], R0 ;  /* 0x0001a00001007387 */ /* 0x0001e20000100800 */
[----:B------:R-:W-:-:S03]  /*91610*/  LEA R12, P1, R21, R4, 0x1 ;  /* 0x00000004150c7211 */ /* 0x000fc600078208ff */
[----:B------:R-:W4:Y:S01]  /*91620*/  LDL.LU R7, [R1+0x6c] ;  /* 0x00006c0001077983 */ /* 0x000f220000300800 */
[-C--:B------:R-:W-:Y:S01]  /*91630*/  LEA.HI.X.SX32 R13, R21, R5.reuse, 0x1, P1 ;  /* 0x00000005150d7211 */ /* 0x080fe200008f0eff */
[----:B0-----:R-:W-:Y:S01]  /*91640*/  VIADD R0, R0, UR5 ;  /* 0x0000000500007c36 */ /* 0x001fe20008000000 */
[CC--:B------:R-:W-:Y:S01]  /*91650*/  LEA.HI.X.SX32 R15, R22.reuse, R5.reuse, 0x1, P2 ;  /* 0x00000005160f7211 */ /* 0x0c0fe200010f0eff */
[----:B------:R-:W-:Y:S01]  /*91660*/  VIADD R21, R22, UR15 ;  /* 0x0000000f16157c36 */ /* 0x000fe20008000000 */
[----:B------:R-:W-:Y:S01]  /*91670*/  ULDC UR15, c[0x0][0x248] ;  /* 0x00009200000f7ab9 */ /* 0x000fe20000000800 */
[----:B------:R-:W-:Y:S01]  /*91680*/  VIADD R6, R0, UR10 ;  /* 0x0000000a00067c36 */ /* 0x000fe20008000000 */
[----:B------:R-:W-:Y:S01]  /*91690*/  STL [R1+0x198], R0 ;  /* 0x0001980001007387 */ /* 0x000fe20000100800 */
[----:B------:R-:W-:Y:S01]  /*916a0*/  ULDC UR5, c[0x0][0x248] ;  /* 0x0000920000057ab9 */ /* 0x000fe20000000800 */
[-C--:B------:R-:W-:Y:S01]  /*916b0*/  LEA R16, P1, R21, R4.reuse, 0x1 ;  /* 0x0000000415107211 */ /* 0x080fe200078208ff */
[C---:B------:R-:W-:Y:S01]  /*916c0*/  VIADD R25, R23.reuse, UR15 ;  /* 0x0000000f17197c36 */ /* 0x040fe20008000000 */
[----:B------:R0:W-:Y:S01]  /*916d0*/  STL.64 [R1+0x2b08], R12 ;  /* 0x002b080c01007387 */ /* 0x0001e20000100a00 */
[----:B------:R-:W-:Y:S01]  /*916e0*/  LEA R18, P2, R23, R4, 0x1 ;  /* 0x0000000417127211 */ /* 0x000fe200078408ff */
[----:B------:R-:W-:Y:S01]  /*916f0*/  ULDC UR10, c[0x0][0x248] ;  /* 0x00009200000a7ab9 */ /* 0x000fe20000000800 */
[----:B------:R-:W-:Y:S01]  /*91700*/  LEA.HI.X.SX32 R17, R21, R5, 0x1, P1 ;  /* 0x0000000515117211 */ /* 0x000fe200008f0eff */
[----:B------:R-:W-:Y:S01]  /*91710*/  STL.64 [R1+0x2b10], R14 ;  /* 0x002b100e01007387 */ /* 0x000fe20000100a00 */
[----:B------:R-:W-:-:S03]  /*91720*/  ULDC UR15, c[0x0][0x248] ;  /* 0x00009200000f7ab9 */ /* 0x000fc60000000800 */
[----:B------:R1:W-:Y:S04]  /*91730*/  STL [R1+0x19c], R6 ;  /* 0x00019c0601007387 */ /* 0x0003e80000100800 */
[----:B0-----:R-:W4:Y:S04]  /*91740*/  LDL.LU.64 R12, [R1+0x38] ;  /* 0x00003800010c7983 */ /* 0x001f280000300a00 */
[----:B------:R-:W4:Y:S01]  /*91750*/  LDL.LU R29, [R1+0x90] ;  /* 0x00009000011d7983 */ /* 0x000f220000300800 */
[----:B-1----:R-:W-:Y:S02]  /*91760*/  VIADD R6, R6, UR6 ;  /* 0x0000000606067c36 */ /* 0x002fe40008000000 */
[----:B------:R-:W-:Y:S01]  /*91770*/  VIADD R0, R2, 0x84 ;  /* 0x0000008402007836 */ /* 0x000fe20000000000 */
[----:B------:R-:W-:Y:S01]  /*91780*/  STL.64 [R1+0x2b18], R16 ;  /* 0x002b181001007387 */ /* 0x000fe20000100a00 */
[----:B------:R-:W-:Y:S01]  /*91790*/  LEA.HI.X.SX32 R19, R23, R5, 0x1, P2 ;  /* 0x0000000517137211 */ /* 0x000fe200010f0eff */
[----:B------:R-:W-:-:S02]  /*917a0*/  ULDC UR6, c[0x0][0x248] ;  /* 0x0000920000067ab9 */ /* 0x000fc40000000800 */
[----:B------:R0:W-:Y:S01]  /*917b0*/  STL [R1+0x194], R6 ;  /* 0x0001940601007387 */ /* 0x0001e20000100800 */
[----:B------:R-:W-:Y:S01]  /*917c0*/  ISETP.LT.AND P1, PT, R0, UR7, !P0 ;  /* 0x0000000700007c0c */ /* 0x000fe2000c721270 */
[----:B------:R-:W-:Y:S01]  /*917d0*/  ULDC UR7, c[0x0][0x248] ;  /* 0x0000920000077ab9 */ /* 0x000fe20000000800 */
[----:B0-----:R-:W-:Y:S01]  /*917e0*/  VIADD R6, R6, UR4 ;  /* 0x0000000406067c36 */ /* 0x001fe20008000000 */
[----:B------:R-:W-:-:S03]  /*917f0*/  ULDC UR4, c[0x0][0x248] ;  /* 0x0000920000047ab9 */ /* 0x000fc60000000800 */
[----:B------:R-:W-:Y:S01]  /*91800*/  VIADD R0, R6, UR4 ;  /* 0x0000000406007c36 */ /* 0x000fe20008000000 */
[----:B------:R-:W-:Y:S01]  /*91810*/  STL [R1+0x190], R6 ;  /* 0x0001900601007387 */ /* 0x000fe20000100800 */
[----:B------:R-:W-:-:S03]  /*91820*/  ULDC UR4, c[0x0][0x248] ;  /* 0x0000920000047ab9 */ /* 0x000fc60000000800 */
[----:B------:R0:W-:Y:S04]  /*91830*/  STL [R1+0x18c], R0 ;  /* 0x00018c0001007387 */ /* 0x0001e80000100800 */
[----:B------:R-:W4:Y:S01]  /*91840*/  LDL.LU.64 R16, [R1+0x30] ;  /* 0x0000300001107983 */ /* 0x000f220000300a00 */
[----:B------:R-:W-:Y:S01]  /*91850*/  LEA R20, P2, R25, R4, 0x1 ;  /* 0x0000000419147211 */ /* 0x000fe200078408ff */
[----:B0-----:R-:W-:-:S03]  /*91860*/  VIADD R0, R0, UR4 ;  /* 0x0000000400007c36 */ /* 0x001fc60008000000 */
[----:B------:R-:W-:Y:S01]  /*91870*/  LEA.HI.X.SX32 R21, R25, R5, 0x1, P2 ;  /* 0x0000000519157211 */ /* 0x000fe200010f0eff */
[----:B------:R-:W-:Y:S01]  /*91880*/  ULDC UR4, c[0x0][0x248] ;  /* 0x0000920000047ab9 */ /* 0x000fe20000000800 */
[----:B------:R-:W-:Y:S01]  /*91890*/  VIADD R6, R0, UR5 ;  /* 0x0000000500067c36 */ /* 0x000fe20008000000 */
[----:B------:R0:W-:Y:S01]  /*918a0*/  STL [R1+0x180], R0 ;  /* 0x0001800001007387 */ /* 0x0001e20000100800 */
[----:B------:R-:W-:-:S03]  /*918b0*/  ULDC UR5, c[0x0][0x22c] ;  /* 0x00008b0000057ab9 */ /* 0x000fc60000000800 */
[----:B------:R1:W-:Y:S04]  /*918c0*/  STL [R1+0x17c], R6 ;  /* 0x00017c0601007387 */ /* 0x0003e80000100800 */
[----:B------:R-:W4:Y:S01]  /*918d0*/  LDL.LU.64 R14, [R1+0x28] ;  /* 0x00002800010e7983 */ /* 0x000f220000300a00 */
[----:B0-----:R-:W-:Y:S02]  /*918e0*/  VIADD R0, R2, 0x85 ;  /* 0x0000008502007836 */ /* 0x001fe40000000000 */
[----:B-1----:R-:W-:Y:S01]  /*918f0*/  VIADD R6, R6, UR4 ;  /* 0x0000000406067c36 */ /* 0x002fe20008000000 */
[----:B------:R-:W-:-:S04]  /*91900*/  ULDC UR4, c[0x0][0x22c] ;  /* 0x00008b0000047ab9 */ /* 0x000fc80000000800 */
[----:B------:R0:W-:Y:S02]  /*91910*/  STL [R1+0x178], R6 ;  /* 0x0001780601007387 */ /* 0x0001e40000100800 */
[----:B0-----:R-:W-:Y:S01]  /*91920*/  VIADD R6, R6, UR6 ;  /* 0x0000000606067c36 */ /* 0x001fe20008000000 */
[----:B------:R-:W-:-:S04]  /*91930*/  ULDC UR6, c[0x0][0x248] ;  /* 0x0000920000067ab9 */ /* 0x000fc80000000800 */
[----:B------:R0:W-:Y:S01]  /*91940*/  STL [R1+0x174], R6 ;  /* 0x0001740601007387 */ /* 0x0001e20000100800 */
[----:B---3--:R-:W-:-:S04]  /*91950*/  LEA R22, P2, R24, R4, 0x1 ;  /* 0x0000000418167211 */ /* 0x008fc800078408ff */
[----:B------:R-:W-:Y:S02]  /*91960*/  LEA.HI.X.SX32 R23, R24, R5, 0x1, P2 ;  /* 0x0000000518177211 */ /* 0x000fe400010f0eff */
[----:B--2---:R-:W-:-:S04]  /*91970*/  LEA R24, P2, R27, R4, 0x1 ;  /* 0x000000041b187211 */ /* 0x004fc800078408ff */
[----:B------:R-:W-:Y:S02]  /*91980*/  LEA.HI.X.SX32 R25, R27, R5, 0x1, P2 ;  /* 0x000000051b197211 */ /* 0x000fe400010f0eff */
[----:B----4-:R-:W-:-:S04]  /*91990*/  LEA R26, P2, R7, R4, 0x1 ;  /* 0x00000004071a7211 */ /* 0x010fc800078408ff */
[----:B------:R-:W-:Y:S02]  /*919a0*/  LEA.HI.X.SX32 R27, R7, R5, 0x1, P2 ;  /* 0x00000005071b7211 */ /* 0x000fe400010f0eff */
[----:B------:R-:W-:Y:S01]  /*919b0*/  ISETP.LT.AND P2, PT, R0, UR4, !P0 ;  /* 0x0000000400007c0c */ /* 0x000fe2000c741270 */
[----:B------:R-:W-:Y:S02]  /*919c0*/  ULDC UR4, c[0x0][0x248] ;  /* 0x0000920000047ab9 */ /* 0x000fe40000000800 */
[----:B0-----:R-:W-:Y:S01]  /*919d0*/  VIADD R6, R6, UR4 ;  /* 0x0000000406067c36 */ /* 0x001fe20008000000 */
[----:B------:R-:W-:Y:S01]  /*919e0*/  ULDC UR4, c[0x0][0x248] ;  /* 0x0000920000047ab9 */ /* 0x000fe20000000800 */
[----:B------:R-:W-:Y:S01]  /*919f0*/  VIADD R0, R2, 0x86 ;  /* 0x0000008602007836 */ /* 0x000fe20000000000 */
[----:B------:R0:W-:Y:S01]  /*91a00*/  @P3 STG.E.U16 desc[UR8][R12.64], R29 ;  /* 0x0000001d0c003986 */ /* 0x0001e2000c101508 */
[----:B------:R-:W-:-:S03]  /*91a10*/  PRMT R10, R29, 0x7632, R10 ;  /* 0x000076321d0a7816 */ /* 0x000fc6000000000a */
[----:B0-----:R-:W2:Y:S04]  /*91a20*/  LDL.LU.64 R12, [R1+0x20] ;  /* 0x00002000010c7983 */ /* 0x001ea80000300a00 */
[----:B------:R0:W-:Y:S01]  /*91a30*/  STL [R1+0x168], R6 ;  /* 0x0001680601007387 */ /* 0x0001e20000100800 */
[----:B------:R-:W-:Y:S01]  /*91a40*/  ISETP.LT.AND P3, PT, R0, UR5, !P0 ;  /* 0x0000000500007c0c */ /* 0x000fe2000c761270 */
[----:B0-----:R-:W-:Y:S01]  /*91a50*/  VIADD R6, R6, UR4 ;  /* 0x0000000406067c36 */ /* 0x001fe20008000000 */
[----:B------:R-:W-:Y:S01]  /*91a60*/  ULDC UR4, c[0x0][0x248] ;  /* 0x0000920000047ab9 */ /* 0x000fe20000000800 */
[----:B------:R-:W-:Y:S01]  /*91a70*/  VIADD R0, R2, 0x87 ;  /* 0x0000008702007836 */ /* 0x000fe20000000000 */
[----:B------:R-:W-:Y:S01]  /*91a80*/  ULDC UR5, c[0x0][0x22c] ;  /* 0x00008b0000057ab9 */ /* 0x000fe20000000800 */
[----:B------:R-:W-:Y:S01]  /*91a90*/  VIADD R9, R6, UR4 ;  /* 0x0000000406097c36 */ /* 0x000fe20008000000 */
[----:B------:R0:W-:Y:S01]  /*91aa0*/  STL [R1+0x164], R6 ;  /* 0x0001640601007387 */ /* 0x0001e20000100800 */
[----:B------:R-:W-:-:S03]  /*91ab0*/  ULDC UR4, c[0x0][0x248] ;  /* 0x0000920000047ab9 */ /* 0x000fc60000000800 */
[----:B------:R1:W-:Y:S04]  /*91ac0*/  @P4 STG.E.U16 desc[UR8][R16.64], R10 ;  /* 0x0000000a10004986 */ /* 0x0003e8000c101508 */
[----:B0-----:R-:W3:Y:S04]  /*91ad0*/  LDL.LU.64 R6, [R1+0x18] ;  /* 0x0000180001067983 */ /* 0x001ee80000300a00 */
[----:B------:R-:W3:Y:S04]  /*91ae0*/  LDL.LU R29, [R1+0x98] ;  /* 0x00009800011d7983 */ /* 0x000ee80000300800 */
[----:B------:R0:W-:Y:S01]  /*91af0*/  STL [R1+0x160], R9 ;  /* 0x0001600901007387 */ /* 0x0001e20000100800 */
[----:B------:R-:W-:Y:S01]  /*91b00*/  ISETP.LT.AND P4, PT, R0, UR5, !P0 ;  /* 0x0000000500007c0c */ /* 0x000fe2000c781270 */
[----:B------:R-:W-:-:S02]  /*91b10*/  ULDC UR5, c[0x0][0x22c] ;  /* 0x00008b0000057ab9 */ /* 0x000fc40000000800 */
[----:B-1----:R-:W4:Y:S01]  /*91b20*/  LDL.LU.64 R16, [R1+0x2b18] ;  /* 0x002b180001107983 */ /* 0x002f220000300a00 */
[----:B0-----:R-:W-:Y:S01]  /*91b30*/  VIADD R9, R9, UR4 ;  /* 0x0000000409097c36 */ /* 0x001fe20008000000 */
[----:B------:R-:W-:-:S04]  /*91b40*/  ULDC UR4, c[0x0][0x248] ;  /* 0x0000920000047ab9 */ /* 0x000fc80000000800 */
[----:B------:R0:W-:Y:S04]  /*91b50*/  STL [R1+0x154], R9 ;  /* 0x0001540901007387 */ /* 0x0001e80000100800 */
[----:B------:R-:W2:Y:S01]  /*91b60*/  LDL.LU R0, [R1+0x94] ;  /* 0x0000940001007983 */ /* 0x000ea20000300800 */
[----:B0-----:R-:W-:Y:S01]  /*91b70*/  VIADD R9, R9, UR4 ;  /* 0x0000000409097c36 */ /* 0x001fe20008000000 */
[----:B------:R-:W-:-:S03]  /*91b80*/  ULDC UR4, c[0x0][0x248] ;  /* 0x0000920000047ab9 */ /* 0x000fc60000000800 */
[----:B------:R-:W-:Y:S01]  /*91b90*/  VIADD R10, R9, UR4 ;  /* 0x00000004090a7c36 */ /* 0x000fe20008000000 */
[----:B------:R-:W-:Y:S01]  /*91ba0*/  ULDC UR4, c[0x0][0x248] ;  /* 0x0000920000047ab9 */ /* 0x000fe20000000800 */
[----:B--2---:R0:W-:Y:S01]  /*91bb0*/  @P5 STG.E.U16 desc[UR8][R14.64], R0 ;  /* 0x000000000e005986 */ /* 0x0041e2000c101508 */
[----:B------:R-:W-:-:S03]  /*91bc0*/  PRMT R28, R0, 0x7632, R28 ;  /* 0x00007632001c7816 */ /* 0x000fc6000000001c */
[----:B0-----:R-:W2:Y:S04]  /*91bd0*/  LDL.LU.64 R14, [R1+0x2b10] ;  /* 0x002b1000010e7983 */ /* 0x001ea80000300a00 */
[----:B------:R0:W-:Y:S02]  /*91be0*/  STL [R1+0x14c], R10 ;  /* 0x00014c0a01007387 */ /* 0x0001e40000100800 */
[----:B0-----:R-:W-:Y:S01]  /*91bf0*/  VIADD R10, R10, UR4 ;  /* 0x000000040a0a7c36 */ /* 0x001fe20008000000 */
[----:B------:R-:W-:-:S04]  /*91c00*/  ULDC UR4, c[0x0][0x248] ;  /* 0x0000920000047ab9 */ /* 0x000fc80000000800 */
[----:B------:R0:W-:Y:S02]  /*91c10*/  STL [R1+0x148], R10 ;  /* 0x0001480a01007387 */ /* 0x0001e40000100800 */
[----:B0-----:R-:W-:Y:S01]  /*91c20*/  VIADD R10, R10, UR4 ;  /* 0x000000040a0a7c36 */ /* 0x001fe20008000000 */
[----:B------:R-:W-:Y:S01]  /*91c30*/  ULDC UR4, c[0x0][0x248] ;  /* 0x0000920000047ab9 */ /* 0x000fe20000000800 */
[----:B------:R0:W-:Y:S04]  /*91c40*/  @P6 STG.E.U16 desc[UR8][R12.64], R28 ;  /* 0x0000001c0c006986 */ /* 0x0001e8000c101508 */
[----:B------:R1:W-:Y:S01]  /*91c50*/  STL [R1+0x144], R10 ;  /* 0x0001440a01007387 */ /* 0x0003e20000100800 */
[----:B------:R-:W-:-:S03]  /*91c60*/  VIADD R0, R2, 0x88 ;  /* 0x0000008802007836 */ /* 0x000fc60000000000 */
[----:B0-----:R-:W4:Y:S01]  /*91c70*/  LDL.LU.64 R12, [R1+0x2b08] ;  /* 0x002b0800010c7983 */ /* 0x001f220000300a00 */
[----:B-1----:R-:W-:Y:S01]  /*91c80*/  VIADD R10, R10, UR4 ;  /* 0x000000040a0a7c36 */ /* 0x002fe20008000000 */
[----:B------:R-:W-:Y:S02]  /*91c90*/  ULDC UR4, c[0x0][0x248] ;  /* 0x0000920000047ab9 */ /* 0x000fe40000000800 */
[----:B------:R-:W2:Y:S04]  /*91ca0*/  LDL.LU R28, [R1+0x2b00] ;  /* 0x002b0000011c7983 */ /* 0x000ea80000300800 */
[----:B------:R0:W-:Y:S01]  /*91cb0*/  STL [R1+0x140], R10 ;  /* 0x0001400a01007387 */ /* 0x0001e20000100800 */
[----:B------:R-:W-:Y:S01]  /*91cc0*/  ISETP.LT.AND P5, PT, R0, UR5, !P0 ;  /* 0x0000000500007c0c */ /* 0x000fe2000c7a1270 */
[----:B------:R-:W-:Y:S01]  /*91cd0*/  VIADD R0, R2, 0x89 ;  /* 0x0000008902007836 */ /* 0x000fe20000000000 */
[----:B------:R-:W-:Y:S01]  /*91ce0*/  ULDC UR5, c[0x0][0x22c] ;  /* 0x00008b0000057ab9 */ /* 0x000fe20000000800 */
[----:B0-----:R-:W-:Y:S01]  /*91cf0*/  VIADD R10, R10, UR4 ;  /* 0x000000040a0a7c36 */ /* 0x001fe20008000000 */
[----:B------:R-:W-:-:S04]  /*91d00*/  ULDC UR4, c[0x0][0x248] ;  /* 0x0000920000047ab9 */ /* 0x000fc80000000800 */
[----:B------:R0:W-:Y:S01]  /*91d10*/  STL [R1+0x134], R10 ;  /* 0x0001340a01007387 */ /* 0x0001e20000100800 */
[----:B------:R-:W-:Y:S01]  /*91d20*/  ISETP.LT.AND P6, PT, R0, UR5, !P0 ;  /* 0x0000000500007c0c */ /* 0x000fe2000c7c1270 */
[----:B------:R-:W-:Y:S02]  /*91d30*/  ULDC UR5, c[0x0][0x22c] ;  /* 0x00008b0000057ab9 */ /* 0x000fe40000000800 */
[----:B---3--:R1:W-:Y:S01]  /*91d40*/  @P1 STG.E.U16 desc[UR8][R6.64], R29 ;  /* 0x0000001d06001986 */ /* 0x0083e2000c101508 */
[----:B------:R-:W-:Y:S01]  /*91d50*/  PRMT R0, R29, 0x7632, R0 ;  /* 0x000076321d007816 */ /* 0x000fe20000000000 */
[----:B0-----:R-:W-:Y:S01]  /*91d60*/  VIADD R10, R10, UR4 ;  /* 0x000000040a0a7c36 */ /* 0x001fe20008000000 */
[----:B------:R-:W-:Y:S01]  /*91d70*/  ULDC UR4, c[0x0][0x248] ;  /* 0x0000920000047ab9 */ /* 0x000fe20000000800 */
[----:B-1----:R-:W3:Y:S04]  /*91d80*/  LDL.LU.64 R6, [R1+0x2af8] ;  /* 0x002af80001067983 */ /* 0x002ee80000300a00 */
[----:B------:R0:W-:Y:S04]  /*91d90*/  STL [R1+0x130], R10 ;  /* 0x0001300a01007387 */ /* 0x0001e80000100800 */
[----:B------:R-:W2:Y:S01]  /*91da0*/  LDL.LU R29, [R1+0x2af0] ;  /* 0x002af000011d7983 */ /* 0x000ea20000300800 */
[----:B0-----:R-:W-:Y:S01]  /*91db0*/  VIADD R10, R10, UR4 ;  /* 0x000000040a0a7c36 */ /* 0x001fe20008000000 */
[----:B------:R-:W-:-:S02]  /*91dc0*/  ULDC UR4, c[0x0][0x248] ;  /* 0x0000920000047ab9 */ /* 0x000fc40000000800 */
[----:B------:R0:W-:Y:S04]  /*91dd0*/  STL.S16 [R1+0x18], R0 ;  /* 0x0000180001007387 */ /* 0x0001e80000100600 */
[----:B------:R1:W-:Y:S04]  /*91de0*/  STL [R1+0x124], R10 ;  /* 0x0001240a01007387 */ /* 0x0003e80000100800 */
[----:B------:R1:W-:Y:S01]  /*91df0*/  STL.64 [R1+0x2ae8], R24 ;  /* 0x002ae81801007387 */ /* 0x0003e20000100a00 */
[----:B0-----:R-:W-:Y:S02]  /*91e00*/  VIADD R0, R2, 0x8a ;  /* 0x0000008a02007836 */ /* 0x001fe40000000000 */
[----:B-1----:R-:W-:-:S03]  /*91e10*/  VIADD R10, R10, UR4 ;  /* 0x000000040a0a7c36 */ /* 0x002fc60008000000 */
[----:B------:R-:W-:Y:S01]  /*91e20*/  ISETP.LT.AND P1, PT, R0, UR5, !P0 ;  /* 0x0000000500007c0c */ /* 0x000fe2000c721270 */
[----:B------:R-:W-:Y:S01]  /*91e30*/  ULDC UR4, c[0x0][0x248] ;  /* 0x0000920000047ab9 */ /* 0x000fe20000000800 */
[----:B------:R-:W-:Y:S01]  /*91e40*/  ULDC UR5, c[0x0][0x22c] ;  /* 0x00008b0000057ab9 */ /* 0x000fe20000000800 */
[----:B------:R-:W4:Y:S04]  /*91e50*/  LDL.LU.64 R24, [R1+0x10] ;  /* 0x0000100001187983 */ /* 0x000f280000300a00 */
[----:B------:R0:W-:Y:S04]  /*91e60*/  STL.64 [R1+0x2ae0], R26 ;  /* 0x002ae01a01007387 */ /* 0x0001e80000100a00 */
[----:B------:R-:W-:Y:S04]  /*91e70*/  STL [R1+0x120], R10 ;  /* 0x0001200a01007387 */ /* 0x000fe80000100800 */
[----:B0-----:R-:W3:Y:S04]  /*91e80*/  LDL.LU.64 R26, [R1+0x8] ;  /* 0x00000800011a7983 */ /* 0x001ee80000300a00 */
[----:B------:R0:W-:Y:S04]  /*91e90*/  STL.64 [R1+0x2ad8], R4 ;  /* 0x002ad80401007387 */ /* 0x0001e80000100a00 */
[----:B0-----:R-:W2:Y:S04]  /*91ea0*/  LDL.LU.64 R4, [R1] ;  /* 0x0000000001047983 */ /* 0x001ea80000300a00 */
[----:B------:R-:W4:Y:S01]  /*91eb0*/  LDL.LU.S16 R0, [R1+0x18] ;  /* 0x0000180001007983 */ /* 0x000f220000300600 */
[----:B------:R-:W-:Y:S01]  /*91ec0*/  VIADD R10, R10, UR4 ;  /* 0x000000040a0a7c36 */ /* 0x000fe20008000000 */
[----:B------:R-:W-:-:S02]  /*91ed0*/  ULDC UR4, c[0x0][0x248] ;  /* 0x0000920000047ab9 */ /* 0x000fc40000000800 */
[----:B----4-:R0:W-:Y:S04]  /*91ee0*/  @P2 STG.E.U16 desc[UR8][R24.64], R0 ;  /* 0x0000000018002986 */ /* 0x0101e8000c101508 */
[----:B0-----:R-:W4:Y:S01]  /*91ef0*/  LDL.LU.64 R24, [R1+0x2ae8] ;  /* 0x002ae80001187983 */ /* 0x001f220000300a00 */
[----:B------:R-:W-:-:S03]  /*91f00*/  VIADD R0, R2, 0x8b ;  /* 0x0000008b02007836 */ /* 0x000fc60000000000 */
[----:B------:R0:W-:Y:S02]  /*91f10*/  STL [R1+0x11c], R10 ;  /* 0x00011c0a01007387 */ /* 0x0001e40000100800 */
[----:B------:R-:W-:Y:S01]  /*91f20*/  ISETP.LT.AND P2, PT, R0, UR5, !P0 ;  /* 0x0000000500007c0c */ /* 0x000fe2000c741270 */
[----:B------:R-:W-:Y:S01]  /*91f30*/  ULDC UR5, c[0x0][0x248] ;  /* 0x0000920000057ab9 */ /* 0x000fe20000000800 */
[----:B0-----:R-:W-:Y:S01]  /*91f40*/  VIADD R10, R10, UR4 ;  /* 0x000000040a0a7c36 */ /* 0x001fe20008000000 */
[----:B------:R-:W-:-:S04]  /*91f50*/  ULDC UR4, c[0x0][0x248] ;  /* 0x0000920000047ab9 */ /* 0x000fc80000000800 */
[----:B------:R0:W-:Y:S04]  /*91f60*/  STL [R1+0x118], R10 ;  /* 0x0001180a01007387 */ /* 0x0001e80000100800 */
[----:B------:R-:W3:Y:S01]  /*91f70*/  LDL.LU R0, [R1+0x9c] ;  /* 0x00009c0001007983 */ /* 0x000ee20000300800 */
[----:B0-----:R-:W-:Y:S01]  /*91f80*/  VIADD R10, R10, UR4 ;  /* 0x000000040a0a7c36 */ /* 0x001fe20008000000 */
[----:B------:R-:W-:-:S04]  /*91f90*/  ULDC UR4, c[0x0][0x248] ;  /* 0x0000920000047ab9 */ /* 0x000fc80000000800 */
[----:B------:R0:W-:Y:S02]  /*91fa0*/  STL [R1+0x114], R10 ;  /* 0x0001140a01007387 */ /* 0x0001e40000100800 */
[----:B0-----:R-:W-:Y:S01]  /*91fb0*/  VIADD R10, R10, UR4 ;  /* 0x000000040a0a7c36 */ /* 0x001fe20008000000 */
[----:B------:R-:W-:Y:S01]  /*91fc0*/  ULDC UR4, c[0x0][0x248] ;  /* 0x0000920000047ab9 */ /* 0x000fe20000000800 */
[----:B---3--:R0:W-:Y:S01]  /*91fd0*/  @P3 STG.E.U16 desc[UR8][R26.64], R0 ;  /* 0x000000001a003986 */ /* 0x0081e2000c101508 */
[----:B------:R-:W-:-:S03]  /*91fe0*/  PRMT R11, R0, 0x7632, R11 ;  /* 0x00007632000b7816 */ /* 0x000fc6000000000b */
[----:B0-----:R-:W3:Y:S04]  /*91ff0*/  LDL.LU.64 R26, [R1+0x2ae0] ;  /* 0x002ae000011a7983 */ /* 0x001ee80000300a00 */
[----:B------:R0:W-:Y:S02]  /*92000*/  STL [R1+0x110], R10 ;  /* 0x0001100a01007387 */ /* 0x0001e40000100800 */
[----:B0-----:R-:W-:Y:S02]  /*92010*/  VIADD R10, R10, UR5 ;  /* 0x000000050a0a7c36 */ /* 0x001fe40008000000 */
[----:B------:R-:W-:Y:S01]  /*92020*/  VIADD R0, R2, 0x8c ;  /* 0x0000008c02007836 */ /* 0x000fe20000000000 */
[----:B--2---:R-:W-:Y:S01]  /*92030*/  @P4 STG.E.U16 desc[UR8][R4.64], R11 ;  /* 0x0000000b04004986 */ /* 0x004fe2000c101508 */
[----:B------:R-:W-:-:S03]  /*92040*/  ULDC UR5, c[0x0][0x22c] ;  /* 0x00008b0000057ab9 */ /* 0x000fc60000000800 */
[----:B------:R0:W-:Y:S02]  /*92050*/  STL [R1+0x104], R10 ;  /* 0x0001040a01007387 */ /* 0x0001e40000100800 */
[----:B0-----:R-:W-:Y:S01]  /*92060*/  VIADD R10, R10, UR4 ;  /* 0x000000040a0a7c36 */ /* 0x001fe20008000000 */
[----:B------:R-:W-:-:S04]  /*92070*/  ULDC UR4, c[0x0][0x248] ;  /* 0x0000920000047ab9 */ /* 0x000fc80000000800 */
[----:B------:R0:W-:Y:S01]  /*92080*/  STL [R1+0x100], R10 ;  /* 0x0001000a01007387 */ /* 0x0001e20000100800 */
[----:B------:R-:W-:-:S03]  /*92090*/  ISETP.LT.AND P3, PT, R0, UR5, !P0 ;  /* 0x0000000500007c0c */ /* 0x000fc6000c761270 */
[----:B------:R-:W2:Y:S01]  /*920a0*/  LDL.LU.64 R4, [R1+0x2ad8] ;  /* 0x002ad80001047983 */ /* 0x000ea20000300a00 */
[----:B0-----:R-:W-:-:S03]  /*920b0*/  VIADD R10, R10, UR4 ;  /* 0x000000040a0a7c36 */ /* 0x001fc60008000000 */
[----:B------:R-:W4:Y:S01]  /*920c0*/  LDL.LU R11, [R1+0x404] ;  /* 0x00040400010b7983 */ /* 0x000f220000300800 */
[----:B------:R-:W-:Y:S01]  /*920d0*/  ULDC UR4, c[0x0][0x248] ;  /* 0x0000920000047ab9 */ /* 0x000fe20000000800 */
[----:B------:R-:W-:Y:S01]  /*920e0*/  VIADD R0, R2, 0x8d ;  /* 0x0000008d02007836 */ /* 0x000fe20000000000 */
[----:B------:R-:W-:Y:S01]  /*920f0*/  ULDC UR5, c[0x0][0x22c] ;  /* 0x00008b0000057ab9 */ /* 0x000fe20000000800 */
[----:B------:R0:W-:Y:S03]  /*92100*/  STL [R1+0xfc], R10 ;  /* 0x0000fc0a01007387 */ /* 0x0001e60000100800 */
[----:B------:R-:W-:Y:S01]  /*92110*/  ISETP.LT.AND P4, PT, R0, UR5, !P0 ;  /* 0x0000000500007c0c */ /* 0x000fe2000c781270 */
[----:B------:R-:W-:Y:S01]  /*92120*/  ULDC UR5, c[0x0][0x22c] ;  /* 0x00008b0000057ab9 */ /* 0x000fe20000000800 */
[----:B0-----:R-:W-:Y:S01]  /*92130*/  VIADD R10, R10, UR4 ;  /* 0x000000040a0a7c36 */ /* 0x001fe20008000000 */
[----:B------:R-:W-:-:S04]  /*92140*/  ULDC UR4, c[0x0][0x248] ;  /* 0x0000920000047ab9 */ /* 0x000fc80000000800 */
[----:B------:R0:W-:Y:S04]  /*92150*/  STL [R1+0xf0], R10 ;  /* 0x0000f00a01007387 */ /* 0x0001e80000100800 */
[----:B------:R-:W3:Y:S01]  /*92160*/  LDL.LU R0, [R1+0x400] ;  /* 0x0004000001007983 */ /* 0x000ee20000300800 */
[----:B0-----:R-:W-:Y:S01]  /*92170*/  VIADD R10, R10, UR4 ;  /* 0x000000040a0a7c36 */ /* 0x001fe20008000000 */
[----:B------:R-:W-:Y:S02]  /*92180*/  ULDC UR4, c[0x0][0x248] ;  /* 0x0000920000047ab9 */ /* 0x000fe40000000800 */
[----:B---3--:R0:W-:Y:S04]  /*92190*/  @P5 STG.E.U16 desc[UR8][R28.64], R0 ;  /* 0x000000001c005986 */ /* 0x0081e8000c101508 */
[----:B0-----:R-:W3:Y:S04]  /*921a0*/  LDL.LU R29, [R1+0x1a8] ;  /* 0x0001a800011d7983 */ /* 0x001ee80000300800 */
[----:B------:R0:W-:Y:S01]  /*921b0*/  STL [R1+0xec], R10 ;  /* 0x0000ec0a01007387 */ /* 0x0001e20000100800 */
[----:B------:R-:W-:Y:S01]  /*921c0*/  PRMT R28, R0, 0x7632, R28 ;  /* 0x00007632001c7816 */ /* 0x000fe2000000001c */
[----:B------:R-:W-:-:S02]  /*921d0*/  VIADD R0, R2, 0x8e ;  /* 0x0000008e02007836 */ /* 0x000fc40000000000 */
[----:B0-----:R-:W-:Y:S01]  /*921e0*/  VIADD R10, R10, UR4 ;  /* 0x000000040a0a7c36 */ /* 0x001fe20008000000 */
[----:B------:R-:W-:-:S04]  /*921f0*/  ULDC UR4, c[0x0][0x248] ;  /* 0x0000920000047ab9 */ /* 0x000fc80000000800 */
[----:B------:R0:W-:Y:S01]  /*92200*/  STL [R1+0xe0], R10 ;  /* 0x0000e00a01007387 */ /* 0x0001e20000100800 */
[----:B------:R-:W-:Y:S01]  /*92210*/  ISETP.LT.AND P5, PT, R0, UR5, !P0 ;  /* 0x0000000500007c0c */ /* 0x000fe2000c7a1270 */
[----:B------:R-:W-:Y:S01]  /*92220*/  ULDC UR5, c[0x0][0x22c] ;  /* 0x00008b0000057ab9 */ /* 0x000fe20000000800 */
[----:B0-----:R-:W-:Y:S01]  /*92230*/  VIADD R10, R10, UR4 ;  /* 0x000000040a0a7c36 */ /* 0x001fe20008000000 */
[----:B------:R0:W-:Y:S01]  /*92240*/  @P6 STG.E.U16 desc[UR8][R6.64], R28 ;  /* 0x0000001c06006986 */ /* 0x0001e2000c101508 */
[----:B------:R-:W-:-:S03]  /*92250*/  ULDC UR4, c[0x0][0x248] ;  /* 0x0000920000047ab9 */ /* 0x000fc60000000800 */
[----:B------:R1:W-:Y:S04]  /*92260*/  STL [R1+0xdc], R10 ;  /* 0x0000dc0a01007387 */ /* 0x0003e80000100800 */
[----:B------:R-:W2:Y:S01]  /*92270*/  LDL.LU R0, [R1+0x240] ;  /* 0x0002400001007983 */ /* 0x000ea20000300800 */
[----:B0-----:R-:W-:-:S03]  /*92280*/  IMAD.MOV.U32 R28, RZ, RZ, R9 ;  /* 0x000000ffff1c7224 */ /* 0x001fc600078e0009 */
[----:B------:R-:W3:Y:S01]  /*92290*/  LDL.LU R9, [R1+0x2ad4] ;  /* 0x002ad40001097983 */ /* 0x000ee20000300800 */
[----:B-1----:R-:W-:Y:S01]  /*922a0*/  VIADD R10, R10, UR4 ;  /* 0x000000040a0a7c36 */ /* 0x002fe20008000000 */
[----:B------:R-:W-:-:S04]  /*922b0*/  ULDC UR4, c[0x0][0x248] ;  /* 0x0000920000047ab9 */ /* 0x000fc80000000800 */
[----:B------:R0:W-:Y:S02]  /*922c0*/  STL [R1+0xd0], R10 ;  /* 0x0000d00a01007387 */ /* 0x0001e40000100800 */
[----:B0-----:R-:W-:Y:S01]  /*922d0*/  VIADD R10, R10, UR4 ;  /* 0x000000040a0a7c36 */ /* 0x001fe20008000000 */
[----:B------:R-:W-:-:S04]  /*922e0*/  ULDC UR4, c[0x0][0x248] ;  /* 0x0000920000047ab9 */ /* 0x000fc80000000800 */
[----:B------:R0:W-:Y:S01]  /*922f0*/  STL [R1+0xbc], R10 ;  /* 0x0000bc0a01007387 */ /* 0x0001e20000100800 */
[----:B----4-:R-:W-:Y:S01]  /*92300*/  PRMT R6, R11, 0x7632, R6 ;  /* 0x000076320b067816 */ /* 0x010fe20000000006 */
[----:B0-----:R-:W-:Y:S01]  /*92310*/  VIADD R10, R10, UR4 ;  /* 0x000000040a0a7c36 */ /* 0x001fe20008000000 */
[----:B------:R-:W-:-:S04]  /*92320*/  ULDC UR4, c[0x0][0x248] ;  /* 0x0000920000047ab9 */ /* 0x000fc80000000800 */
[----:B------:R0:W-:Y:S01]  /*92330*/  STL [R1+0xb8], R10 ;  /* 0x0000b80a01007387 */ /* 0x0001e20000100800 */
[----:B--2---:R-:W-:Y:S02]  /*92340*/  IMAD.MOV.U32 R7, RZ, RZ, R0 ;  /* 0x000000ffff077224 */ /* 0x004fe400078e0000 */
[----:B------:R-:W-:-:S05]  /*92350*/  VIADD R0, R2, 0x8f ;  /* 0x0000008f02007836 */ /* 0x000fca0000000000 */
[----:B------:R-:W-:Y:S01]  /*92360*/  ISETP.LT.AND P6, PT, R0, UR5, !P0 ;  /* 0x0000000500007c0c */ /* 0x000fe2000c7c1270 */
[----:B------:R-:W-:Y:S01]  /*92370*/  VIADD R0, R10, UR4 ;  /* 0x000000040a007c36 */ /* 0x000fe20008000000 */
[----:B---3--:R1:W-:Y:S01]  /*92380*/  @P1 STG.E.U16 desc[UR8][R8.64], R11 ;  /* 0x0000000b08001986 */ /* 0x0083e2000c101508 */
[----:B------:R-:W-:Y:S01]  /*92390*/  ULDC UR4, c[0x0][0x248] ;  /* 0x0000920000047ab9 */ /* 0x000fe20000000800 */
[----:B------:R-:W-:Y:S02]  /*923a0*/  ULDC UR5, c[0x0][0x22c] ;  /* 0x00008b0000057ab9 */ /* 0x000fe40000000800 */
[----:B0-----:R-:W2:Y:S04]  /*923b0*/  LDL.LU R10, [R1+0x2ad0] ;  /* 0x002ad000010a7983 */ /* 0x001ea80000300800 */
[----:B-1----:R-:W3:Y:S04]  /*923c0*/  LDL.LU R8, [R1+0x26c] ;  /* 0x00026c0001087983 */ /* 0x002ee80000300800 */
[----:B------:R0:W-:Y:S04]  /*923d0*/  STL [R1+0xac], R0 ;  /* 0x0000ac0001007387 */ /* 0x0001e80000100800 */
[----:B------:R-:W2:Y:S01]  /*923e0*/  LDL.LU R11, [R1+0x2acc] ;  /* 0x002acc00010b7983 */ /* 0x000ea20000300800 */
[----:B------:R-:W-:Y:S01]  /*923f0*/  VIADD R9, R0, UR4 ;  /* 0x0000000400097c36 */ /* 0x000fe20008000000 */
[----:B------:R-:W-:Y:S01]  /*92400*/  ULDC UR4, c[0x0][0x248] ;  /* 0x0000920000047ab9 */ /* 0x000fe20000000800 */
[----:B0-----:R-:W-:-:S03]  /*92410*/  VIADD R0, R2, 0x90 ;  /* 0x0000009002007836 */ /* 0x001fc60000000000 */
[----:B------:R0:W-:Y:S02]  /*92420*/  STL [R1+0xa0], R9 ;  /* 0x0000a00901007387 */ /* 0x0001e40000100800 */
[----:B------:R-:W-:Y:S01]  /*92430*/  ISETP.LT.AND P1, PT, R0, UR5, !P0 ;  /* 0x0000000500007c0c */ /* 0x000fe2000c721270 */
[----:B------:R-:W-:Y:S01]  /*92440*/  IMAD.MOV.U32 R0, RZ, RZ, R3 ;  /* 0x000000ffff007224 */ /* 0x000fe200078e0003 */
[----:B------:R-:W-:Y:S01]  /*92450*/  ULDC UR5, c[0x0][0x22c] ;  /* 0x00008b0000057ab9 */ /* 0x000fe20000000800 */
[----:B0-----:R-:W-:Y:S01]  /*92460*/  VIADD R9, R9, UR4 ;  /* 0x0000000409097c36 */ /* 0x001fe20008000000 */
[----:B------:R-:W-:-:S03]  /*92470*/  ULDC UR4, c[0x0][0x248] ;  /* 0x0000920000047ab9 */ /* 0x000fc60000000800 */
[----:B------:R-:W-:Y:S01]  /*92480*/  VIADD R3, R9, UR4 ;  /* 0x0000000409037c36 */ /* 0x000fe20008000000 */
[----:B------:R-:W-:Y:S01]  /*92490*/  ULDC UR4, c[0x0][0x248] ;  /* 0x0000920000047ab9 */ /* 0x000fe20000000800 */
[----:B--2---:R0:W-:Y:S02]  /*924a0*/  @P2 STG.E.U16 desc[UR8][R10.64], R6 ;  /* 0x000000060a002986 */ /* 0x0041e4000c101508 */
[----:B0-----:R-:W-:Y:S02]  /*924b0*/  IMAD.MOV.U32 R11, RZ, RZ, R0 ;  /* 0x000000ffff0b7224 */ /* 0x001fe400078e0000 */
[----:B------:R-:W-:Y:S02]  /*924c0*/  VIADD R0, R2, 0x91 ;  /* 0x0000009102007836 */ /* 0x000fe40000000000 */
[----:B------:R-:W-:Y:S01]  /*924d0*/  VIADD R10, R3, UR4 ;  /* 0x00000004030a7c36 */ /* 0x000fe20008000000 */
[----:B------:R-:W-:Y:S01]  /*924e0*/  ULDC UR4, c[0x0][0x248] ;  /* 0x0000920000047ab9 */ /* 0x000fe20000000800 */
[----:B------:R-:W2:Y:S01]  /*924f0*/  LDL.LU R3, [R1+0x2ac8] ;  /* 0x002ac80001037983 */ /* 0x000ea20000300800 */
[----:B------:R-:W-:Y:S01]  /*92500*/  ISETP.LT.AND P2, PT, R0, UR5, !P0 ;  /* 0x0000000500007c0c */ /* 0x000fe2000c741270 */
[----:B------:R-:W-:-:S02]  /*92510*/  ULDC UR5, c[0x0][0x22c] ;  /* 0x00008b0000057ab9 */ /* 0x000fc40000000800 */
[----:B------:R0:W-:Y:S04]  /*92520*/  STL [R1+0x94], R10 ;  /* 0x0000940a01007387 */ /* 0x0001e80000100800 */
[----:B------:R-:W4:Y:S01]  /*92530*/  LDL.LU R0, [R1+0x408] ;  /* 0x0004080001007983 */ /* 0x000f220000300800 */
[----:B0-----:R-:W-:Y:S01]  /*92540*/  VIADD R10, R10, UR4 ;  /* 0x000000040a0a7c36 */ /* 0x001fe20008000000 */
[----:B------:R-:W-:Y:S02]  /*92550*/  ULDC UR4, c[0x0][0x248] ;  /* 0x0000920000047ab9 */ /* 0x000fe40000000800 */
[----:B----4-:R0:W-:Y:S01]  /*92560*/  @P3 STG.E.U16 desc[UR8][R12.64], R0 ;  /* 0x000000000c003986 */ /* 0x0101e2000c101508 */
[----:B------:R-:W-:-:S03]  /*92570*/  PRMT R6, R0, 0x7632, R6 ;  /* 0x0000763200067816 */ /* 0x000fc60000000006 */
[----:B0-----:R-:W4:Y:S04]  /*92580*/  LDL.LU R12, [R1+0x1c8] ;  /* 0x0001c800010c7983 */ /* 0x001f280000300800 */
[----:B------:R0:W-:Y:S01]  /*92590*/  STL [R1+0x90], R10 ;  /* 0x0000900a01007387 */ /* 0x0001e20000100800 */
[----:B--2---:R-:W-:-:S03]  /*925a0*/  IMAD.MOV.U32 R13, RZ, RZ, R3 ;  /* 0x000000ffff0d7224 */ /* 0x004fc600078e0003 */
[----:B------:R-:W2:Y:S01]  /*925b0*/  LDL.LU R3, [R1+0x2ac4] ;  /* 0x002ac40001037983 */ /* 0x000ea20000300800 */
[----:B0-----:R-:W-:Y:S01]  /*925c0*/  VIADD R10, R10, UR4 ;  /* 0x000000040a0a7c36 */ /* 0x001fe20008000000 */
[----:B------:R-:W-:Y:S01]  /*925d0*/  ULDC UR4, c[0x0][0x248] ;  /* 0x0000920000047ab9 */ /* 0x000fe20000000800 */
        /* <DEDUP_REMOVED lines=10> */
[----:B------:R-:W-:Y:S04]  /*92680*/  @P4 STG.E.U16 desc[UR8][R14.64], R6 ;  /* 0x000000060e004986 */ /* 0x000fe8000c101508 */
[----:B------:R0:W-:Y:S02]  /*92690*/  STL [R1+0x84], R10 ;  /* 0x0000840a01007387 */ /* 0x0001e40000100800 */
[----:B0-----:R-:W-:Y:S01]  /*926a0*/  VIADD R10, R10, UR4 ;  /* 0x000000040a0a7c36 */ /* 0x001fe20008000000 */
[----:B------:R-:W-:Y:S01]  /*926b0*/  ULDC UR4, c[0x0][0x248] ;  /* 0x0000920000047ab9 */ /* 0x000fe20000000800 */
[----:B--2---:R-:W-:-:S02]  /*926c0*/  IMAD.MOV.U32 R14, RZ, RZ, R3 ;  /* 0x000000ffff0e7224 */ /* 0x004fc400078e0003 */
[----:B------:R-:W2:Y:S04]  /*926d0*/  LDL.LU R3, [R1+0x2ac0] ;  /* 0x002ac00001037983 */ /* 0x000ea80000300800 */
[----:B------:R0:W-:Y:S01]  /*926e0*/  STL [R1+0x80], R10 ;  /* 0x0000800a01007387 */ /* 0x0001e20000100800 */
[----:B---3--:R-:W-:Y:S02]  /*926f0*/  IMAD.MOV.U32 R15, RZ, RZ, R0 ;  /* 0x000000ffff0f7224 */ /* 0x008fe400078e0000 */
[----:B------:R-:W-:-:S05]  /*92700*/  VIADD R0, R2, 0x93 ;  /* 0x0000009302007836 */ /* 0x000fca0000000000 */
[----:B------:R-:W-:Y:S01]  /*92710*/  ISETP.LT.AND P4, PT, R0, UR5, !P0 ;  /* 0x0000000500007c0c */ /* 0x000fe2000c781270 */
[----:B0-----:R-:W-:Y:S01]  /*92720*/  VIADD R10, R10, UR4 ;  /* 0x000000040a0a7c36 */ /* 0x001fe20008000000 */
[----:B------:R-:W3:Y:S01]  /*92730*/  LDL.LU R0, [R1+0x40c] ;  /* 0x00040c0001007983 */ /* 0x000ee20000300800 */
[----:B------:R-:W-:Y:S01]  /*92740*/  ULDC UR4, c[0x0][0x248] ;  /* 0x0000920000047ab9 */ /* 0x000fe20000000800 */
[----:B------:R-:W-:Y:S02]  /*92750*/  ULDC UR5, c[0x0][0x248] ;  /* 0x0000920000057ab9 */ /* 0x000fe40000000800 */
        /* <DEDUP_REMOVED lines=9> */
[----:B------:R-:W-:Y:S01]  /*927f0*/  STL [R1+0x68], R10 ;  /* 0x0000680a01007387 */ /* 0x000fe20000100800 */
[----:B---3--:R-:W-:-:S03]  /*92800*/  PRMT R6, R0, 0x7632, R6 ;  /* 0x0000763200067816 */ /* 0x008fc60000000006 */
[----:B------:R0:W-:Y:S02]  /*92810*/  @P5 STG.E.U16 desc[UR8][R16.64], R0 ;  /* 0x0000000010005986 */ /* 0x0001e4000c101508 */
[----:B0-----:R-:W-:-:S05]  /*92820*/  VIADD R0, R2, 0x94 ;  /* 0x0000009402007836 */ /* 0x001fca0000000000 */
[----:B------:R-:W-:Y:S01]  /*92830*/  ISETP.LT.AND P5, PT, R0, UR5, !P0 ;  /* 0x0000000500007c0c */ /* 0x000fe2000c7a1270 */
[----:B------:R-:W-:Y:S01]  /*92840*/  VIADD R0, R2, 0x95 ;  /* 0x0000009502007836 */ /* 0x000fe20000000000 */
[----:B------:R-:W-:Y:S01]  /*92850*/  ULDC UR5, c[0x0][0x22c] ;  /* 0x00008b0000057ab9 */ /* 0x000fe20000000800 */
[----:B------:R0:W-:Y:S03]  /*92860*/  @P6 STG.E.U16 desc[UR8][R18.64], R6 ;  /* 0x0000000612006986 */ /* 0x0001e6000c101508 */
[----:B------:R-:W-:Y:S01]  /*92870*/  ISETP.LT.AND P6, PT, R0, UR5, !P0 ;  /* 0x0000000500007c0c */ /* 0x000fe2000c7c1270 */
[----:B------:R-:W-:Y:S01]  /*92880*/  VIADD R10, R10, UR4 ;  /* 0x000000040a0a7c36 */ /* 0x000fe20008000000 */
[----:B------:R-:W-:Y:S01]  /*92890*/  ULDC UR4, c[0x0][0x248] ;  /* 0x0000920000047ab9 */ /* 0x000fe20000000800 */
[----:B------:R-:W-:Y:S01]  /*928a0*/  IMAD.MOV.U32 R17, RZ, RZ, R14 ;  /* 0x000000ffff117224 */ /* 0x000fe200078e000e */
[----:B------:R-:W-:Y:S01]  /*928b0*/  ULDC UR5, c[0x0][0x22c] ;  /* 0x00008b0000057ab9 */ /* 0x000fe20000000800 */
[----:B0-----:R-:W3:Y:S04]  /*928c0*/  LDL R18, [R1+0xa24] ;  /* 0x000a240001127983 */ /* 0x001ee80000100800 */
[----:B------:R-:W3:Y:S01]  /*928d0*/  LDL.LU R0, [R1+0xa20] ;  /* 0x000a200001007983 */ /* 0x000ee20000300800 */
[----:B------:R-:W-:Y:S01]  /*928e0*/  VIADD R16, R10, UR4 ;  /* 0x000000040a107c36 */ /* 0x000fe20008000000 */
[----:B------:R-:W-:Y:S01]  /*928f0*/  ULDC UR4, c[0x0][0x248] ;  /* 0x0000920000047ab9 */ /* 0x000fe20000000800 */
[----:B------:R-:W-:-:S02]  /*92900*/  IMAD.MOV.U32 R19, RZ, RZ, R29 ;  /* 0x000000ffff137224 */ /* 0x000fc400078e001d */
[----:B------:R-:W-:Y:S01]  /*92910*/  VIADD R29, R16, UR4 ;  /* 0x00000004101d7c36 */ /* 0x000fe20008000000 */
[----:B------:R-:W-:Y:S01]  /*92920*/  ULDC UR4, c[0x0][0x248] ;  /* 0x0000920000047ab9 */ /* 0x000fe20000000800 */
[----:B----4-:R-:W-:Y:S02]  /*92930*/  IMAD.MOV.U32 R14, RZ, RZ, R12 ;  /* 0x000000ffff0e7224 */ /* 0x010fe400078e000c */
[----:B------:R-:W-:Y:S02]  /*92940*/  IMAD.MOV.U32 R12, RZ, RZ, R28 ;  /* 0x000000ffff0c7224 */ /* 0x000fe400078e001c */
[----:B------:R-:W-:Y:S01]  /*92950*/  VIADD R28, R29, UR4 ;  /* 0x000000041d1c7c36 */ /* 0x000fe20008000000 */
[----:B------:R-:W-:-:S04]  /*92960*/  ULDC UR4, c[0x0][0x248] ;  /* 0x0000920000047ab9 */ /* 0x000fc80000000800 */
[----:B------:R-:W-:Y:S04]  /*92970*/  STL [R1+0x50], R28 ;  /* 0x0000501c01007387 */ /* 0x000fe80000100800 */
[----:B--2---:R0:W-:Y:S02]  /*92980*/  STL.64 [R1+0x2428], R2 ;  /* 0x0024280201007387 */ /* 0x0041e40000100a00 */
[----:B0-----:R-:W-:Y:S02]  /*92990*/  IMAD.MOV.U32 R3, RZ, RZ, R11 ;  /* 0x000000ffff037224 */ /* 0x001fe400078e000b */
[----:B---3--:R0:W-:Y:S01]  /*929a0*/  @P1 STG.E.U16 desc[UR8][R20.64], R0 ;  /* 0x0000000014001986 */ /* 0x0081e2000c101508 */
[----:B------:R-:W-:Y:S01]  /*929b0*/  PRMT R6, R0, 0x7632, R6 ;  /* 0x0000763200067816 */ /* 0x000fe20000000006 */
[----:B0-----:R-:W-:Y:S01]  /*929c0*/  VIADD R20, R28, UR4 ;  /* 0x000000041c147c36 */ /* 0x001fe20008000000 */
[----:B------:R-:W-:Y:S01]  /*929d0*/  ULDC UR4, c[0x0][0x248] ;  /* 0x0000920000047ab9 */ /* 0x000fe20000000800 */
[----:B------:R-:W-:-:S02]  /*929e0*/  VIADD R0, R2, 0x96 ;  /* 0x0000009602007836 */ /* 0x000fc40000000000 */
[----:B------:R-:W-:Y:S01]  /*929f0*/  VIADD R2, R20, UR4 ;  /* 0x0000000414027c36 */ /* 0x000fe20008000000 */
[----:B------:R-:W-:-:S03]  /*92a00*/  ULDC UR4, c[0x0][0x248] ;  /* 0x0000920000047ab9 */ /* 0x000fc60000000800 */
[----:B------:R-:W-:Y:S01]  /*92a10*/  VIADD R28, R2, UR4 ;  /* 0x00000004021c7c36 */ /* 0x000fe20008000000 */
[----:B------:R-:W-:-:S03]  /*92a20*/  ULDC UR4, c[0x0][0x248] ;  /* 0x0000920000047ab9 */ /* 0x000fc60000000800 */
[----:B------:R-:W-:Y:S01]  /*92a30*/  VIADD R2, R28, UR4 ;  /* 0x000000041c027c36 */ /* 0x000fe20008000000 */
[----:B------:R-:W-:-:S04]  /*92a40*/  ULDC UR4, c[0x0][0x248] ;  /* 0x0000920000047ab9 */ /* 0x000fc80000000800 */
[----:B------:R0:W-:Y:S01]  /*92a50*/  STL [R1+0x38], R2 ;  /* 0x0000380201007387 */ /* 0x0001e20000100800 */
[----:B------:R-:W-:Y:S01]  /*92a60*/  ISETP.LT.AND P1, PT, R0, UR5, !P0 ;  /* 0x0000000500007c0c */ /* 0x000fe2000c721270 */
[----:B------:R-:W-:Y:S01]  /*92a70*/  ULDC UR5, c[0x0][0x248] ;  /* 0x0000920000057ab9 */ /* 0x000fe20000000800 */
[----:B------:R-:W-:Y:S01]  /*92a80*/  PRMT R0, R18, 0x7632, R0 ;  /* 0x0000763212007816 */ /* 0x000fe20000000000 */
[----:B0-----:R-:W-:Y:S01]  /*92a90*/  VIADD R2, R2, UR4 ;  /* 0x0000000402027c36 */ /* 0x001fe20008000000 */
[----:B------:R-:W-:Y:S01]  /*92aa0*/  ULDC UR4, c[0x0][0x248] ;  /* 0x0000920000047ab9 */ /* 0x000fe20000000800 */
[----:B------:R-:W-:Y:S04]  /*92ab0*/  @P2 STG.E.U16 desc[UR8][R22.64], R6 ;  /* 0x0000000616002986 */ /* 0x000fe8000c101508 */
[----:B------:R0:W-:Y:S04]  /*92ac0*/  STL [R1+0x24], R2 ;  /* 0x0000240201007387 */ /* 0x0001e80000100800 */
[----:B------:R-:W-:Y:S01]  /*92ad0*/  @P3 STG.E.U16 desc[UR8][R24.64], R18 ;  /* 0x0000001218003986 */ /* 0x000fe2000c101508 */
[----:B0-----:R-:W-:-:S03]  /*92ae0*/  VIADD R2, R2, UR4 ;  /* 0x0000000402027c36 */ /* 0x001fc60008000000 */
[----:B------:R0:W-:Y:S01]  /*92af0*/  @P4 STG.E.U16 desc[UR8][R26.64], R0 ;  /* 0x000000001a004986 */ /* 0x0001e2000c101508 */
        /* <DEDUP_REMOVED lines=12> */
[----:B------:R0:W-:Y:S01]  /*92bc0*/  STL [R1], R0 ;  /* 0x0000000001007387 */ /* 0x0001e20000100800 */
[----:B------:R-:W-:Y:S02]  /*92bd0*/  IMAD.MOV.U32 R21, RZ, RZ, R13 ;  /* 0x000000ffff157224 */ /* 0x000fe400078e000d */
[----:B------:R-:W-:Y:S02]  /*92be0*/  IMAD.MOV.U32 R13, RZ, RZ, R7 ;  /* 0x000000ffff0d7224 */ /* 0x000fe400078e0007 */
[----:B0-----:R-:W-:Y:S01]  /*92bf0*/  VIADD R0, R0, UR5 ;  /* 0x0000000500007c36 */ /* 0x001fe20008000000 */
[----:B------:R-:W-:-:S03]  /*92c00*/  ULDC UR5, c[0x0][0x248] ;  /* 0x0000920000057ab9 */ /* 0x000fc60000000800 */
[----:B------:R-:W-:Y:S02]  /*92c10*/  VIADD R6, R0, UR10 ;  /* 0x0000000a00067c36 */ /* 0x000fe40008000000 */
[----:B------:R-:W-:Y:S02]  /*92c20*/  IMAD.MOV.U32 R18, RZ, RZ, R12 ;  /* 0x000000ffff127224 */ /* 0x000fe400078e000c */
[----:B------:R-:W-:Y:S02]  /*92c30*/  IMAD.MOV.U32 R20, RZ, RZ, R19 ;  /* 0x000000ffff147224 */ /* 0x000fe400078e0013 */
[----:B------:R-:W-:Y:S01]  /*92c40*/  IMAD.MOV.U32 R22, RZ, RZ, R21 ;  /* 0x000000ffff167224 */ /* 0x000fe200078e0015 */
[----:B------:R-:W-:Y:S01]  /*92c50*/  STL [R1+0x2748], R0 ;  /* 0x0027480001007387 */ /* 0x000fe20000100800 */
[----:B------:R-:W-:Y:S01]  /*92c60*/  VIADD R7, R6, UR11 ;  /* 0x0000000b06077c36 */ /* 0x000fe20008000000 */
[----:B------:R-:W-:Y:S01]  /*92c70*/  ULDC UR10, c[0x0][0x248] ;  /* 0x00009200000a7ab9 */ /* 0x000fe20000000800 */
[----:B------:R-:W-:Y:S01]  /*92c80*/  IMAD.MOV.U32 R12, RZ, RZ, R8 ;  /* 0x000000ffff0c7224 */ /* 0x000fe200078e0008 */
[----:B------:R-:W-:Y:S01]  /*92c90*/  ULDC UR11, c[0x0][0x248] ;  /* 0x00009200000b7ab9 */ /* 0x000fe20000000800 */
[----:B------:R-:W-:-:S02]  /*92ca0*/  VIADD R8, R7, UR4 ;  /* 0x0000000407087c36 */ /* 0x000fc40008000000 */
[----:B------:R-:W-:Y:S02]  /*92cb0*/  IMAD.MOV.U32 R19, RZ, RZ, R14 ;  /* 0x000000ffff137224 */ /* 0x000fe400078e000e */
[----:B------:R-:W-:Y:S01]  /*92cc0*/  IMAD.MOV.U32 R21, RZ, RZ, R9 ;  /* 0x000000ffff157224 */ /* 0x000fe200078e0009 */
[----:B------:R0:W-:Y:S01]  /*92cd0*/  STL.64 [R1+0x2a20], R6 ;  /* 0x002a200601007387 */ /* 0x0001e20000100a00 */
[----:B------:R-:W-:Y:S01]  /*92ce0*/  VIADD R14, R9, UR19 ;  /* 0x00000013090e7c36 */ /* 0x000fe20008000000 */
[----:B------:R-:W-:Y:S01]  /*92cf0*/  ULDC UR4, c[0x0][0x248] ;  /* 0x0000920000047ab9 */ /* 0x000fe20000000800 */
[----:B------:R-:W-:Y:S01]  /*92d00*/  VIADD R9, R8, UR12 ;  /* 0x0000000c08097c36 */ /* 0x000fe20008000000 */
[----:B------:R-:W-:Y:S01]  /*92d10*/  ULDC UR12, c[0x0][0x248] ;  /* 0x00009200000c7ab9 */ /* 0x000fe20000000800 */
[----:B0-----:R-:W-:Y:S01]  /*92d20*/  IMAD.MOV.U32 R6, RZ, RZ, R20 ;  /* 0x000000ffff067224 */ /* 0x001fe200078e0014 */
[----:B------:R-:W-:Y:S01]  /*92d30*/  ULDC UR19, c[0x0][0x248] ;  /* 0x0000920000137ab9 */ /* 0x000fe20000000800 */
[----:B------:R-:W-:-:S02]  /*92d40*/  IMAD.MOV.U32 R20, RZ, RZ, R10 ;  /* 0x000000ffff147224 */ /* 0x000fc400078e000a */
[----:B------:R-:W-:Y:S02]  /*92d50*/  VIADD R10, R9, UR13 ;  /* 0x0000000d090a7c36 */ /* 0x000fe40008000000 */
[----:B------:R-:W-:Y:S02]  /*92d60*/  IMAD.MOV.U32 R23, RZ, RZ, R12 ;  /* 0x000000ffff177224 */ /* 0x000fe400078e000c */
[----:B------:R-:W-:Y:S01]  /*92d70*/  IMAD.MOV.U32 R2, RZ, RZ, R13 ;  /* 0x000000ffff027224 */ /* 0x000fe200078e000d */
[----:B------:R0:W-:Y:S01]  /*92d80*/  STL [R1+0x2abc], R6 ;  /* 0x002abc0601007387 */ /* 0x0001e20000100800 */
[----:B------:R-:W-:Y:S01]  /*92d90*/  VIADD R11, R10, UR6 ;  /* 0x000000060a0b7c36 */ /* 0x000fe20008000000 */
[----:B------:R-:W-:Y:S01]  /*92da0*/  ULDC UR6, c[0x0][0x248] ;  /* 0x0000920000067ab9 */ /* 0x000fe20000000800 */
[----:B------:R-:W-:Y:S01]  /*92db0*/  IMAD.MOV.U32 R0, RZ, RZ, R14 ;  /* 0x000000ffff007224 */ /* 0x000fe200078e000e */
[----:B------:R-:W-:Y:S01]  /*92dc0*/  ULDC UR13, c[0x0][0x248] ;  /* 0x00009200000d7ab9 */ /* 0x000fe20000000800 */
[----:B------:R-:W-:Y:S01]  /*92dd0*/  VIADD R12, R11, UR14 ;  /* 0x0000000e0b0c7c36 */ /* 0x000fe20008000000 */
[----:B------:R-:W-:Y:S01]  /*92de0*/  STL [R1+0x2a48], R7 ;  /* 0x002a480701007387 */ /* 0x000fe20000100800 */
[----:B------:R-:W-:Y:S01]  /*92df0*/  IMAD.MOV.U32 R27, RZ, RZ, R18 ;  /* 0x000000ffff1b7224 */ /* 0x000fe200078e0012 */
[----:B------:R-:W-:Y:S01]  /*92e00*/  ULDC UR14, c[0x0][0x248] ;  /* 0x00009200000e7ab9 */ /* 0x000fe20000000800 */
[----:B------:R-:W-:Y:S01]  /*92e10*/  VIADD R13, R12, UR15 ;  /* 0x0000000f0c0d7c36 */ /* 0x000fe20008000000 */
[----:B------:R1:W-:Y:S01]  /*92e20*/  STL.64 [R1+0x2a28], R8 ;  /* 0x002a280801007387 */ /* 0x0003e20000100a00 */
[----:B0-----:R-:W-:Y:S01]  /*92e30*/  IMAD.MOV.U32 R6, RZ, RZ, R16 ;  /* 0x000000ffff067224 */ /* 0x001fe200078e0010 */
[----:B------:R-:W-:Y:S01]  /*92e40*/  ULDC UR15, c[0x0][0x248] ;  /* 0x00009200000f7ab9 */ /* 0x000fe20000000800 */
[----:B------:R-:W-:-:S02]  /*92e50*/  VIADD R14, R13, UR16 ;  /* 0x000000100d0e7c36 */ /* 0x000fc40008000000 */
[----:B-1----:R-:W-:Y:S02]  /*92e60*/  IMAD.MOV.U32 R8, RZ, RZ, R15 ;  /* 0x000000ffff087224 */ /* 0x002fe400078e000f */
[----:B------:R-:W-:Y:S01]  /*92e70*/  IMAD.MOV.U32 R7, RZ, RZ, R17 ;  /* 0x000000ffff077224 */ /* 0x000fe200078e0011 */
[----:B------:R-:W-:Y:S01]  /*92e80*/  STL.64 [R1+0x2a30], R10 ;  /* 0x002a300a01007387 */ /* 0x000fe20000100a00 */
[----:B------:R-:W-:Y:S01]  /*92e90*/  VIADD R15, R14, UR17 ;  /* 0x000000110e0f7c36 */ /* 0x000fe20008000000 */
[----:B------:R-:W-:Y:S01]  /*92ea0*/  ULDC UR16, c[0x0][0x248] ;  /* 0x0000920000107ab9 */ /* 0x000fe20000000800 */
[----:B------:R-:W-:Y:S01]  /*92eb0*/  IMAD.MOV.U32 R25, RZ, RZ, R20 ;  /* 0x000000ffff197224 */ /* 0x000fe200078e0014 */
[----:B------:R0:W-:Y:S01]  /*92ec0*/  STL [R1+0x2a38], R12 ;  /* 0x002a380c01007387 */ /* 0x0001e20000100800 */
[----:B------:R-:W-:Y:S01]  /*92ed0*/  VIADD R16, R15, UR18 ;  /* 0x000000120f107c36 */ /* 0x000fe20008000000 */
[----:B------:R-:W-:Y:S01]  /*92ee0*/  ULDC UR17, c[0x0][0x248] ;  /* 0x0000920000117ab9 */ /* 0x000fe20000000800 */
[----:B------:R-:W-:-:S02]  /*92ef0*/  IMAD.MOV.U32 R24, RZ, RZ, R21 ;  /* 0x000000ffff187224 */ /* 0x000fc400078e0015 */
[----:B0-----:R-:W-:Y:S01]  /*92f00*/  IMAD.MOV.U32 R12, RZ, RZ, R22 ;  /* 0x000000ffff0c7224 */ /* 0x001fe200078e0016 */
[----:B------:R-:W-:Y:S01]  /*92f10*/  STL [R1+0x2a80], R13 ;  /* 0x002a800d01007387 */ /* 0x000fe20000100800 */
[----:B------:R-:W-:Y:S01]  /*92f20*/  VIADD R17, R16, UR20 ;  /* 0x0000001410117c36 */ /* 0x000fe20008000000 */
[----:B------:R-:W-:Y:S01]  /*92f30*/  ULDC UR18, c[0x0][0x248] ;  /* 0x0000920000127ab9 */ /* 0x000fe20000000800 */
[----:B------:R-:W-:Y:S01]  /*92f40*/  IMAD.MOV.U32 R22, RZ, RZ, R2 ;  /* 0x000000ffff167224 */ /* 0x000fe200078e0002 */
[----:B------:R-:W-:Y:S01]  /*92f50*/  STL [R1+0x2a18], R14 ;  /* 0x002a180e01007387 */ /* 0x000fe20000100800 */
[----:B------:R-:W-:Y:S01]  /*92f60*/  VIADD R18, R17, UR23 ;  /* 0x0000001711127c36 */ /* 0x000fe20008000000 */
[----:B------:R-:W-:Y:S01]  /*92f70*/  ULDC UR20, c[0x0][0x248] ;  /* 0x0000920000147ab9 */ /* 0x000fe20000000800 */
[----:B------:R-:W-:Y:S02]  /*92f80*/  IMAD.MOV.U32 R2, RZ, RZ, R19 ;  /* 0x000000ffff027224 */ /* 0x000fe400078e0013 */
[----:B------:R-:W-:Y:S01]  /*92f90*/  IMAD.MOV.U32 R11, RZ, RZ, R22 ;  /* 0x000000ffff0b7224 */ /* 0x000fe200078e0016 */
[----:B------:R0:W-:Y:S01]  /*92fa0*/  STL.64 [R1+0x26e0], R16 ;  /* 0x0026e01001007387 */ /* 0x0001e20000100a00 */
[----:B------:R-:W-:Y:S01]  /*92fb0*/  VIADD R19, R18, UR26 ;  /* 0x0000001a12137c36 */ /* 0x000fe20008000000 */
[----:B------:R-:W-:Y:S01]  /*92fc0*/  ULDC UR23, c[0x0][0x248] ;  /* 0x0000920000177ab9 */ /* 0x000fe20000000800 */
[----:B------:R-:W-:Y:S01]  /*92fd0*/  VIADD R26, R29, UR34 ;  /* 0x000000221d1a7c36 */ /* 0x000fe20008000000 */
[----:B------:R-:W-:Y:S01]  /*92fe0*/  ULDC UR34, c[0x0][0x248] ;  /* 0x0000920000227ab9 */ /* 0x000fe20000000800 */
[----:B------:R-:W-:Y:S01]  /*92ff0*/  VIADD R20, R19, UR29 ;  /* 0x0000001d13147c36 */ /* 0x000fe20008000000 */
[----:B------:R1:W-:Y:S01]  /*93000*/  STL.64 [R1+0x26e8], R18 ;  /* 0x0026e81201007387 */ /* 0x0003e20000100a00 */
[----:B0-----:R-:W-:Y:S01]  /*93010*/  IMAD.MOV.U32 R17, RZ, RZ, R6 ;  /* 0x000000ffff117224 */ /* 0x001fe200078e0006 */
[----:B------:R-:W-:Y:S01]  /*93020*/  ULDC UR26, c[0x0][0x248] ;  /* 0x00009200001a7ab9 */ /* 0x000fe20000000800 */
[----:B------:R-:W-:Y:S01]  /*93030*/  VIADD R21, R20, UR32 ;  /* 0x0000002014157c36 */ /* 0x000fe20008000000 */
[----:B------:R0:W-:Y:S01]  /*93040*/  STL [R1+0x26d8], R20 ;  /* 0x0026d81401007387 */ /* 0x0001e20000100800 */
[----:B------:R-:W-:Y:S01]  /*93050*/  VIADD R26, R26, UR33 ;  /* 0x000000211a1a7c36 */ /* 0x000fe20008000000 */
[----:B------:R-:W-:Y:S01]  /*93060*/  ULDC UR33, c[0x0][0x248] ;  /* 0x0000920000217ab9 */ /* 0x000fe20000000800 */
[----:B------:R-:W-:Y:S01]  /*93070*/  VIADD R22, R21, UR35 ;  /* 0x0000002315167c36 */ /* 0x000fe20008000000 */
[----:B------:R-:W2:Y:S01]  /*93080*/  LDL.LU R6, [R1+0x278] ;  /* 0x0002780001067983 */ /* 0x000ea20000300800 */
[----:B-1----:R-:W-:Y:S01]  /*93090*/  IMAD.MOV.U32 R18, RZ, RZ, R23 ;  /* 0x000000ffff127224 */ /* 0x002fe200078e0017 */
[----:B------:R-:W-:Y:S01]  /*930a0*/  ULDC UR29, c[0x0][0x248] ;  /* 0x00009200001d7ab9 */ /* 0x000fe20000000800 */
[----:B------:R-:W-:Y:S01]  /*930b0*/  VIADD R23, R22, UR38 ;  /* 0x0000002616177c36 */ /* 0x000fe20008000000 */
[----:B------:R1:W-:Y:S01]  /*930c0*/  STL [R1+0x2758], R21 ;  /* 0x0027581501007387 */ /* 0x0003e20000100800 */
[----:B------:R-:W-:Y:S01]  /*930d0*/  IMAD.MOV.U32 R10, RZ, RZ, R7 ;  /* 0x000000ffff0a7224 */ /* 0x000fe200078e0007 */
[----:B------:R-:W-:Y:S01]  /*930e0*/  ULDC UR32, c[0x0][0x248] ;  /* 0x0000920000207ab9 */ /* 0x000fe20000000800 */
[----:B0-----:R-:W-:Y:S01]  /*930f0*/  IMAD.MOV.U32 R20, RZ, RZ, R8 ;  /* 0x000000ffff147224 */ /* 0x001fe200078e0008 */
[----:B------:R-:W-:Y:S01]  /*93100*/  ULDC UR35, c[0x0][0x248] ;  /* 0x0000920000237ab9 */ /* 0x000fe20000000800 */
[----:B------:R-:W-:Y:S01]  /*93110*/  IMAD.MOV.U32 R8, RZ, RZ, R24 ;  /* 0x000000ffff087224 */ /* 0x000fe200078e0018 */
[----:B------:R-:W-:Y:S01]  /*93120*/  ULDC UR38, c[0x0][0x248] ;  /* 0x0000920000267ab9 */ /* 0x000fe20000000800 */
[----:B------:R-:W-:Y:S01]  /*93130*/  VIADD R24, R23, UR41 ;  /* 0x0000002917187c36 */ /* 0x000fe20008000000 */
[----:B------:R-:W-:Y:S01]  /*93140*/  ULDC UR41, c[0x0][0x248] ;  /* 0x0000920000297ab9 */ /* 0x000fe20000000800 */
[----:B-1----:R-:W3:Y:S04]  /*93150*/  LDL.LU R21, [R1+0x270] ;  /* 0x0002700001157983 */ /* 0x002ee80000300800 */
[----:B------:R0:W-:Y:S04]  /*93160*/  STL.64 [R1+0x2680], R22 ;  /* 0x0026801601007387 */ /* 0x0001e80000100a00 */
[----:B0-----:R-:W4:Y:S01]  /*93170*/  LDL.LU R23, [R1+0x27c] ;  /* 0x00027c0001177983 */ /* 0x001f220000300800 */
[----:B------:R-:W-:-:S02]  /*93180*/  IMAD.MOV.U32 R14, RZ, RZ, R26 ;  /* 0x000000ffff0e7224 */ /* 0x000fc400078e001a */
[----:B------:R-:W-:Y:S01]  /*93190*/  VIADD R26, R29, UR36 ;  /* 0x000000241d1a7c36 */ /* 0x000fe20008000000 */
[----:B------:R-:W3:Y:S01]  /*931a0*/  LDL.LU R22, [R1+0x268] ;  /* 0x0002680001167983 */ /* 0x000ee20000300800 */
[----:B------:R-:W-:Y:S01]  /*931b0*/  IMAD.MOV.U32 R7, RZ, RZ, R25 ;  /* 0x000000ffff077224 */ /* 0x000fe200078e0019 */
[----:B------:R-:W-:Y:S01]  /*931c0*/  ULDC UR36, c[0x0][0x248] ;  /* 0x0000920000247ab9 */ /* 0x000fe20000000800 */
[----:B------:R-:W-:Y:S01]  /*931d0*/  VIADD R26, R26, UR34 ;  /* 0x000000221a1a7c36 */ /* 0x000fe20008000000 */
[----:B------:R-:W-:Y:S01]  /*931e0*/  ULDC UR34, c[0x0][0x248] ;  /* 0x0000920000227ab9 */ /* 0x000fe20000000800 */
[----:B------:R-:W-:Y:S01]  /*931f0*/  VIADD R25, R24, UR44 ;  /* 0x0000002c18197c36 */ /* 0x000fe20008000000 */
[----:B------:R-:W-:Y:S01]  /*93200*/  ULDC UR44, c[0x0][0x248] ;  /* 0x00009200002c7ab9 */ /* 0x000fe20000000800 */
[----:B------:R-:W-:Y:S01]  /*93210*/  VIADD R26, R26, UR33 ;  /* 0x000000211a1a7c36 */ /* 0x000fe20008000000 */
[----:B------:R-:W-:Y:S02]  /*93220*/  ULDC UR33, c[0x0][0x248] ;  /* 0x0000920000217ab9 */ /* 0x000fe40000000800 */
[----:B------:R4:W-:Y:S01]  /*93230*/  STL.64 [R1+0x2a40], R24 ;  /* 0x002a401801007387 */ /* 0x0009e20000100a00 */
[----:B------:R-:W-:-:S02]  /*93240*/  IMAD.MOV.U32 R16, RZ, RZ, R26 ;  /* 0x000000ffff107224 */ /* 0x000fc400078e001a */
[----:B------:R-:W-:Y:S01]  /*93250*/  VIADD R26, R25, UR47 ;  /* 0x0000002f191a7c36 */ /* 0x000fe20008000000 */
[----:B------:R0:W-:Y:S01]  /*93260*/  STL [R1+0x2a70], R25 ;  /* 0x002a701901007387 */ /* 0x0001e20000100800 */
[----:B------:R-:W-:Y:S01]  /*93270*/  IMAD.MOV.U32 R13, RZ, RZ, R27 ;  /* 0x000000ffff0d7224 */ /* 0x000fe200078e001b */
[----:B------:R-:W-:Y:S01]  /*93280*/  ULDC UR47, c[0x0][0x248] ;  /* 0x00009200002f7ab9 */ /* 0x000fe20000000800 */
[----:B------:R-:W-:Y:S01]  /*93290*/  VIADD R27, R26, UR49 ;  /* 0x000000311a1b7c36 */ /* 0x000fe20008000000 */
[----:B------:R-:W-:Y:S01]  /*932a0*/  ULDC UR49, c[0x0][0x248] ;  /* 0x0000920000317ab9 */ /* 0x000fe20000000800 */
[----:B------:R-:W-:Y:S02]  /*932b0*/  IMAD.MOV.U32 R19, RZ, RZ, R0 ;  /* 0x000000ffff137224 */ /* 0x000fe400078e0000 */
[----:B------:R-:W-:Y:S01]  /*932c0*/  VIADD R0, R28, UR40 ;  /* 0x000000281c007c36 */ /* 0x000fe20008000000 */
[----:B------:R-:W-:Y:S01]  /*932d0*/  ULDC UR40, c[0x0][0x248] ;  /* 0x0000920000287ab9 */ /* 0x000fe20000000800 */
[----:B----4-:R-:W-:-:S04]  /*932e0*/  LEA R24, P2, R23, R4, 0x1 ;  /* 0x0000000417187211 */ /* 0x010fc800078408ff */
[----:B0-----:R-:W-:-:S05]  /*932f0*/  LEA.HI.X.SX32 R25, R23, R5, 0x1, P2 ;  /* 0x0000000517197211 */ /* 0x001fca00010f0eff */
[----:B------:R0:W-:Y:S02]  /*93300*/  STL.64 [R1+0xdb8], R24 ;  /* 0x000db81801007387 */ /* 0x0001e40000100a00 */
[----:B0-----:R-:W-:Y:S01]  /*93310*/  IMAD.MOV.U32 R25, RZ, RZ, R18 ;  /* 0x000000ffff197224 */ /* 0x001fe200078e0012 */
[----:B--2---:R-:W-:Y:S01]  /*93320*/  LEA R24, P2, R6, R4, 0x1 ;  /* 0x0000000406187211 */ /* 0x004fe200078408ff */
[----:B------:R-:W-:Y:S02]  /*93330*/  IMAD.MOV.U32 R18, RZ, RZ, R11 ;  /* 0x000000ffff127224 */ /* 0x000fe400078e000b */
[----:B------:R-:W-:Y:S01]  /*93340*/  IMAD.MOV.U32 R11, RZ, RZ, R8 ;  /* 0x000000ffff0b7224 */ /* 0x000fe200078e0008 */
[----:B------:R-:W-:Y:S01]  /*93350*/  STL [R1+0x2ab8], R25 ;  /* 0x002ab81901007387 */ /* 0x000fe20000100800 */
[----:B------:R-:W-:-:S03]  /*93360*/  IMAD.MOV.U32 R8, RZ, RZ, R28 ;  /* 0x000000ffff087224 */ /* 0x000fc600078e001c */
[----:B------:R-:W2:Y:S01]  /*93370*/  LDL.LU R23, [R1+0x260] ;  /* 0x0002600001177983 */ /* 0x000ea20000300800 */
[----:B------:R-:W-:Y:S01]  /*93380*/  VIADD R28, R27, UR50 ;  /* 0x000000321b1c7c36 */ /* 0x000fe20008000000 */
[----:B------:R-:W-:Y:S02]  /*93390*/  ULDC UR50, c[0x0][0x248] ;  /* 0x0000920000327ab9 */ /* 0x000fe40000000800 */
[----:B------:R-:W-:Y:S04]  /*933a0*/  STL [R1+0xdb0], R24 ;  /* 0x000db01801007387 */ /* 0x000fe80000100800 */
[----:B------:R0:W-:Y:S04]  /*933b0*/  STL.64 [R1+0x2668], R26 ;  /* 0x0026681a01007387 */ /* 0x0001e80000100a00 */
[----:B0-----:R0:W4:Y:S01]  /*933c0*/  LDL.64 R26, [R1+0xdb0] ;  /* 0x000db000011a7983 */ /* 0x0011220000100a00 */
[----:B---3--:R-:W-:-:S04]  /*933d0*/  LEA R24, P3, R21, R4, 0x1 ;  /* 0x0000000415187211 */ /* 0x008fc800078608ff */
[-C--:B------:R-:W-:Y:S02]  /*933e0*/  LEA.HI.X.SX32 R25, R21, R5.reuse, 0x1, P3 ;  /* 0x0000000515197211 */ /* 0x080fe400018f0eff */
[----:B----4-:R-:W-:Y:S02]  /*933f0*/  LEA.HI.X.SX32 R27, R6, R5, 0x1, P2 ;  /* 0x00000005061b7211 */ /* 0x010fe400010f0eff */
[----:B------:R-:W3:Y:S04]  /*93400*/  LDL.LU R6, [R1+0x2abc] ;  /* 0x002abc0001067983 */ /* 0x000ee80000300800 */
[----:B------:R-:W-:Y:S04]  /*93410*/  STL [R1+0xdb4], R27 ;  /* 0x000db41b01007387 */ /* 0x000fe80000100800 */
[----:B------:R-:W-:Y:S04]  /*93420*/  STL.64 [R1+0xda8], R24 ;  /* 0x000da81801007387 */ /* 0x000fe80000100a00 */
[----:B------:R1:W-:Y:S04]  /*93430*/  STL.64 [R1+0x2ab0], R12 ;  /* 0x002ab00c01007387 */ /* 0x0003e80000100a00 */
[----:B-1----:R-:W4:Y:S04]  /*93440*/  LDL.LU R12, [R1+0x274] ;  /* 0x00027400010c7983 */ /* 0x002f280000300800 */
[----:B------:R-:W-:Y:S01]  /*93450*/  STL [R1+0x2640], R28 ;  /* 0x0026401c01007387 */ /* 0x000fe20000100800 */
[----:B----4-:R-:W-:-:S04]  /*93460*/  LEA R24, P2, R12, R4, 0x1 ;  /* 0x000000040c187211 */ /* 0x010fc800078408ff */
[----:B------:R-:W-:-:S05]  /*93470*/  LEA.HI.X.SX32 R25, R12, R5, 0x1, P2 ;  /* 0x000000050c197211 */ /* 0x000fca00010f0eff */
[----:B------:R1:W-:Y:S04]  /*93480*/  STL.64 [R1+0xda0], R24 ;  /* 0x000da01801007387 */ /* 0x0003e80000100a00 */
[----:B-1----:R-:W4:Y:S01]  /*93490*/  LDL.LU R25, [R1+0x2ab8] ;  /* 0x002ab80001197983 */ /* 0x002f220000300800 */
[----:B------:R-:W-:-:S04]  /*934a0*/  LEA R26, P3, R22, R4, 0x1 ;  /* 0x00000004161a7211 */ /* 0x000fc800078608ff */
[----:B------:R-:W-:Y:S01]  /*934b0*/  LEA.HI.X.SX32 R27, R22, R5, 0x1, P3 ;  /* 0x00000005161b7211 */ /* 0x000fe200018f0eff */
[----:B------:R-:W-:Y:S02]  /*934c0*/  IMAD.MOV.U32 R21, RZ, RZ, R20 ;  /* 0x000000ffff157224 */ /* 0x000fe400078e0014 */
[----:B------:R-:W-:Y:S02]  /*934d0*/  IMAD.MOV.U32 R20, RZ, RZ, R29 ;  /* 0x000000ffff147224 */ /* 0x000fe400078e001d */
[----:B------:R1:W-:Y:S01]  /*934e0*/  STL.64 [R1+0xd98], R26 ;  /* 0x000d981a01007387 */ /* 0x0003e20000100a00 */
[----:B------:R-:W-:Y:S01]  /*934f0*/  VIADD R29, R28, UR51 ;  /* 0x000000331c1d7c36 */ /* 0x000fe20008000000 */
[----:B------:R-:W-:-:S03]  /*93500*/  ULDC UR51, c[0x0][0x248] ;  /* 0x0000920000337ab9 */ /* 0x000fc60000000800 */
[----:B------:R-:W-:Y:S01]  /*93510*/  VIADD R22, R29, UR52 ;  /* 0x000000341d167c36 */ /* 0x000fe20008000000 */
[----:B------:R-:W-:Y:S01]  /*93520*/  ULDC UR52, c[0x0][0x248] ;  /* 0x0000920000347ab9 */ /* 0x000fe20000000800 */
[----:B-1----:R-:W3:Y:S04]  /*93530*/  LDL.LU R26, [R1+0x264] ;  /* 0x00026400011a7983 */ /* 0x002ee80000300800 */
[----:B------:R-:W3:Y:S04]  /*93540*/  LDL.LU R24, [R1+0x25c] ;  /* 0x00025c0001187983 */ /* 0x000ee80000300800 */
[----:B------:R-:W-:Y:S04]  /*93550*/  STL.64 [R1+0x2aa0], R8 ;  /* 0x002aa00801007387 */ /* 0x000fe80000100a00 */
[----:B------:R1:W-:Y:S02]  /*93560*/  STL [R1+0x2644], R29 ;  /* 0x0026441d01007387 */ /* 0x0003e40000100800 */
[----:B-1----:R-:W-:Y:S01]  /*93570*/  IMAD.MOV.U32 R29, RZ, RZ, R13 ;  /* 0x000000ffff1d7224 */ /* 0x002fe200078e000d */
[----:B----4-:R-:W-:-:S05]  /*93580*/  LEA R12, P2, R25, R4, 0x1 ;  /* 0x00000004190c7211 */ /* 0x010fca00078408ff */
[----:B------:R1:W-:Y:S01]  /*93590*/  STL [R1+0xd90], R12 ;  /* 0x000d900c01007387 */ /* 0x0003e20000100800 */
[----:B------:R-:W-:-:S03]  /*935a0*/  IMAD.MOV.U32 R28, RZ, RZ, R12 ;  /* 0x000000ffff1c7224 */ /* 0x000fc600078e000c */
[----:B-1----:R-:W4:Y:S01]  /*935b0*/  LDL.LU.64 R12, [R1+0x2ab0] ;  /* 0x002ab000010c7983 */ /* 0x002f220000300a00 */
[----:B--2---:R-:W-:Y:S02]  /*935c0*/  LEA R8, P3, R23, R4, 0x1 ;  /* 0x0000000417087211 */ /* 0x004fe400078608ff */
[-C--:B------:R-:W-:Y:S01]  /*935d0*/  LEA.HI.X.SX32 R29, R25, R5.reuse, 0x1, P2 ;  /* 0x00000005191d7211 */ /* 0x080fe200010f0eff */
[----:B------:R-:W-:Y:S01]  /*935e0*/  STL [R1+0x18], R22 ;  /* 0x0000181601007387 */ /* 0x000fe20000100800 */
[----:B------:R-:W-:-:S03]  /*935f0*/  LEA.HI.X.SX32 R9, R23, R5, 0x1, P3 ;  /* 0x0000000517097211 */ /* 0x000fc600018f0eff */
[----:B------:R1:W-:Y:S04]  /*93600*/  STL [R1+0xd94], R29 ;  /* 0x000d941d01007387 */ /* 0x0003e80000100800 */
[----:B------:R3:W-:Y:S01]  /*93610*/  STL.64 [R1+0x2aa8], R14 ;  /* 0x002aa80e01007387 */ /* 0x0007e20000100a00 */
[----:B------:R-:W-:-:S03]  /*93620*/  IMAD.MOV.U32 R23, RZ, RZ, R21 ;  /* 0x000000ffff177224 */ /* 0x000fc600078e0015 */
[----:B------:R2:W-:Y:S01]  /*93630*/  STL.64 [R1+0xd88], R8 ;  /* 0x000d880801007387 */ /* 0x0005e20000100a00 */
[----:B------:R-:W-:-:S03]  /*93640*/  IMAD.MOV.U32 R21, RZ, RZ, R20 ;  /* 0x000000ffff157224 */ /* 0x000fc600078e0014 */
[----:B-1----:R-:W4:Y:S01]  /*93650*/  LDL.LU R29, [R1+0x258] ;  /* 0x00025800011d7983 */ /* 0x002f220000300800 */
[----:B---3--:R-:W-:-:S03]  /*93660*/  LEA R14, P2, R26, R4, 0x1 ;  /* 0x000000041a0e7211 */ /* 0x008fc600078408ff */
[----:B------:R-:W3:Y:S01]  /*93670*/  LDL.LU R28, [R1+0x254] ;  /* 0x00025400011c7983 */ /* 0x000ee20000300800 */
[----:B--2---:R-:W-:Y:S01]  /*93680*/  LEA R8, P3, R24, R4, 0x1 ;  /* 0x0000000418087211 */ /* 0x004fe200078608ff */
[----:B------:R-:W-:Y:S01]  /*93690*/  IMAD.MOV.U32 R20, RZ, RZ, R19 ;  /* 0x000000ffff147224 */ /* 0x000fe200078e0013 */
[-C--:B------:R-:W-:Y:S01]  /*936a0*/  LEA.HI.X.SX32 R15, R26, R5.reuse, 0x1, P2 ;  /* 0x000000051a0f7211 */ /* 0x080fe200010f0eff */
[----:B------:R-:W2:Y:S01]  /*936b0*/  LDL.LU R27, [R1+0x250] ;  /* 0x00025000011b7983 */ /* 0x000ea20000300800 */
[----:B------:R-:W-:Y:S01]  /*936c0*/  VIADD R22, R22, UR53 ;  /* 0x0000003516167c36 */ /* 0x000fe20008000000 */
[----:B------:R-:W-:Y:S02]  /*936d0*/  LEA.HI.X.SX32 R9, R24, R5, 0x1, P3 ;  /* 0x0000000518097211 */ /* 0x000fe400018f0eff */
[----:B------:R-:W2:Y:S01]  /*936e0*/  LDL.LU R25, [R1+0x24c] ;  /* 0x00024c0001197983 */ /* 0x000ea20000300800 */
[----:B----4-:R-:W-:Y:S01]  /*936f0*/  IMAD.MOV.U32 R19, RZ, RZ, R13 ;  /* 0x000000ffff137224 */ /* 0x010fe200078e000d */
[----:B------:R-:W-:-:S02]  /*93700*/  ULDC UR53, c[0x0][0x248] ;  /* 0x0000920000357ab9 */ /* 0x000fc40000000800 */
[----:B------:R-:W4:Y:S04]  /*93710*/  LDL.LU R13, [R1+0x23c] ;  /* 0x00023c00010d7983 */ /* 0x000f280000300800 */
[----:B------:R1:W-:Y:S04]  /*93720*/  STL.64 [R1+0xd80], R14 ;  /* 0x000d800e01007387 */ /* 0x0003e80000100a00 */
[----:B-1----:R-:W4:Y:S04]  /*93730*/  LDL.LU.64 R14, [R1+0x2aa8] ;  /* 0x002aa800010e7983 */ /* 0x002f280000300a00 */
[----:B------:R-:W-:Y:S04]  /*93740*/  STL [R1+0x14], R22 ;  /* 0x0000141601007387 */ /* 0x000fe80000100800 */
[----:B------:R1:W-:Y:S04]  /*93750*/  STL.64 [R1+0xd78], R8 ;  /* 0x000d780801007387 */ /* 0x0003e80000100a00 */
[----:B-1----:R-:W3:Y:S01]  /*93760*/  LDL.LU.64 R8, [R1+0x2aa0] ;  /* 0x002aa00001087983 */ /* 0x002ee20000300a00 */
[----:B------:R-:W-:-:S02]  /*93770*/  IMAD.MOV.U32 R24, RZ, RZ, R23 ;  /* 0x000000ffff187224 */ /* 0x000fc400078e0017 */
[----:B------:R-:W-:Y:S02]  /*93780*/  IMAD.MOV.U32 R23, RZ, RZ, R21 ;  /* 0x000000ffff177224 */ /* 0x000fe400078e0015 */
[----:B------:R-:W-:Y:S02]  /*93790*/  IMAD.MOV.U32 R21, RZ, RZ, R20 ;  /* 0x000000ffff157224 */ /* 0x000fe400078e0014 */
[----:B------:R-:W-:Y:S01]  /*937a0*/  VIADD R22, R22, UR54 ;  /* 0x0000003616167c36 */ /* 0x000fe20008000000 */
[----:B------:R-:W-:Y:S01]  /*937b0*/  ULDC UR54, c[0x0][0x248] ;  /* 0x0000920000367ab9 */ /* 0x000fe20000000800 */
[----:B------:R-:W-:Y:S01]  /*937c0*/  IMAD.MOV.U32 R20, RZ, RZ, R19 ;  /* 0x000000ffff147224 */ /* 0x000fe200078e0013 */
[----:B---3--:R1:W-:Y:S04]  /*937d0*/  STL.64 [R1+0x2a90], R8 ;  /* 0x002a900801007387 */ /* 0x0083e80000100a00 */
[----:B------:R3:W-:Y:S04]  /*937e0*/  STL.64 [R1+0x2a98], R10 ;  /* 0x002a980a01007387 */ /* 0x0007e80000100a00 */
[----:B------:R-:W4:Y:S01]  /*937f0*/  LDL.LU R26, [R1+0x248] ;  /* 0x00024800011a7983 */ /* 0x000f220000300800 */
[----:B-1----:R-:W-:-:S03]  /*93800*/  LEA R8, P3, R28, R4, 0x1 ;  /* 0x000000041c087211 */ /* 0x002fc600078608ff */
[----:B------:R-:W4:Y:S01]  /*93810*/  LDL.LU R19, [R1+0x244] ;  /* 0x0002440001137983 */ /* 0x000f220000300800 */
[----:B---3--:R-:W-:-:S04]  /*93820*/  LEA R10, P2, R29, R4, 0x1 ;  /* 0x000000041d0a7211 */ /* 0x008fc800078408ff */
[-C--:B------:R-:W-:Y:S02]  /*93830*/  LEA.HI.X.SX32 R11, R29, R5.reuse, 0x1, P2 ;  /* 0x000000051d0b7211 */ /* 0x080fe400010f0eff */
[----:B------:R-:W-:-:S03]  /*93840*/  LEA.HI.X.SX32 R9, R28, R5, 0x1, P3 ;  /* 0x000000051c097211 */ /* 0x000fc600018f0eff */
[----:B------:R1:W-:Y:S04]  /*93850*/  STL.64 [R1+0xd70], R10 ;  /* 0x000d700a01007387 */ /* 0x0003e80000100a00 */
[----:B-1----:R-:W3:Y:S04]  /*93860*/  LDL.LU.64 R10, [R1+0x2a98] ;  /* 0x002a9800010a7983 */ /* 0x002ee80000300a00 */
[----:B------:R-:W-:Y:S04]  /*93870*/  STL [R1+0x20], R22 ;  /* 0x0000201601007387 */ /* 0x000fe80000100800 */
[----:B------:R2:W-:Y:S02]  /*93880*/  STL.64 [R1+0xd68], R8 ;  /* 0x000d680801007387 */ /* 0x0005e40000100a00 */
[----:B--2---:R-:W-:-:S04]  /*93890*/  LEA R8, P2, R27, R4, 0x1 ;  /* 0x000000041b087211 */ /* 0x004fc800078408ff */
[----:B------:R-:W-:-:S05]  /*938a0*/  LEA.HI.X.SX32 R9, R27, R5, 0x1, P2 ;  /* 0x000000051b097211 */ /* 0x000fca00010f0eff */
[----:B------:R1:W-:Y:S04]  /*938b0*/  STL.64 [R1+0xd60], R8 ;  /* 0x000d600801007387 */ /* 0x0003e80000100a00 */
[----:B-1----:R-:W2:Y:S01]  /*938c0*/  LDL.LU.64 R8, [R1+0x2a90] ;  /* 0x002a900001087983 */ /* 0x002ea20000300a00 */
[----:B------:R-:W-:Y:S01]  /*938d0*/  VIADD R22, R22, UR55 ;  /* 0x0000003716167c36 */ /* 0x000fe20008000000 */
[C---:B------:R-:W-:Y:S01]  /*938e0*/  LEA R28, P3, R25.reuse, R4, 0x1 ;  /* 0x00000004191c7211 */ /* 0x040fe200078608ff */
[----:B------:R-:W-:Y:S01]  /*938f0*/  IMAD.MOV.U32 R27, RZ, RZ, R24 ;  /* 0x000000ffff1b7224 */ /* 0x000fe200078e0018 */
[----:B------:R-:W-:Y:S02]  /*93900*/  ULDC UR55, c[0x0][0x248] ;  /* 0x0000920000377ab9 */ /* 0x000fe40000000800 */
[----:B------:R-:W-:Y:S01]  /*93910*/  STL [R1+0x1c], R22 ;  /* 0x00001c1601007387 */ /* 0x000fe20000100800 */
[----:B------:R-:W-:-:S02]  /*93920*/  LEA.HI.X.SX32 R29, R25, R5, 0x1, P3 ;  /* 0x00000005191d7211 */ /* 0x000fc400018f0eff */
[----:B----4-:R-:W-:-:S04]  /*93930*/  LEA R24, P2, R26, R4, 0x1 ;  /* 0x000000041a187211 */ /* 0x010fc800078408ff */
[----:B------:R-:W-:Y:S01]  /*93940*/  LEA.HI.X.SX32 R25, R26, R5, 0x1, P2 ;  /* 0x000000051a197211 */ /* 0x000fe200010f0eff */
[----:B--2---:R1:W-:Y:S04]  /*93950*/  STL.64 [R1+0x2a88], R8 ;  /* 0x002a880801007387 */ /* 0x0043e80000100a00 */
[----:B------:R2:W-:Y:S01]  /*93960*/  STL.64 [R1+0xd58], R28 ;  /* 0x000d581c01007387 */ /* 0x0005e20000100a00 */
[----:B-1----:R-:W-:-:S04]  /*93970*/  LEA R8, P3, R19, R4, 0x1 ;  /* 0x0000000413087211 */ /* 0x002fc800078608ff */
[----:B------:R-:W-:Y:S01]  /*93980*/  LEA.HI.X.SX32 R9, R19, R5, 0x1, P3 ;  /* 0x0000000513097211 */ /* 0x000fe200018f0eff */
[----:B--2---:R-:W-:Y:S01]  /*93990*/  VIADD R29, R22, UR56 ;  /* 0x00000038161d7c36 */ /* 0x004fe20008000000 */
[----:B------:R-:W-:Y:S01]  /*939a0*/  ULDC UR56, c[0x0][0x248] ;  /* 0x0000920000387ab9 */ /* 0x000fe20000000800 */
[----:B------:R-:W2:Y:S04]  /*939b0*/  LDL.LU R22, [R1+0x234] ;  /* 0x0002340001167983 */ /* 0x000ea80000300800 */
[----:B------:R-:W-:Y:S04]  /*939c0*/  STL.64 [R1+0xd50], R24 ;  /* 0x000d501801007387 */ /* 0x000fe80000100a00 */
[----:B------:R-:W4:Y:S04]  /*939d0*/  LDL.LU R28, [R1+0x230] ;  /* 0x00023000011c7983 */ /* 0x000f280000300800 */
[----:B------:R1:W-:Y:S04]  /*939e0*/  STL.64 [R1+0xd48], R8 ;  /* 0x000d480801007387 */ /* 0x0003e80000100a00 */
[----:B------:R-:W4:Y:S04]  /*939f0*/  LDL.LU R26, [R1+0x224] ;  /* 0x00022400011a7983 */ /* 0x000f280000300800 */
[----:B------:R-:W4:Y:S01]  /*93a00*/  LDL.LU R19, [R1+0x218] ;  /* 0x0002180001137983 */ /* 0x000f220000300800 */
[----:B-1----:R-:W-:Y:S01]  /*93a10*/  IMAD.MOV.U32 R9, RZ, RZ, R18 ;  /* 0x000000ffff097224 */ /* 0x002fe200078e0012 */
[----:B------:R-:W-:-:S04]  /*93a20*/  LEA R8, P2, R18, R4, 0x1 ;  /* 0x0000000412087211 */ /* 0x000fc800078408ff */
[----:B------:R-:W-:-:S05]  /*93a30*/  LEA.HI.X.SX32 R9, R9, R5, 0x1, P2 ;  /* 0x0000000509097211 */ /* 0x000fca00010f0eff */
[----:B------:R1:W-:Y:S04]  /*93a40*/  STL.64 [R1+0xd40], R8 ;  /* 0x000d400801007387 */ /* 0x0003e80000100a00 */
[----:B-1----:R-:W3:Y:S01]  /*93a50*/  LDL.LU.64 R8, [R1+0x2a88] ;  /* 0x002a880001087983 */ /* 0x002ee20000300a00 */
[----:B------:R-:W-:Y:S01]  /*93a60*/  VIADD R18, R29, UR57 ;  /* 0x000000391d127c36 */ /* 0x000fe20008000000 */
[C---:B------:R-:W-:Y:S01]  /*93a70*/  LEA R24, P3, R13.reuse, R4, 0x1 ;  /* 0x000000040d187211 */ /* 0x040fe200078608ff */
[----:B------:R-:W-:Y:S01]  /*93a80*/  VIADD R0, R0, UR39 ;  /* 0x0000002700007c36 */ /* 0x000fe20008000000 */
[----:B------:R-:W-:Y:S01]  /*93a90*/  ULDC UR39, c[0x0][0x248] ;  /* 0x0000920000277ab9 */ /* 0x000fe20000000800 */
[----:B------:R-:W-:Y:S01]  /*93aa0*/  ULDC UR57, c[0x0][0x248] ;  /* 0x0000920000397ab9 */ /* 0x000fe20000000800 */
[----:B------:R1:W-:Y:S01]  /*93ab0*/  STL [R1+0x28], R18 ;  /* 0x0000281201007387 */ /* 0x0003e20000100800 */
[----:B------:R-:W-:Y:S01]  /*93ac0*/  LEA.HI.X.SX32 R25, R13, R5, 0x1, P3 ;  /* 0x000000050d197211 */ /* 0x000fe200018f0eff */
[----:B-1----:R-:W-:Y:S01]  /*93ad0*/  VIADD R18, R18, UR58 ;  /* 0x0000003a12127c36 */ /* 0x002fe20008000000 */
[----:B------:R-:W-:Y:S01]  /*93ae0*/  ULDC UR58, c[0x0][0x248] ;  /* 0x00009200003a7ab9 */ /* 0x000fe20000000800 */
[----:B---3--:R1:W-:Y:S02]  /*93af0*/  STL.64 [R1+0x2a78], R8 ;  /* 0x002a780801007387 */ /* 0x0083e40000100a00 */
[----:B-1----:R-:W-:-:S02]  /*93b00*/  IMAD.MOV.U32 R9, RZ, RZ, R27 ;  /* 0x000000ffff097224 */ /* 0x002fc400078e001b */
[----:B------:R-:W-:Y:S02]  /*93b10*/  IMAD.MOV.U32 R27, RZ, RZ, R10 ;  /* 0x000000ffff1b7224 */ /* 0x000fe400078e000a */
[----:B------:R-:W3:Y:S04]  /*93b20*/  LDL.LU R10, [R1+0x228] ;  /* 0x00022800010a7983 */ /* 0x000ee80000300800 */
[----:B------:R-:W3:Y:S01]  /*93b30*/  LDL.LU R13, [R1+0x2a80] ;  /* 0x002a8000010d7983 */ /* 0x000ee20000300800 */
[----:B--2---:R-:W-:-:S03]  /*93b40*/  LEA R8, P3, R22, R4, 0x1 ;  /* 0x0000000416087211 */ /* 0x004fc600078608ff */
[----:B------:R1:W-:Y:S02]  /*93b50*/  STL.64 [R1+0xd38], R24 ;  /* 0x000d381801007387 */ /* 0x0003e40000100a00 */
[----:B-1----:R-:W-:Y:S01]  /*93b60*/  IMAD.MOV.U32 R25, RZ, RZ, R9 ;  /* 0x000000ffff197224 */ /* 0x002fe200078e0009 */
[-C--:B------:R-:W-:Y:S02]  /*93b70*/  LEA R24, P2, R9, R4.reuse, 0x1 ;  /* 0x0000000409187211 */ /* 0x080fe400078408ff */
[-C--:B------:R-:W-:Y:S02]  /*93b80*/  LEA.HI.X.SX32 R9, R22, R5.reuse, 0x1, P3 ;  /* 0x0000000516097211 */ /* 0x080fe400018f0eff */
[----:B------:R-:W-:Y:S01]  /*93b90*/  LEA.HI.X.SX32 R25, R25, R5, 0x1, P2 ;  /* 0x0000000519197211 */ /* 0x000fe200010f0eff */
[----:B------:R-:W-:Y:S04]  /*93ba0*/  STL [R1+0x34], R18 ;  /* 0x0000341201007387 */ /* 0x000fe80000100800 */
[----:B------:R4:W-:Y:S04]  /*93bb0*/  STL.64 [R1+0xd30], R24 ;  /* 0x000d301801007387 */ /* 0x0009e80000100a00 */
[----:B------:R1:W-:Y:S04]  /*93bc0*/  STL.64 [R1+0xd28], R8 ;  /* 0x000d280801007387 */ /* 0x0003e80000100a00 */
[----:B------:R-:W2:Y:S01]  /*93bd0*/  LDL.LU R22, [R1+0x220] ;  /* 0x0002200001167983 */ /* 0x000ea20000300800 */
[----:B----4-:R-:W-:-:S02]  /*93be0*/  LEA R24, P3, R26, R4, 0x1 ;  /* 0x000000041a187211 */ /* 0x010fc400078608ff */
[----:B-1----:R-:W-:Y:S02]  /*93bf0*/  LEA R8, P2, R28, R4, 0x1 ;  /* 0x000000041c087211 */ /* 0x002fe400078408ff */
[-C--:B------:R-:W-:Y:S02]  /*93c00*/  LEA.HI.X.SX32 R25, R26, R5.reuse, 0x1, P3 ;  /* 0x000000051a197211 */ /* 0x080fe400018f0eff */
[----:B------:R-:W-:-:S05]  /*93c10*/  LEA.HI.X.SX32 R9, R28, R5, 0x1, P2 ;  /* 0x000000051c097211 */ /* 0x000fca00010f0eff */
[----:B------:R1:W-:Y:S04]  /*93c20*/  STL.64 [R1+0xd20], R8 ;  /* 0x000d200801007387 */ /* 0x0003e80000100a00 */
[----:B-1----:R-:W4:Y:S04]  /*93c30*/  LDL.LU.64 R8, [R1+0x2a78] ;  /* 0x002a780001087983 */ /* 0x002f280000300a00 */
[----:B------:R1:W-:Y:S04]  /*93c40*/  STL.64 [R1+0xd08], R24 ;  /* 0x000d081801007387 */ /* 0x0003e80000100a00 */
[----:B-1----:R0:W3:Y:S01]  /*93c50*/  LDL.LU R25, [R1+0x2a70] ;  /* 0x002a700001197983 */ /* 0x0020e20000300800 */
[----:B------:R-:W-:Y:S01]  /*93c60*/  VIADD R18, R18, UR59 ;  /* 0x0000003b12127c36 */ /* 0x000fe20008000000 */
[----:B------:R-:W-:Y:S01]  /*93c70*/  LEA R24, P2, R27, R4, 0x1 ;  /* 0x000000041b187211 */ /* 0x000fe200078408ff */
[----:B------:R-:W-:Y:S01]  /*93c80*/  VIADD R0, R0, UR37 ;  /* 0x0000002500007c36 */ /* 0x000fe20008000000 */
[----:B------:R-:W-:Y:S01]  /*93c90*/  ULDC UR37, c[0x0][0x248] ;  /* 0x0000920000257ab9 */ /* 0x000fe20000000800 */
[----:B------:R-:W-:Y:S01]  /*93ca0*/  ULDC UR59, c[0x0][0x248] ;  /* 0x00009200003b7ab9 */ /* 0x000fe20000000800 */
[----:B------:R-:W-:Y:S04]  /*93cb0*/  STL [R1+0x30], R18 ;  /* 0x0000301201007387 */ /* 0x000fe80000100800 */
[----:B------:R-:W4:Y:S04]  /*93cc0*/  LDL.LU R28, [R1+0x214] ;  /* 0x00021400011c7983 */ /* 0x000f280000300800 */
[----:B------:R-:W-:Y:S04]  /*93cd0*/  STL [R1+0xd00], R24 ;  /* 0x000d001801007387 */ /* 0x000fe80000100800 */
[----:B------:R-:W2:Y:S01]  /*93ce0*/  LDL.LU R26, [R1+0x210] ;  /* 0x00021000011a7983 */ /* 0x000ea20000300800 */
[----:B---3--:R-:W-:-:S03]  /*93cf0*/  IMAD.MOV.U32 R25, RZ, RZ, R27 ;  /* 0x000000ffff197224 */ /* 0x008fc600078e001b */
[----:B------:R-:W2:Y:S04]  /*93d00*/  LDL.LU R27, [R1+0x74] ;  /* 0x00007400011b7983 */ /* 0x000ea80000300800 */
[----:B--2---:R1:W-:Y:S04]  /*93d10*/  STL.64 [R1+0x2a68], R26 ;  /* 0x002a681a01007387 */ /* 0x0043e80000100a00 */
[----:B-1----:R0:W2:Y:S04]  /*93d20*/  LDL.64 R26, [R1+0xd00] ;  /* 0x000d0000011a7983 */ /* 0x0020a80000100a00 */
[----:B------:R1:W-:Y:S04]  /*93d30*/  STL [R1+0x2778], R29 ;  /* 0x0027781d01007387 */ /* 0x0003e80000100800 */
[----:B-1----:R-:W3:Y:S01]  /*93d40*/  LDL.LU R29, [R1+0x21c] ;  /* 0x00021c00011d7983 */ /* 0x002ee20000300800 */
[----:B------:R-:W-:Y:S01]  /*93d50*/  LEA R24, P3, R10, R4, 0x1 ;  /* 0x000000040a187211 */ /* 0x000fe200078608ff */
[----:B------:R-:W-:Y:S01]  /*93d60*/  VIADD R18, R18, UR60 ;  /* 0x0000003c12127c36 */ /* 0x000fe20008000000 */
[----:B------:R-:W-:Y:S01]  /*93d70*/  ULDC UR60, c[0x0][0x248] ;  /* 0x00009200003c7ab9 */ /* 0x000fe20000000800 */
[----:B--2---:R-:W-:-:S02]  /*93d80*/  LEA.HI.X.SX32 R27, R25, R5, 0x1, P2 ;  /* 0x00000005191b7211 */ /* 0x004fc400010f0eff */
[----:B------:R-:W-:Y:S02]  /*93d90*/  LEA R26, P2, R22, R4, 0x1 ;  /* 0x00000004161a7211 */ /* 0x000fe400078408ff */
[-C--:B------:R-:W-:Y:S01]  /*93da0*/  LEA.HI.X.SX32 R25, R10, R5.reuse, 0x1, P3 ;  /* 0x000000050a197211 */ /* 0x080fe200018f0eff */
[----:B------:R-:W-:Y:S01]  /*93db0*/  IMAD.MOV.U32 R10, RZ, RZ, R7 ;  /* 0x000000ffff0a7224 */ /* 0x000fe200078e0007 */
[----:B------:R1:W-:Y:S01]  /*93dc0*/  STL [R1+0xd04], R27 ;  /* 0x000d041b01007387 */ /* 0x0003e20000100800 */
[----:B------:R-:W-:Y:S01]  /*93dd0*/  VIADD R7, R18, UR4 ;  /* 0x0000000412077c36 */ /* 0x000fe20008000000 */
[----:B------:R-:W-:Y:S02]  /*93de0*/  ULDC UR4, c[0x0][0x248] ;  /* 0x0000920000047ab9 */ /* 0x000fe40000000800 */
[----:B------:R2:W-:Y:S01]  /*93df0*/  STL.64 [R1+0xcf8], R24 ;  /* 0x000cf81801007387 */ /* 0x0005e20000100a00 */
[----:B-1----:R-:W-:-:S03]  /*93e00*/  LEA.HI.X.SX32 R27, R22, R5, 0x1, P2 ;  /* 0x00000005161b7211 */ /* 0x002fc600010f0eff */
[----:B------:R-:W-:Y:S04]  /*93e10*/  STL [R1+0x40], R7 ;  /* 0x0000400701007387 */ /* 0x000fe80000100800 */
[----:B------:R3:W-:Y:S01]  /*93e20*/  STL.64 [R1+0xcf0], R26 ;  /* 0x000cf01a01007387 */ /* 0x0007e20000100a00 */
[C---:B--2---:R-:W-:Y:S01]  /*93e30*/  LEA R24, P3, R19.reuse, R4, 0x1 ;  /* 0x0000000413187211 */ /* 0x044fe200078608ff */
[----:B------:R-:W-:Y:S02]  /*93e40*/  IMAD.MOV.U32 R22, RZ, RZ, R23 ;  /* 0x000000ffff167224 */ /* 0x000fe400078e0017 */
[----:B------:R-:W-:Y:S01]  /*93e50*/  IMAD.MOV.U32 R23, RZ, RZ, R21 ;  /* 0x000000ffff177224 */ /* 0x000fe200078e0015 */
[----:B------:R-:W-:Y:S01]  /*93e60*/  LEA.HI.X.SX32 R25, R19, R5, 0x1, P3 ;  /* 0x0000000513197211 */ /* 0x000fe200018f0eff */
[----:B------:R-:W-:-:S02]  /*93e70*/  IMAD.MOV.U32 R21, RZ, RZ, R20 ;  /* 0x000000ffff157224 */ /* 0x000fc400078e0014 */
[----:B------:R-:W2:Y:S01]  /*93e80*/  LDL.LU R20, [R1+0x20c] ;  /* 0x00020c0001147983 */ /* 0x000ea20000300800 */
[----:B---3--:R-:W-:-:S03]  /*93e90*/  LEA R26, P2, R29, R4, 0x1 ;  /* 0x000000041d1a7211 */ /* 0x008fc600078408ff */
[----:B------:R-:W3:Y:S01]  /*93ea0*/  LDL.LU R19, [R1+0x70] ;  /* 0x0000700001137983 */ /* 0x000ee20000300800 */
[----:B------:R-:W-:-:S03]  /*93eb0*/  LEA.HI.X.SX32 R27, R29, R5, 0x1, P2 ;  /* 0x000000051d1b7211 */ /* 0x000fc600010f0eff */
[----:B------:R-:W-:Y:S04]  /*93ec0*/  STL.64 [R1+0xcd8], R24 ;  /* 0x000cd81801007387 */ /* 0x000fe80000100a00 */
[----:B------:R1:W-:Y:S04]  /*93ed0*/  STL.64 [R1+0xcd0], R26 ;  /* 0x000cd01a01007387 */ /* 0x0003e80000100a00 */
[----:B-1----:R-:W2:Y:S01]  /*93ee0*/  LDL.LU.64 R26, [R1+0x2a68] ;  /* 0x002a6800011a7983 */ /* 0x002ea20000300a00 */
[----:B----4-:R-:W-:Y:S01]  /*93ef0*/  LEA R24, P3, R28, R4, 0x1 ;  /* 0x000000041c187211 */ /* 0x010fe200078608ff */
[----:B------:R-:W-:Y:S01]  /*93f00*/  VIADD R7, R7, UR5 ;  /* 0x0000000507077c36 */ /* 0x000fe20008000000 */
[----:B------:R-:W-:-:S02]  /*93f10*/  ULDC UR5, c[0x0][0x248] ;  /* 0x0000920000057ab9 */ /* 0x000fc40000000800 */
[----:B------:R-:W-:Y:S02]  /*93f20*/  LEA.HI.X.SX32 R25, R28, R5, 0x1, P3 ;  /* 0x000000051c197211 */ /* 0x000fe400018f0eff */
[----:B------:R1:W-:Y:S04]  /*93f30*/  STL [R1+0x60], R7 ;  /* 0x0000600701007387 */ /* 0x0003e80000100800 */
[----:B------:R4:W-:Y:S01]  /*93f40*/  STL.64 [R1+0xcb8], R24 ;  /* 0x000cb81801007387 */ /* 0x0009e20000100a00 */
[----:B-1----:R-:W-:-:S03]  /*93f50*/  VIADD R7, R7, UR6 ;  /* 0x0000000607077c36 */ /* 0x002fc60008000000 */
[----:B------:R-:W-:Y:S01]  /*93f60*/  STL.64 [R1+0x2a60], R10 ;  /* 0x002a600a01007387 */ /* 0x000fe20000100a00 */
[----:B------:R-:W-:-:S03]  /*93f70*/  ULDC UR6, c[0x0][0x248] ;  /* 0x0000920000067ab9 */ /* 0x000fc60000000800 */
[----:B------:R-:W-:Y:S01]  /*93f80*/  STL [R1+0x5c], R7 ;  /* 0x00005c0701007387 */ /* 0x000fe20000100800 */
[CC--:B--2---:R-:W-:Y:S02]  /*93f90*/  LEA R28, P2, R26.reuse, R4.reuse, 0x1 ;  /* 0x000000041a1c7211 */ /* 0x0c4fe400078408ff */
[C---:B----4-:R-:W-:Y:S02]  /*93fa0*/  LEA R24, P3, R27.reuse, R4, 0x1 ;  /* 0x000000041b187211 */ /* 0x050fe400078608ff */
[-C--:B------:R-:W-:Y:S02]  /*93fb0*/  LEA.HI.X.SX32 R29, R26, R5.reuse, 0x1, P2 ;  /* 0x000000051a1d7211 */ /* 0x080fe400010f0eff */
[----:B------:R-:W-:-:S03]  /*93fc0*/  LEA.HI.X.SX32 R25, R27, R5, 0x1, P3 ;  /* 0x000000051b197211 */ /* 0x000fc600018f0eff */
[----:B------:R-:W-:Y:S04]  /*93fd0*/  STL.64 [R1+0xcb0], R28 ;  /* 0x000cb01c01007387 */ /* 0x000fe80000100a00 */
[----:B------:R1:W-:Y:S04]  /*93fe0*/  STL.64 [R1+0xc98], R24 ;  /* 0x000c981801007387 */ /* 0x0003e80000100a00 */
[----:B-1----:R-:W2:Y:S04]  /*93ff0*/  LDL.LU R24, [R1+0x204] ;  /* 0x0002040001187983 */ /* 0x002ea80000300800 */
[----:B------:R-:W2:Y:S01]  /*94000*/  LDL.LU R25, [R1+0xa4] ;  /* 0x0000a40001197983 */ /* 0x000ea20000300800 */
[----:B------:R-:W-:-:S02]  /*94010*/  IMAD.MOV.U32 R27, RZ, RZ, R21 ;  /* 0x000000ffff1b7224 */ /* 0x000fc400078e0015 */
[----:B------:R-:W-:Y:S02]  /*94020*/  IMAD.MOV.U32 R28, RZ, RZ, R14 ;  /* 0x000000ffff1c7224 */ /* 0x000fe400078e000e */
[----:B------:R-:W-:Y:S02]  /*94030*/  IMAD.MOV.U32 R21, RZ, RZ, R17 ;  /* 0x000000ffff157224 */ /* 0x000fe400078e0011 */
[----:B------:R-:W-:Y:S01]  /*94040*/  VIADD R14, R7, UR7 ;  /* 0x00000007070e7c36 */ /* 0x000fe20008000000 */
[C---:B------:R-:W-:Y:S01]  /*94050*/  LEA R10, P2, R20.reuse, R4, 0x1 ;  /* 0x00000004140a7211 */ /* 0x040fe200078408ff */
[----:B------:R-:W-:Y:S01]  /*94060*/  IMAD.MOV.U32 R17, RZ, RZ, R12 ;  /* 0x000000ffff117224 */ /* 0x000fe200078e000c */
[----:B------:R-:W-:Y:S01]  /*94070*/  ULDC UR7, c[0x0][0x248] ;  /* 0x0000920000077ab9 */ /* 0x000fe20000000800 */
[----:B--2---:R3:W-:Y:S04]  /*94080*/  STL.64 [R1+0x2a58], R24 ;  /* 0x002a581801007387 */ /* 0x0047e80000100a00 */
[----:B------:R-:W2:Y:S04]  /*94090*/  LDL.LU R7, [R1+0x200] ;  /* 0x0002000001077983 */ /* 0x000ea80000300800 */
[----:B------:R-:W4:Y:S01]  /*940a0*/  LDL.LU R12, [R1+0xb4] ;  /* 0x0000b400010c7983 */ /* 0x000f220000300800 */
[----:B------:R-:W-:-:S02]  /*940b0*/  LEA.HI.X.SX32 R11, R20, R5, 0x1, P2 ;  /* 0x00000005140b7211 */ /* 0x000fc400010f0eff */
[C---:B---3--:R-:W-:Y:S01]  /*940c0*/  LEA R24, P3, R19.reuse, R4, 0x1 ;  /* 0x0000000413187211 */ /* 0x048fe200078608ff */
[----:B----4-:R1:W-:Y:S04]  /*940d0*/  STL.64 [R1+0x2a50], R12 ;  /* 0x002a500c01007387 */ /* 0x0103e80000100a00 */
[----:B------:R3:W-:Y:S04]  /*940e0*/  STL [R1+0x74], R14 ;  /* 0x0000740e01007387 */ /* 0x0007e80000100800 */
[----:B-1----:R-:W4:Y:S01]  /*940f0*/  LDL.LU R12, [R1+0x208] ;  /* 0x00020800010c7983 */ /* 0x002f220000300800 */
[----:B------:R-:W-:-:S03]  /*94100*/  LEA.HI.X.SX32 R25, R19, R5, 0x1, P3 ;  /* 0x0000000513197211 */ /* 0x000fc600018f0eff */
[----:B------:R-:W2:Y:S04]  /*94110*/  LDL.LU R13, [R1+0xa8] ;  /* 0x0000a800010d7983 */ /* 0x000ea80000300800 */
[----:B------:R1:W-:Y:S01]  /*94120*/  STL.64 [R1+0xc90], R10 ;  /* 0x000c900a01007387 */ /* 0x0003e20000100a00 */
[----:B---3--:R-:W-:Y:S01]  /*94130*/  VIADD R14, R14, UR10 ;  /* 0x0000000a0e0e7c36 */ /* 0x008fe20008000000 */
[----:B------:R-:W-:Y:S01]  /*94140*/  ULDC UR10, c[0x0][0x248] ;  /* 0x00009200000a7ab9 */ /* 0x000fe20000000800 */
[----:B------:R-:W-:Y:S01]  /*94150*/  IMAD.MOV.U32 R20, RZ, RZ, R8 ;  /* 0x000000ffff147224 */ /* 0x000fe200078e0008 */
[----:B-1----:R-:W3:Y:S04]  /*94160*/  LDL.LU.64 R10, [R1+0x2a60] ;  /* 0x002a6000010a7983 */ /* 0x002ee80000300a00 */
[----:B------:R4:W-:Y:S01]  /*94170*/  STL.64 [R1+0xc78], R24 ;  /* 0x000c781801007387 */ /* 0x0009e20000100a00 */
[----:B------:R-:W-:-:S03]  /*94180*/  IMAD.MOV.U32 R19, RZ, RZ, R6 ;  /* 0x000000ffff137224 */ /* 0x000fc600078e0006 */
[----:B------:R-:W2:Y:S04]  /*94190*/  LDL R8, [R1+0x1fc] ;  /* 0x0001fc0001087983 */ /* 0x000ea80000100800 */
[----:B------:R-:W-:Y:S04]  /*941a0*/  STL [R1+0x70], R14 ;  /* 0x0000700e01007387 */ /* 0x000fe80000100800 */
[----:B------:R-:W2:Y:S01]  /*941b0*/  LDL R6, [R1+0xb0] ;  /* 0x0000b00001067983 */ /* 0x000ea20000100800 */
[----:B----4-:R-:W-:-:S04]  /*941c0*/  LEA R24, P2, R12, R4, 0x1 ;  /* 0x000000040c187211 */ /* 0x010fc800078408ff */
[----:B------:R-:W-:-:S05]  /*941d0*/  LEA.HI.X.SX32 R25, R12, R5, 0x1, P2 ;  /* 0x000000050c197211 */ /* 0x000fca00010f0eff */
[----:B------:R1:W-:Y:S04]  /*941e0*/  STL.64 [R1+0xc70], R24 ;  /* 0x000c701801007387 */ /* 0x0003e80000100a00 */
[----:B-1----:R-:W4:Y:S01]  /*941f0*/  LDL.LU.64 R24, [R1+0x2a58] ;  /* 0x002a580001187983 */ /* 0x002f220000300a00 */
[----:B------:R-:W-:Y:S02]  /*94200*/  IMAD.MOV.U32 R29, RZ, RZ, R23 ;  /* 0x000000ffff1d7224 */ /* 0x000fe400078e0017 */
[----:B---3--:R-:W-:Y:S01]  /*94210*/  IMAD.MOV.U32 R23, RZ, RZ, R10 ;  /* 0x000000ffff177224 */ /* 0x008fe200078e000a */
[----:B--2---:R-:W-:Y:S01]  /*94220*/  LEA R10, P3, R13, R4, 0x1 ;  /* 0x000000040d0a7211 */ /* 0x004fe200078608ff */
[----:B------:R-:W-:-:S03]  /*94230*/  IMAD.MOV.U32 R26, RZ, RZ, R11 ;  /* 0x000000ffff1a7224 */ /* 0x000fc600078e000b */
[----:B------:R-:W-:Y:S01]  /*94240*/  LEA.HI.X.SX32 R11, R13, R5, 0x1, P3 ;  /* 0x000000050d0b7211 */ /* 0x000fe200018f0eff */
[----:B------:R-:W-:Y:S01]  /*94250*/  VIADD R14, R14, UR11 ;  /* 0x0000000b0e0e7c36 */ /* 0x000fe20008000000 */
[----:B------:R-:W-:-:S03]  /*94260*/  ULDC UR11, c[0x0][0x248] ;  /* 0x00009200000b7ab9 */ /* 0x000fc60000000800 */
[----:B------:R1:W-:Y:S01]  /*94270*/  STL.64 [R1+0xc68], R10 ;  /* 0x000c680a01007387 */ /* 0x0003e20000100a00 */
[----:B----4-:R-:W-:-:S04]  /*94280*/  LEA R12, P2, R24, R4, 0x1 ;  /* 0x00000004180c7211 */ /* 0x010fc800078408ff */
[----:B------:R-:W-:-:S05]  /*94290*/  LEA.HI.X.SX32 R13, R24, R5, 0x1, P2 ;  /* 0x00000005180d7211 */ /* 0x000fca00010f0eff */
[----:B------:R2:W-:Y:S01]  /*942a0*/  STL.64 [R1+0xc60], R12 ;  /* 0x000c600c01007387 */ /* 0x0005e20000100a00 */
[-C--:B-1----:R-:W-:Y:S02]  /*942b0*/  LEA R10, P3, R25, R4.reuse, 0x1 ;  /* 0x00000004190a7211 */ /* 0x082fe400078608ff */
[----:B------:R-:W-:Y:S02]  /*942c0*/  LEA R24, P2, R7, R4, 0x1 ;  /* 0x0000000407187211 */ /* 0x000fe400078408ff */
[-C--:B------:R-:W-:Y:S01]  /*942d0*/  LEA.HI.X.SX32 R11, R25, R5.reuse, 0x1, P3 ;  /* 0x00000005190b7211 */ /* 0x080fe200018f0eff */
[----:B--2---:R-:W2:Y:S04]  /*942e0*/  LDL.LU.64 R12, [R1+0x2a50] ;  /* 0x002a5000010c7983 */ /* 0x004ea80000300a00 */
[----:B------:R1:W-:Y:S01]  /*942f0*/  STL [R1+0xa8], R14 ;  /* 0x0000a80e01007387 */ /* 0x0003e20000100800 */
[----:B------:R-:W-:-:S03]  /*94300*/  LEA.HI.X.SX32 R25, R7, R5, 0x1, P2 ;  /* 0x0000000507197211 */ /* 0x000fc600010f0eff */
[----:B------:R-:W-:Y:S01]  /*94310*/  STL.64 [R1+0xc48], R10 ;  /* 0x000c480a01007387 */ /* 0x000fe20000100a00 */
[----:B-1----:R-:W-:Y:S01]  /*94320*/  VIADD R14, R14, UR12 ;  /* 0x0000000c0e0e7c36 */ /* 0x002fe20008000000 */
[----:B------:R-:W-:Y:S01]  /*94330*/  LEA R8, P2, R8, R4, 0x1 ;  /* 0x0000000408087211 */ /* 0x000fe200078408ff */
[----:B------:R-:W-:-:S03]  /*94340*/  ULDC UR12, c[0x0][0x248] ;  /* 0x00009200000c7ab9 */ /* 0x000fc60000000800 */
[----:B------:R-:W-:Y:S04]  /*94350*/  STL [R1+0xa4], R14 ;  /* 0x0000a40e01007387 */ /* 0x000fe80000100800 */
[----:B------:R0:W3:Y:S04]  /*94360*/  LDL.LU R7, [R1+0x2a48] ;  /* 0x002a480001077983 */ /* 0x0000e80000300800 */
[----:B------:R1:W-:Y:S04]  /*94370*/  STL.64 [R1+0xc40], R24 ;  /* 0x000c401801007387 */ /* 0x0003e80000100a00 */
[----:B-1----:R-:W4:Y:S01]  /*94380*/  LDL.LU.64 R24, [R1+0x2a40] ;  /* 0x002a400001187983 */ /* 0x002f220000300a00 */
[----:B--2---:R-:W-:-:S04]  /*94390*/  LEA R10, P3, R12, R4, 0x1 ;  /* 0x000000040c0a7211 */ /* 0x004fc800078608ff */
[----:B------:R-:W-:Y:S02]  /*943a0*/  LEA.HI.X.SX32 R11, R12, R5, 0x1, P3 ;  /* 0x000000050c0b7211 */ /* 0x000fe400018f0eff */
[----:B------:R-:W2:Y:S01]  /*943b0*/  LDL.LU R12, [R1+0x2a38] ;  /* 0x002a3800010c7983 */ /* 0x000ea20000300800 */
[----:B------:R-:W-:-:S03]  /*943c0*/  LEA R6, P3, R6, R4, 0x1 ;  /* 0x0000000406067211 */ /* 0x000fc600078608ff */
[----:B------:R1:W-:Y:S04]  /*943d0*/  STL.64 [R1+0xc28], R10 ;  /* 0x000c280a01007387 */ /* 0x0003e80000100a00 */
[----:B-1----:R-:W4:Y:S04]  /*943e0*/  LDL.LU.64 R10, [R1+0x2a30] ;  /* 0x002a3000010a7983 */ /* 0x002f280000300a00 */
[----:B------:R1:W-:Y:S04]  /*943f0*/  STL [R1+0xc20], R8 ;  /* 0x000c200801007387 */ /* 0x0003e80000100800 */
[----:B-1----:R-:W2:Y:S04]  /*94400*/  LDL.LU.64 R8, [R1+0x2a28] ;  /* 0x002a280001087983 */ /* 0x002ea80000300a00 */
[----:B------:R3:W-:Y:S04]  /*94410*/  STL [R1+0xc18], R6 ;  /* 0x000c180601007387 */ /* 0x0007e80000100800 */
[----:B---3--:R-:W3:Y:S04]  /*94420*/  LDL.LU.64 R6, [R1+0x2a20] ;  /* 0x002a200001067983 */ /* 0x008ee80000300a00 */
[----:B------:R-:W-:Y:S01]  /*94430*/  STL [R1+0x27c8], R18 ;  /* 0x0027c81201007387 */ /* 0x000fe20000100800 */
[----:B------:R-:W-:Y:S01]  /*94440*/  VIADD R14, R14, UR13 ;  /* 0x0000000d0e0e7c36 */ /* 0x000fe20008000000 */
[----:B------:R-:W-:-:S02]  /*94450*/  ULDC UR13, c[0x0][0x248] ;  /* 0x00009200000d7ab9 */ /* 0x000fc40000000800 */
[----:B---3--:R1:W-:Y:S04]  /*94460*/  STL.64 [R1+0x2718], R6 ;  /* 0x0027180601007387 */ /* 0x0083e80000100a00 */
[----:B-1----:R-:W3:Y:S04]  /*94470*/  LDL.LU R7, [R1+0x6c] ;  /* 0x00006c0001077983 */ /* 0x002ee80000300800 */
[----:B--2---:R1:W-:Y:S04]  /*94480*/  STL.64 [R1+0x2710], R8 ;  /* 0x0027100801007387 */ /* 0x0043e80000100a00 */
[----:B-1----:R-:W2:Y:S04]  /*94490*/  LDL.LU R9, [R1+0x94] ;  /* 0x0000940001097983 */ /* 0x002ea80000300800 */
[----:B----4-:R1:W-:Y:S04]  /*944a0*/  STL.64 [R1+0x2708], R10 ;  /* 0x0027080a01007387 */ /* 0x0103e80000100a00 */
[----:B-1----:R-:W4:Y:S04]  /*944b0*/  LDL.LU R11, [R1+0xb8] ;  /* 0x0000b800010b7983 */ /* 0x002f280000300800 */
[----:B------:R-:W4:Y:S04]  /*944c0*/  LDL.LU R10, [R1+0x1d0] ;  /* 0x0001d000010a7983 */ /* 0x000f280000300800 */
[----:B------:R1:W-:Y:S04]  /*944d0*/  STL.64 [R1+0x2700], R12 ;  /* 0x0027000c01007387 */ /* 0x0003e80000100a00 */
[----:B-1----:R-:W3:Y:S01]  /*944e0*/  LDL.LU R12, [R1+0x19c] ;  /* 0x00019c00010c7983 */ /* 0x002ee20000300800 */
[----:B------:R-:W-:-:S03]  /*944f0*/  IMAD.MOV.U32 R13, RZ, RZ, R14 ;  /* 0x000000ffff0d7224 */ /* 0x000fc600078e000e */
[----:B------:R-:W2:Y:S04]  /*94500*/  LDL.LU R14, [R1+0x2a18] ;  /* 0x002a1800010e7983 */ /* 0x000ea80000300800 */
[----:B------:R-:W3:Y:S04]  /*94510*/  LDL.LU R8, [R1+0x118] ;  /* 0x0001180001087983 */ /* 0x000ee80000300800 */
[----:B------:R-:W3:Y:S04]  /*94520*/  LDL.LU R6, [R1+0x50] ;  /* 0x0000500001067983 */ /* 0x000ee80000300800 */
[----:B------:R-:W4:Y:S04]  /*94530*/  LDL.LU R18, [R1+0x140] ;  /* 0x0001400001127983 */ /* 0x000f280000300800 */
[----:B----4-:R1:W-:Y:S04]  /*94540*/  STL.64 [R1+0x2a10], R18 ;  /* 0x002a101201007387 */ /* 0x0103e80000100a00 */
[----:B-1----:R0:W4:Y:S04]  /*94550*/  LDL.64 R18, [R1+0xc20] ;  /* 0x000c200001127983 */ /* 0x0021280000100a00 */
[----:B----4-:R-:W4:Y:S04]  /*94560*/  LDL.LU R19, [R1+0x1fc] ;  /* 0x0001fc0001137983 */ /* 0x010f280000300800 */
[----:B------:R1:W-:Y:S04]  /*94570*/  STL.64 [R1+0x2a08], R28 ;  /* 0x002a081c01007387 */ /* 0x0003e80000100a00 */
[----:B-1----:R0:W2:Y:S04]  /*94580*/  LDL.64 R28, [R1+0xc18] ;  /* 0x000c1800011c7983 */ /* 0x0020a80000100a00 */
[----:B--2---:R-:W2:Y:S01]  /*94590*/  LDL.LU R29, [R1+0xb0] ;  /* 0x0000b000011d7983 */ /* 0x004ea20000300800 */
[----:B----4-:R-:W-:-:S03]  /*945a0*/  LEA.HI.X.SX32 R19, R19, R5, 0x1, P2 ;  /* 0x0000000513137211 */ /* 0x010fc600010f0eff */
[----:B------:R1:W-:Y:S04]  /*945b0*/  STL.64 [R1+0x26f8], R14 ;  /* 0x0026f80e01007387 */ /* 0x0003e80000100a00 */
[----:B-1----:R-:W4:Y:S04]  /*945c0*/  LDL.LU R14, [R1+0x1e8] ;  /* 0x0001e800010e7983 */ /* 0x002f280000300800 */
[----:B------:R-:W4:Y:S04]  /*945d0*/  LDL.LU R15, [R1+0x154] ;  /* 0x00015400010f7983 */ /* 0x000f280000300800 */
[----:B------:R1:W-:Y:S04]  /*945e0*/  STL.64 [R1+0x26f0], R24 ;  /* 0x0026f01801007387 */ /* 0x0003e80000100a00 */
[----:B-1----:R-:W4:Y:S04]  /*945f0*/  LDL.LU R24, [R1+0x148] ;  /* 0x0001480001187983 */ /* 0x002f280000300800 */
[----:B------:R-:W4:Y:S04]  /*94600*/  LDL.LU R25, [R1+0x168] ;  /* 0x0001680001197983 */ /* 0x000f280000300800 */
[----:B------:R1:W-:Y:S04]  /*94610*/  STL [R1+0xc24], R19 ;  /* 0x000c241301007387 */ /* 0x0003e80000100800 */
[----:B-1----:R-:W4:Y:S01]  /*94620*/  LDL.LU.64 R18, [R1+0x2a10] ;  /* 0x002a100001127983 */ /* 0x002f220000300a00 */
[----:B--2---:R-:W-:-:S05]  /*94630*/  LEA.HI.X.SX32 R29, R29, R5, 0x1, P3 ;  /* 0x000000051d1d7211 */ /* 0x004fca00018f0eff */
[----:B------:R1:W-:Y:S04]  /*94640*/  STL [R1+0xc1c], R29 ;  /* 0x000c1c1d01007387 */ /* 0x0003e80000100800 */
[----:B-1----:R-:W2:Y:S04]  /*94650*/  LDL.LU.64 R28, [R1+0x2a08] ;  /* 0x002a0800011c7983 */ /* 0x002ea80000300a00 */
[----:B--2---:R-:W-:Y:S04]  /*94660*/  STL.64 [R1+0x29f0], R28 ;  /* 0x0029f01c01007387 */ /* 0x004fe80000100a00 */
[----:B------:R1:W-:Y:S04]  /*94670*/  STL [R1+0x29f8], R9 ;  /* 0x0029f80901007387 */ /* 0x0003e80000100800 */
[----:B-1----:R-:W2:Y:S04]  /*94680*/  LDL.LU R9, [R1+0xc4] ;  /* 0x0000c40001097983 */ /* 0x002ea80000300800 */
[----:B------:R1:W-:Y:S02]  /*94690*/  STL.64 [R1+0x2a00], R10 ;  /* 0x002a000a01007387 */ /* 0x0003e40000100a00 */
[----:B-1----:R-:W-:Y:S01]  /*946a0*/  IMAD.MOV.U32 R11, RZ, RZ, R3 ;  /* 0x000000ffff0b7224 */ /* 0x002fe200078e0003 */
[----:B------:R-:W-:-:S04]  /*946b0*/  LEA R10, P2, R3, R4, 0x1 ;  /* 0x00000004030a7211 */ /* 0x000fc800078408ff */
[----:B------:R-:W-:Y:S01]  /*946c0*/  LEA.HI.X.SX32 R11, R11, R5, 0x1, P2 ;  /* 0x000000050b0b7211 */ /* 0x000fe200010f0eff */
[----:B------:R-:W-:Y:S01]  /*946d0*/  VIADD R3, R13, UR14 ;  /* 0x0000000e0d037c36 */ /* 0x000fe20008000000 */
[----:B------:R-:W-:-:S03]  /*946e0*/  ULDC UR14, c[0x0][0x248] ;  /* 0x00009200000e7ab9 */ /* 0x000fc60000000800 */
[----:B------:R1:W-:Y:S04]  /*946f0*/  STL.64 [R1+0xc10], R10 ;  /* 0x000c100a01007387 */ /* 0x0003e80000100a00 */
[----:B-1----:R-:W4:Y:S01]  /*94700*/  LDL.LU.64 R10, [R1+0x2a00] ;  /* 0x002a0000010a7983 */ /* 0x002f220000300a00 */
[----:B--2---:R-:W-:-:S04]  /*94710*/  LEA R28, P3, R9, R4, 0x1 ;  /* 0x00000004091c7211 */ /* 0x004fc800078608ff */
[----:B------:R-:W-:Y:S02]  /*94720*/  LEA.HI.X.SX32 R29, R9, R5, 0x1, P3 ;  /* 0x00000005091d7211 */ /* 0x000fe400018f0eff */
[----:B------:R-:W2:Y:S04]  /*94730*/  LDL.LU R9, [R1+0x29f8] ;  /* 0x0029f80001097983 */ /* 0x000ea80000300800 */
[----:B------:R1:W-:Y:S04]  /*94740*/  STL.64 [R1+0xbf8], R28 ;  /* 0x000bf81c01007387 */ /* 0x0003e80000100a00 */
[----:B-1----:R-:W4:Y:S04]  /*94750*/  LDL.LU.64 R28, [R1+0x29f0] ;  /* 0x0029f000011c7983 */ /* 0x002f280000300a00 */
[----:B------:R-:W-:Y:S04]  /*94760*/  STL [R1+0xb0], R3 ;  /* 0x0000b00301007387 */ /* 0x000fe80000100800 */
[----:B---3--:R1:W-:Y:S04]  /*94770*/  STL.64 [R1+0x29d8], R6 ;  /* 0x0029d80601007387 */ /* 0x0083e80000100a00 */
[----:B-1----:R-:W3:Y:S04]  /*94780*/  LDL.LU R7, [R1+0x1f4] ;  /* 0x0001f40001077983 */ /* 0x002ee80000300800 */
[----:B------:R1:W-:Y:S04]  /*94790*/  STL [R1+0x29e0], R23 ;  /* 0x0029e01701007387 */ /* 0x0003e80000100800 */
[----:B-1----:R-:W2:Y:S04]  /*947a0*/  LDL.LU R23, [R1+0xc0] ;  /* 0x0000c00001177983 */ /* 0x002ea80000300800 */
[----:B------:R3:W-:Y:S01]  /*947b0*/  STL.64 [R1+0x29e8], R26 ;  /* 0x0029e81a01007387 */ /* 0x0007e20000100a00 */
[----:B------:R-:W-:Y:S01]  /*947c0*/  VIADD R3, R3, UR15 ;  /* 0x0000000f03037c36 */ /* 0x000fe20008000000 */
[----:B------:R-:W-:Y:S01]  /*947d0*/  ULDC UR15, c[0x0][0x248] ;  /* 0x00009200000f7ab9 */ /* 0x000fe20000000800 */
[----:B---3--:R-:W-:Y:S01]  /*947e0*/  IMAD.MOV.U32 R27, RZ, RZ, R7 ;  /* 0x000000ffff1b7224 */ /* 0x008fe200078e0007 */
[----:B------:R-:W-:-:S04]  /*947f0*/  LEA R26, P2, R7, R4, 0x1 ;  /* 0x00000004071a7211 */ /* 0x000fc800078408ff */
[----:B------:R-:W-:Y:S02]  /*94800*/  LEA.HI.X.SX32 R27, R27, R5, 0x1, P2 ;  /* 0x000000051b1b7211 */ /* 0x000fe400010f0eff */
[----:B--2---:R-:W-:-:S03]  /*94810*/  LEA R6, P3, R23, R4, 0x1 ;  /* 0x0000000417067211 */ /* 0x004fc600078608ff */
[----:B------:R1:W-:Y:S01]  /*94820*/  STL.64 [R1+0xbf0], R26 ;  /* 0x000bf01a01007387 */ /* 0x0003e20000100a00 */
[----:B------:R-:W-:-:S03]  /*94830*/  LEA.HI.X.SX32 R7, R23, R5, 0x1, P3 ;  /* 0x0000000517077211 */ /* 0x000fc600018f0eff */
[----:B-1----:R-:W2:Y:S04]  /*94840*/  LDL.LU.64 R26, [R1+0x29e8] ;  /* 0x0029e800011a7983 */ /* 0x002ea80000300a00 */
[----:B------:R-:W3:Y:S04]  /*94850*/  LDL.LU R23, [R1+0x29e0] ;  /* 0x0029e00001177983 */ /* 0x000ee80000300800 */
[----:B------:R1:W-:Y:S04]  /*94860*/  STL.64 [R1+0xbd8], R6 ;  /* 0x000bd80601007387 */ /* 0x0003e80000100a00 */
[----:B-1----:R-:W2:Y:S04]  /*94870*/  LDL.LU.64 R6, [R1+0x29d8] ;  /* 0x0029d80001067983 */ /* 0x002ea80000300a00 */
[----:B------:R-:W-:Y:S04]  /*94880*/  STL [R1+0xc4], R3 ;  /* 0x0000c40301007387 */ /* 0x000fe80000100800 */
[----:B----4-:R-:W-:Y:S04]  /*94890*/  STL.64 [R1+0x29d0], R28 ;  /* 0x0029d01c01007387 */ /* 0x010fe80000100a00 */
[----:B------:R1:W-:Y:S04]  /*948a0*/  STL.64 [R1+0x29c0], R10 ;  /* 0x0029c00a01007387 */ /* 0x0003e80000100a00 */
[----:B-1----:R-:W4:Y:S04]  /*948b0*/  LDL.LU R11, [R1+0x1f0] ;  /* 0x0001f000010b7983 */ /* 0x002f280000300800 */
[----:B------:R1:W-:Y:S04]  /*948c0*/  STL [R1+0x29c8], R18 ;  /* 0x0029c81201007387 */ /* 0x0003e80000100800 */
[----:B-1----:R-:W3:Y:S01]  /*948d0*/  LDL.LU R18, [R1+0xcc] ;  /* 0x0000cc0001127983 */ /* 0x002ee20000300800 */
[----:B------:R-:W-:Y:S01]  /*948e0*/  VIADD R3, R3, UR16 ;  /* 0x0000001003037c36 */ /* 0x000fe20008000000 */
[----:B------:R-:W-:Y:S01]  /*948f0*/  ULDC UR16, c[0x0][0x248] ;  /* 0x0000920000107ab9 */ /* 0x000fe20000000800 */
[----:B----4-:R-:W-:Y:S01]  /*94900*/  IMAD.MOV.U32 R29, RZ, RZ, R11 ;  /* 0x000000ffff1d7224 */ /* 0x010fe200078e000b */
[----:B------:R-:W-:-:S04]  /*94910*/  LEA R28, P2, R11, R4, 0x1 ;  /* 0x000000040b1c7211 */ /* 0x000fc800078408ff */
[----:B------:R-:W-:Y:S02]  /*94920*/  LEA.HI.X.SX32 R29, R29, R5, 0x1, P2 ;  /* 0x000000051d1d7211 */ /* 0x000fe400010f0eff */
[----:B---3--:R-:W-:-:S03]  /*94930*/  LEA R10, P3, R18, R4, 0x1 ;  /* 0x00000004120a7211 */ /* 0x008fc600078608ff */
[----:B------:R1:W-:Y:S01]  /*94940*/  STL.64 [R1+0xbd0], R28 ;  /* 0x000bd01c01007387 */ /* 0x0003e20000100a00 */
[----:B------:R-:W-:-:S03]  /*94950*/  LEA.HI.X.SX32 R11, R18, R5, 0x1, P3 ;  /* 0x00000005120b7211 */ /* 0x000fc600018f0eff */
[----:B-1----:R-:W3:Y:S04]  /*94960*/  LDL.LU.64 R28, [R1+0x29d0] ;  /* 0x0029d000011c7983 */ /* 0x002ee80000300a00 */
[----:B------:R-:W4:Y:S04]  /*94970*/  LDL.LU R18, [R1+0x29c8] ;  /* 0x0029c80001127983 */ /* 0x000f280000300800 */
[----:B------:R1:W-:Y:S04]  /*94980*/  STL.64 [R1+0xbc8], R10 ;  /* 0x000bc80a01007387 */ /* 0x0003e80000100a00 */
[----:B-1----:R-:W3:Y:S04]  /*94990*/  LDL.LU.64 R10, [R1+0x29c0] ;  /* 0x0029c000010a7983 */ /* 0x002ee80000300a00 */
[----:B------:R-:W-:Y:S04]  /*949a0*/  STL [R1+0xc0], R3 ;  /* 0x0000c00301007387 */ /* 0x000fe80000100800 */
[----:B--2---:R1:W-:Y:S04]  /*949b0*/  STL.64 [R1+0x29b8], R6 ;  /* 0x0029b80601007387 */ /* 0x0043e80000100a00 */
[----:B-1----:R-:W2:Y:S04]  /*949c0*/  LDL.LU R7, [R1+0x1ec] ;  /* 0x0001ec0001077983 */ /* 0x002ea80000300800 */
[----:B------:R1:W-:Y:S04]  /*949d0*/  STL [R1+0x29b0], R19 ;  /* 0x0029b01301007387 */ /* 0x0003e80000100800 */
[----:B-1----:R-:W4:Y:S04]  /*949e0*/  LDL.LU R19, [R1+0xc8] ;  /* 0x0000c80001137983 */ /* 0x002f280000300800 */
[----:B------:R2:W-:Y:S02]  /*949f0*/  STL.64 [R1+0x29a8], R24 ;  /* 0x0029a81801007387 */ /* 0x0005e40000100a00 */
[----:B--2---:R-:W-:-:S04]  /*94a00*/  IMAD.MOV.U32 R25, RZ, RZ, R7 ;  /* 0x000000ffff197224 */ /* 0x004fc800078e0007 */
[----:B------:R-:W-:Y:S01]  /*94a10*/  IMAD.MOV.U32 R7, RZ, RZ, R25 ;  /* 0x000000ffff077224 */ /* 0x000fe200078e0019 */
[-C--:B------:R-:W-:Y:S02]  /*94a20*/  LEA R6, P2, R25, R4.reuse, 0x1 ;  /* 0x0000000419067211 */ /* 0x080fe400078408ff */
[----:B------:R-:W2:Y:S02]  /*94a30*/  LDL.LU R25, [R1+0x1a0] ;  /* 0x0001a00001197983 */ /* 0x000ea40000300800 */
[----:B------:R-:W-:Y:S02]  /*94a40*/  LEA.HI.X.SX32 R7, R7, R5, 0x1, P2 ;  /* 0x0000000507077211 */ /* 0x000fe400010f0eff */
[----:B------:R-:W-:Y:S04]  /*94a50*/  STL [R1+0x27d8], R13 ;  /* 0x0027d80d01007387 */ /* 0x000fe80000100800 */
[----:B------:R1:W-:Y:S04]  /*94a60*/  STL.64 [R1+0xbc0], R6 ;  /* 0x000bc00601007387 */ /* 0x0003e80000100a00 */
[----:B-1----:R-:W3:Y:S01]  /*94a70*/  LDL.LU.64 R6, [R1+0x29b8] ;  /* 0x0029b80001067983 */ /* 0x002ee20000300a00 */
[----:B----4-:R-:W-:Y:S01]  /*94a80*/  LEA R24, P3, R19, R4, 0x1 ;  /* 0x0000000413187211 */ /* 0x010fe200078608ff */
[----:B--2---:R-:W-:-:S03]  /*94a90*/  IMAD.MOV.U32 R13, RZ, RZ, R25 ;  /* 0x000000ffff0d7224 */ /* 0x004fc600078e0019 */
[----:B------:R-:W-:Y:S02]  /*94aa0*/  LEA.HI.X.SX32 R25, R19, R5, 0x1, P3 ;  /* 0x0000000513197211 */ /* 0x000fe400018f0eff */
[----:B------:R-:W2:Y:S04]  /*94ab0*/  LDL.LU R19, [R1+0x29b0] ;  /* 0x0029b00001137983 */ /* 0x000ea80000300800 */
[----:B------:R1:W-:Y:S04]  /*94ac0*/  STL.64 [R1+0xba8], R24 ;  /* 0x000ba81801007387 */ /* 0x0003e80000100a00 */
[----:B-1----:R-:W4:Y:S04]  /*94ad0*/  LDL.LU.64 R24, [R1+0x29a8] ;  /* 0x0029a80001187983 */ /* 0x002f280000300a00 */
[----:B---3--:R1:W-:Y:S04]  /*94ae0*/  STL [R1+0x2998], R11 ;  /* 0x0029980b01007387 */ /* 0x0083e80000100800 */
[----:B-1----:R-:W3:Y:S04]  /*94af0*/  LDL.LU R11, [R1+0xd8] ;  /* 0x0000d800010b7983 */ /* 0x002ee80000300800 */
[----:B------:R1:W-:Y:S04]  /*94b00*/  STL.64 [R1+0x2980], R20 ;  /* 0x0029801401007387 */ /* 0x0003e80000100a00 */
[----:B------:R-:W-:Y:S04]  /*94b10*/  STL.64 [R1+0x2990], R26 ;  /* 0x0029901a01007387 */ /* 0x000fe80000100a00 */
[----:B------:R0:W-:Y:S04]  /*94b20*/  STL.64 [R1+0x29a0], R6 ;  /* 0x0029a00601007387 */ /* 0x0001e80000100a00 */
[----:B-1----:R-:W2:Y:S01]  /*94b30*/  LDL R20, [R1+0xd4] ;  /* 0x0000d40001147983 */ /* 0x002ea20000100800 */
[----:B------:R-:W-:Y:S01]  /*94b40*/  VIADD R3, R3, UR17 ;  /* 0x0000001103037c36 */ /* 0x000fe20008000000 */
[----:B------:R-:W-:Y:S01]  /*94b50*/  ULDC UR17, c[0x0][0x248] ;  /* 0x0000920000117ab9 */ /* 0x000fe20000000800 */
[----:B0-----:R-:W-:Y:S01]  /*94b60*/  IMAD.MOV.U32 R7, RZ, RZ, R14 ;  /* 0x000000ffff077224 */ /* 0x001fe200078e000e */
[-C--:B------:R-:W-:Y:S01]  /*94b70*/  LEA R6, P2, R14, R4.reuse, 0x1 ;  /* 0x000000040e067211 */ /* 0x080fe200078408ff */
[----:B--2---:R0:W-:Y:S04]  /*94b80*/  STL.64 [R1+0x2988], R20 ;  /* 0x0029881401007387 */ /* 0x0041e80000100a00 */
[----:B0-----:R-:W2:Y:S01]  /*94b90*/  LDL R20, [R1+0x1e4] ;  /* 0x0001e40001147983 */ /* 0x001ea20000100800 */
[----:B---3--:R-:W-:-:S02]  /*94ba0*/  LEA R26, P3, R11, R4, 0x1 ;  /* 0x000000040b1a7211 */ /* 0x008fc400078608ff */
[-C--:B------:R-:W-:Y:S01]  /*94bb0*/  LEA.HI.X.SX32 R7, R7, R5.reuse, 0x1, P2 ;  /* 0x0000000507077211 */ /* 0x080fe200010f0eff */
[----:B------:R-:W-:Y:S01]  /*94bc0*/  STL [R1+0xcc], R3 ;  /* 0x0000cc0301007387 */ /* 0x000fe20000100800 */
[----:B------:R-:W-:Y:S01]  /*94bd0*/  LEA.HI.X.SX32 R27, R11, R5, 0x1, P3 ;  /* 0x000000050b1b7211 */ /* 0x000fe200018f0eff */
[----:B------:R-:W-:Y:S01]  /*94be0*/  VIADD R14, R3, UR18 ;  /* 0x00000012030e7c36 */ /* 0x000fe20008000000 */
[----:B------:R-:W-:Y:S01]  /*94bf0*/  ULDC UR18, c[0x0][0x248] ;  /* 0x0000920000127ab9 */ /* 0x000fe20000000800 */
[----:B------:R0:W-:Y:S04]  /*94c00*/  STL.64 [R1+0xba0], R6 ;  /* 0x000ba00601007387 */ /* 0x0001e80000100a00 */
[----:B0-----:R-:W3:Y:S04]  /*94c10*/  LDL.LU.64 R6, [R1+0x29a0] ;  /* 0x0029a00001067983 */ /* 0x001ee80000300a00 */
[----:B------:R-:W3:Y:S04]  /*94c20*/  LDL.LU R11, [R1+0x2998] ;  /* 0x00299800010b7983 */ /* 0x000ee80000300800 */
[----:B------:R0:W-:Y:S04]  /*94c30*/  STL.64 [R1+0xb88], R26 ;  /* 0x000b881a01007387 */ /* 0x0001e80000100a00 */
[----:B0-----:R-:W3:Y:S04]  /*94c40*/  LDL.LU.64 R26, [R1+0x2990] ;  /* 0x00299000011a7983 */ /* 0x001ee80000300a00 */
[----:B------:R-:W-:Y:S01]  /*94c50*/  STL [R1+0xc8], R14 ;  /* 0x0000c80e01007387 */ /* 0x000fe20000100800 */
[----:B--2---:R-:W-:-:S05]  /*94c60*/  LEA R20, P2, R20, R4, 0x1 ;  /* 0x0000000414147211 */ /* 0x004fca00078408ff */
[----:B------:R0:W-:Y:S04]  /*94c70*/  STL [R1+0xb80], R20 ;  /* 0x000b801401007387 */ /* 0x0001e80000100800 */
[----:B0-----:R-:W2:Y:S02]  /*94c80*/  LDL.LU.64 R20, [R1+0x2988] ;  /* 0x0029880001147983 */ /* 0x001ea40000300a00 */
[----:B--2---:R-:W-:-:S05]  /*94c90*/  LEA R20, P3, R20, R4, 0x1 ;  /* 0x0000000414147211 */ /* 0x004fca00078608ff */
[----:B------:R0:W-:Y:S04]  /*94ca0*/  STL [R1+0xb68], R20 ;  /* 0x000b681401007387 */ /* 0x0001e80000100800 */
[----:B0-----:R-:W2:Y:S04]  /*94cb0*/  LDL.LU.64 R20, [R1+0x2980] ;  /* 0x0029800001147983 */ /* 0x001ea80000300a00 */
[----:B--2---:R0:W-:Y:S04]  /*94cc0*/  STL.64 [R1+0x2978], R20 ;  /* 0x0029781401007387 */ /* 0x0041e80000100a00 */
[----:B0-----:R0:W2:Y:S04]  /*94cd0*/  LDL.64 R20, [R1+0xb80] ;  /* 0x000b800001147983 */ /* 0x0010a80000100a00 */
[----:B--2---:R-:W2:Y:S04]  /*94ce0*/  LDL.LU R21, [R1+0x1e4] ;  /* 0x0001e40001157983 */ /* 0x004ea80000300800 */
[----:B------:R1:W-:Y:S04]  /*94cf0*/  STL.64 [R1+0x2970], R22 ;  /* 0x0029701601007387 */ /* 0x0003e80000100a00 */
[----:B-1----:R0:W4:Y:S04]  /*94d00*/  LDL.64 R22, [R1+0xb68] ;  /* 0x000b680001167983 */ /* 0x0021280000100a00 */
[----:B----4-:R-:W4:Y:S01]  /*94d10*/  LDL.LU R23, [R1+0xd4] ;  /* 0x0000d40001177983 */ /* 0x010f220000300800 */
[----:B--2---:R-:W-:-:S03]  /*94d20*/  LEA.HI.X.SX32 R21, R21, R5, 0x1, P2 ;  /* 0x0000000515157211 */ /* 0x004fc600010f0eff */
[----:B------:R-:W-:Y:S04]  /*94d30*/  STL [R1+0x2814], R3 ;  /* 0x0028140301007387 */ /* 0x000fe80000100800 */
[----:B------:R1:W-:Y:S04]  /*94d40*/  STL [R1+0x2898], R3 ;  /* 0x0028980301007387 */ /* 0x0003e80000100800 */
[----:B-1----:R-:W2:Y:S04]  /*94d50*/  LDL.LU R3, [R1+0x1c0] ;  /* 0x0001c00001037983 */ /* 0x002ea80000300800 */
[----:B------:R1:W-:Y:S04]  /*94d60*/  STL [R1+0xb84], R21 ;  /* 0x000b841501007387 */ /* 0x0003e80000100800 */
[----:B-1----:R-:W3:Y:S01]  /*94d70*/  LDL.LU.64 R20, [R1+0x2978] ;  /* 0x0029780001147983 */ /* 0x002ee20000300a00 */
[----:B----4-:R-:W-:-:S05]  /*94d80*/  LEA.HI.X.SX32 R23, R23, R5, 0x1, P3 ;  /* 0x0000000517177211 */ /* 0x010fca00018f0eff */
[----:B------:R1:W-:Y:S04]  /*94d90*/  STL [R1+0xb6c], R23 ;  /* 0x000b6c1701007387 */ /* 0x0003e80000100800 */
[----:B-1----:R-:W4:Y:S04]  /*94da0*/  LDL.LU.64 R22, [R1+0x2970] ;  /* 0x0029700001167983 */ /* 0x002f280000300a00 */
[----:B----4-:R-:W-:Y:S04]  /*94db0*/  STL.64 [R1+0x2958], R22 ;  /* 0x0029581601007387 */ /* 0x010fe80000100a00 */
[----:B------:R1:W-:Y:S04]  /*94dc0*/  STL [R1+0x2960], R24 ;  /* 0x0029601801007387 */ /* 0x0003e80000100800 */
[----:B-1----:R-:W4:Y:S04]  /*94dd0*/  LDL.LU R24, [R1+0xe8] ;  /* 0x0000e80001187983 */ /* 0x002f280000300800 */
[----:B------:R1:W-:Y:S01]  /*94de0*/  STL.64 [R1+0x2968], R18 ;  /* 0x0029681201007387 */ /* 0x0003e20000100a00 */
[----:B------:R-:W-:Y:S01]  /*94df0*/  VIADD R14, R14, UR19 ;  /* 0x000000130e0e7c36 */ /* 0x000fe20008000000 */
[----:B------:R-:W-:Y:S01]  /*94e00*/  ULDC UR19, c[0x0][0x248] ;  /* 0x0000920000137ab9 */ /* 0x000fe20000000800 */
[----:B-1----:R-:W-:Y:S01]  /*94e10*/  IMAD.MOV.U32 R19, RZ, RZ, R17 ;  /* 0x000000ffff137224 */ /* 0x002fe200078e0011 */
[----:B------:R-:W-:-:S04]  /*94e20*/  LEA R18, P2, R17, R4, 0x1 ;  /* 0x0000000411127211 */ /* 0x000fc800078408ff */
[----:B------:R-:W-:Y:S01]  /*94e30*/  LEA.HI.X.SX32 R19, R19, R5, 0x1, P2 ;  /* 0x0000000513137211 */ /* 0x000fe200010f0eff */
[----:B------:R-:W-:Y:S01]  /*94e40*/  VIADD R17, R14, UR20 ;  /* 0x000000140e117c36 */ /* 0x000fe20008000000 */
[----:B------:R-:W-:-:S03]  /*94e50*/  ULDC UR20, c[0x0][0x248] ;  /* 0x0000920000147ab9 */ /* 0x000fc60000000800 */
[----:B------:R1:W-:Y:S04]  /*94e60*/  STL.64 [R1+0xb60], R18 ;  /* 0x000b601201007387 */ /* 0x0003e80000100a00 */
[----:B-1----:R-:W2:Y:S01]  /*94e70*/  LDL.LU.64 R18, [R1+0x2968] ;  /* 0x0029680001127983 */ /* 0x002ea20000300a00 */
[----:B----4-:R-:W-:-:S04]  /*94e80*/  LEA R22, P3, R24, R4, 0x1 ;  /* 0x0000000418167211 */ /* 0x010fc800078608ff */
[----:B------:R-:W-:Y:S02]  /*94e90*/  LEA.HI.X.SX32 R23, R24, R5, 0x1, P3 ;  /* 0x0000000518177211 */ /* 0x000fe400018f0eff */
[----:B------:R-:W4:Y:S04]  /*94ea0*/  LDL.LU R24, [R1+0x2960] ;  /* 0x0029600001187983 */ /* 0x000f280000300800 */
[----:B------:R1:W-:Y:S04]  /*94eb0*/  STL.64 [R1+0xb58], R22 ;  /* 0x000b581601007387 */ /* 0x0003e80000100a00 */
[----:B-1----:R-:W3:Y:S04]  /*94ec0*/  LDL.LU.64 R22, [R1+0x2958] ;  /* 0x0029580001167983 */ /* 0x002ee80000300a00 */
[----:B------:R-:W-:Y:S04]  /*94ed0*/  STL [R1+0xd4], R17 ;  /* 0x0000d41101007387 */ /* 0x000fe80000100800 */
[----:B------:R1:W-:Y:S04]  /*94ee0*/  STL.64 [R1+0x2940], R8 ;  /* 0x0029400801007387 */ /* 0x0003e80000100a00 */
[----:B-1----:R-:W2:Y:S04]  /*94ef0*/  LDL.LU R9, [R1+0x1dc] ;  /* 0x0001dc0001097983 */ /* 0x002ea80000300800 */
[----:B------:R-:W-:Y:S04]  /*94f00*/  STL.64 [R1+0x2950], R28 ;  /* 0x0029501c01007387 */ /* 0x000fe80000100a00 */
[----:B------:R1:W-:Y:S04]  /*94f10*/  STL [R1+0x2948], R15 ;  /* 0x0029480f01007387 */ /* 0x0003e80000100800 */
[----:B-1----:R-:W4:Y:S01]  /*94f20*/  LDL.LU R15, [R1+0xe4] ;  /* 0x0000e400010f7983 */ /* 0x002f220000300800 */
[----:B------:R-:W-:Y:S01]  /*94f30*/  VIADD R17, R17, UR21 ;  /* 0x0000001511117c36 */ /* 0x000fe20008000000 */
[----:B------:R-:W-:Y:S01]  /*94f40*/  ULDC UR21, c[0x0][0x248] ;  /* 0x0000920000157ab9 */ /* 0x000fe20000000800 */
[----:B--2---:R-:W-:Y:S01]  /*94f50*/  IMAD.MOV.U32 R29, RZ, RZ, R9 ;  /* 0x000000ffff1d7224 */ /* 0x004fe200078e0009 */
[----:B------:R-:W-:-:S04]  /*94f60*/  LEA R28, P2, R9, R4, 0x1 ;  /* 0x00000004091c7211 */ /* 0x000fc800078408ff */
[----:B------:R-:W-:-:S05]  /*94f70*/  LEA.HI.X.SX32 R29, R29, R5, 0x1, P2 ;  /* 0x000000051d1d7211 */ /* 0x000fca00010f0eff */
[----:B------:R1:W-:Y:S01]  /*94f80*/  STL.64 [R1+0xb50], R28 ;  /* 0x000b501c01007387 */ /* 0x0003e20000100a00 */
[----:B----4-:R-:W-:-:S04]  /*94f90*/  LEA R8, P3, R15, R4, 0x1 ;  /* 0x000000040f087211 */ /* 0x010fc800078608ff */
[----:B------:R-:W-:Y:S01]  /*94fa0*/  LEA.HI.X.SX32 R9, R15, R5, 0x1, P3 ;  /* 0x000000050f097211 */ /* 0x000fe200018f0eff */
[----:B-1----:R-:W2:Y:S04]  /*94fb0*/  LDL.LU.64 R28, [R1+0x2950] ;  /* 0x00295000011c7983 */ /* 0x002ea80000300a00 */
[----:B------:R-:W4:Y:S04]  /*94fc0*/  LDL.LU R15, [R1+0x2948] ;  /* 0x00294800010f7983 */ /* 0x000f280000300800 */
[----:B------:R1:W-:Y:S04]  /*94fd0*/  STL.64 [R1+0xb38], R8 ;  /* 0x000b380801007387 */ /* 0x0003e80000100a00 */
[----:B-1----:R-:W2:Y:S04]  /*94fe0*/  LDL.LU.64 R8, [R1+0x2940] ;  /* 0x0029400001087983 */ /* 0x002ea80000300a00 */
[----:B------:R-:W-:Y:S04]  /*94ff0*/  STL [R1+0xe8], R17 ;  /* 0x0000e81101007387 */ /* 0x000fe80000100800 */
[----:B---3--:R-:W-:Y:S04]  /*95000*/  STL.64 [R1+0x2938], R22 ;  /* 0x0029381601007387 */ /* 0x008fe80000100a00 */
[----:B------:R1:W-:Y:S04]  /*95010*/  STL.64 [R1+0x2928], R20 ;  /* 0x0029281401007387 */ /* 0x0003e80000100a00 */
[----:B-1----:R-:W3:Y:S04]  /*95020*/  LDL.LU R21, [R1+0x1d8] ;  /* 0x0001d80001157983 */ /* 0x002ee80000300800 */
[----:B------:R1:W-:Y:S04]  /*95030*/  STL [R1+0x2930], R27 ;  /* 0x0029301b01007387 */ /* 0x0003e80000100800 */
[----:B-1----:R-:W4:Y:S01]  /*95040*/  LDL.LU R27, [R1+0xf8] ;  /* 0x0000f800011b7983 */ /* 0x002f220000300800 */
[----:B------:R-:W-:Y:S01]  /*95050*/  VIADD R17, R17, UR22 ;  /* 0x0000001611117c36 */ /* 0x000fe20008000000 */
[----:B------:R-:W-:Y:S01]  /*95060*/  ULDC UR22, c[0x0][0x248] ;  /* 0x0000920000167ab9 */ /* 0x000fe20000000800 */
[----:B---3--:R-:W-:Y:S01]  /*95070*/  IMAD.MOV.U32 R23, RZ, RZ, R21 ;  /* 0x000000ffff177224 */ /* 0x008fe200078e0015 */
[----:B------:R-:W-:-:S04]  /*95080*/  LEA R22, P2, R21, R4, 0x1 ;  /* 0x0000000415167211 */ /* 0x000fc800078408ff */
[----:B------:R-:W-:Y:S02]  /*95090*/  LEA.HI.X.SX32 R23, R23, R5, 0x1, P2 ;  /* 0x0000000517177211 */ /* 0x000fe400010f0eff */
[----:B----4-:R-:W-:-:S03]  /*950a0*/  LEA R20, P3, R27, R4, 0x1 ;  /* 0x000000041b147211 */ /* 0x010fc600078608ff */
[----:B------:R1:W-:Y:S01]  /*950b0*/  STL.64 [R1+0xb30], R22 ;  /* 0x000b301601007387 */ /* 0x0003e20000100a00 */
[----:B------:R-:W-:-:S03]  /*950c0*/  LEA.HI.X.SX32 R21, R27, R5, 0x1, P3 ;  /* 0x000000051b157211 */ /* 0x000fc600018f0eff */
[----:B-1----:R-:W3:Y:S04]  /*950d0*/  LDL.LU.64 R22, [R1+0x2938] ;  /* 0x0029380001167983 */ /* 0x002ee80000300a00 */
[----:B------:R-:W4:Y:S04]  /*950e0*/  LDL.LU R27, [R1+0x2930] ;  /* 0x00293000011b7983 */ /* 0x000f280000300800 */
[----:B------:R1:W-:Y:S04]  /*950f0*/  STL.64 [R1+0xb18], R20 ;  /* 0x000b181401007387 */ /* 0x0003e80000100a00 */
[----:B-1----:R-:W3:Y:S04]  /*95100*/  LDL.LU.64 R20, [R1+0x2928] ;  /* 0x0029280001147983 */ /* 0x002ee80000300a00 */
[----:B------:R-:W-:Y:S04]  /*95110*/  STL [R1+0xe4], R17 ;  /* 0x0000e41101007387 */ /* 0x000fe80000100800 */
[----:B------:R1:W-:Y:S04]  /*95120*/  STL [R1+0x2918], R7 ;  /* 0x0029180701007387 */ /* 0x0003e80000100800 */
[----:B-1----:R-:W2:Y:S04]  /*95130*/  LDL.LU R7, [R1+0xf4] ;  /* 0x0000f40001077983 */ /* 0x002ea80000300800 */
[----:B------:R1:W-:Y:S04]  /*95140*/  STL.64 [R1+0x2910], R2 ;  /* 0x0029100201007387 */ /* 0x0003e80000100a00 */
[----:B-1----:R-:W4:Y:S04]  /*95150*/  LDL.LU R3, [R1+0x1d4] ;  /* 0x0001d40001037983 */ /* 0x002f280000300800 */
[----:B------:R4:W-:Y:S02]  /*95160*/  STL.64 [R1+0x2920], R10 ;  /* 0x0029200a01007387 */ /* 0x0009e40000100a00 */
[----:B----4-:R-:W-:Y:S01]  /*95170*/  LEA R10, P2, R3, R4, 0x1 ;  /* 0x00000004030a7211 */ /* 0x010fe200078408ff */
[----:B------:R-:W-:-:S02]  /*95180*/  IMAD.MOV.U32 R11, RZ, RZ, R3 ;  /* 0x000000ffff0b7224 */ /* 0x000fc400078e0003 */
[----:B------:R-:W4:Y:S01]  /*95190*/  LDL.LU R3, [R1+0x1ac] ;  /* 0x0001ac0001037983 */ /* 0x000f220000300800 */
[----:B--2---:R-:W-:Y:S02]  /*951a0*/  LEA R2, P3, R7, R4, 0x1 ;  /* 0x0000000407027211 */ /* 0x004fe400078608ff */
[-C--:B------:R-:W-:Y:S01]  /*951b0*/  LEA.HI.X.SX32 R11, R11, R5.reuse, 0x1, P2 ;  /* 0x000000050b0b7211 */ /* 0x080fe200010f0eff */
[----:B------:R-:W-:Y:S04]  /*951c0*/  STL [R1+0x2790], R14 ;  /* 0x0027900e01007387 */ /* 0x000fe80000100800 */
[----:B------:R1:W-:Y:S04]  /*951d0*/  STL.64 [R1+0xb10], R10 ;  /* 0x000b100a01007387 */ /* 0x0003e80000100a00 */
[----:B-1----:R-:W2:Y:S01]  /*951e0*/  LDL.LU.64 R10, [R1+0x2920] ;  /* 0x00292000010a7983 */ /* 0x002ea20000300a00 */
[----:B----4-:R-:W-:Y:S01]  /*951f0*/  IMAD.MOV.U32 R14, RZ, RZ, R3 ;  /* 0x000000ffff0e7224 */ /* 0x010fe200078e0003 */
[----:B------:R-:W-:-:S02]  /*95200*/  LEA.HI.X.SX32 R3, R7, R5, 0x1, P3 ;  /* 0x0000000507037211 */ /* 0x000fc400018f0eff */
[----:B------:R-:W4:Y:S04]  /*95210*/  LDL.LU R7, [R1+0x2918] ;  /* 0x0029180001077983 */ /* 0x000f280000300800 */
[----:B------:R1:W-:Y:S04]  /*95220*/  STL.64 [R1+0xb08], R2 ;  /* 0x000b080201007387 */ /* 0x0003e80000100a00 */
[----:B-1----:R-:W3:Y:S04]  /*95230*/  LDL.LU.64 R2, [R1+0x2910] ;  /* 0x0029100001027983 */ /* 0x002ee80000300a00 */
[----:B---3--:R1:W-:Y:S04]  /*95240*/  STL [R1+0x2900], R3 ;  /* 0x0029000301007387 */ /* 0x0083e80000100800 */
[----:B-1----:R-:W3:Y:S04]  /*95250*/  LDL.LU R3, [R1+0x10c] ;  /* 0x00010c0001037983 */ /* 0x002ee80000300800 */
[----:B------:R-:W-:Y:S04]  /*95260*/  STL.64 [R1+0x28f8], R14 ;  /* 0x0028f80e01007387 */ /* 0x000fe80000100a00 */
[----:B------:R-:W-:Y:S04]  /*95270*/  STL.64 [R1+0x2908], R8 ;  /* 0x0029080801007387 */ /* 0x000fe80000100a00 */
[----:B------:R1:W-:Y:S04]  /*95280*/  STL.64 [R1+0x28e8], R28 ;  /* 0x0028e81c01007387 */ /* 0x0003e80000100a00 */
[----:B-1----:R-:W4:Y:S01]  /*95290*/  LDL R28, [R1+0x108] ;  /* 0x00010800011c7983 */ /* 0x002f220000100800 */
[----:B--2---:R-:W-:Y:S01]  /*952a0*/  IMAD.MOV.U32 R9, RZ, RZ, R10 ;  /* 0x000000ffff097224 */ /* 0x004fe200078e000a */
[-C--:B------:R-:W-:Y:S01]  /*952b0*/  LEA R8, P2, R10, R4.reuse, 0x1 ;  /* 0x000000040a087211 */ /* 0x080fe200078408ff */
[----:B------:R-:W-:Y:S01]  /*952c0*/  VIADD R17, R17, UR23 ;  /* 0x0000001711117c36 */ /* 0x000fe20008000000 */
[----:B------:R-:W-:Y:S01]  /*952d0*/  ULDC UR23, c[0x0][0x248] ;  /* 0x0000920000177ab9 */ /* 0x000fe20000000800 */
[----:B----4-:R1:W-:Y:S04]  /*952e0*/  STL.64 [R1+0x28f0], R28 ;  /* 0x0028f01c01007387 */ /* 0x0103e80000100a00 */
[----:B-1----:R-:W2:Y:S01]  /*952f0*/  LDL R28, [R1+0x1cc] ;  /* 0x0001cc00011c7983 */ /* 0x002ea20000100800 */
[----:B---3--:R-:W-:-:S02]  /*95300*/  LEA R14, P3, R3, R4, 0x1 ;  /* 0x00000004030e7211 */ /* 0x008fc400078608ff */
[-C--:B------:R-:W-:Y:S02]  /*95310*/  LEA.HI.X.SX32 R9, R9, R5.reuse, 0x1, P2 ;  /* 0x0000000509097211 */ /* 0x080fe400010f0eff */
[----:B------:R-:W-:Y:S01]  /*95320*/  LEA.HI.X.SX32 R15, R3, R5, 0x1, P3 ;  /* 0x00000005030f7211 */ /* 0x000fe200018f0eff */
[----:B------:R-:W-:Y:S01]  /*95330*/  VIADD R10, R17, UR24 ;  /* 0x00000018110a7c36 */ /* 0x000fe20008000000 */
[----:B------:R-:W-:Y:S01]  /*95340*/  ULDC UR24, c[0x0][0x248] ;  /* 0x0000920000187ab9 */ /* 0x000fe20000000800 */
[----:B------:R1:W-:Y:S04]  /*95350*/  STL.64 [R1+0xb00], R8 ;  /* 0x000b000801007387 */ /* 0x0003e80000100a00 */
[----:B-1----:R-:W3:Y:S04]  /*95360*/  LDL.LU.64 R8, [R1+0x2908] ;  /* 0x0029080001087983 */ /* 0x002ee80000300a00 */
[----:B------:R-:W4:Y:S04]  /*95370*/  LDL.LU R3, [R1+0x2900] ;  /* 0x0029000001037983 */ /* 0x000f280000300800 */
[----:B------:R1:W-:Y:S04]  /*95380*/  STL.64 [R1+0xae8], R14 ;  /* 0x000ae80e01007387 */ /* 0x0003e80000100a00 */
[----:B-1----:R-:W3:Y:S04]  /*95390*/  LDL.LU.64 R14, [R1+0x28f8] ;  /* 0x0028f800010e7983 */ /* 0x002ee80000300a00 */
[----:B------:R-:W-:Y:S01]  /*953a0*/  STL [R1+0xf4], R10 ;  /* 0x0000f40a01007387 */ /* 0x000fe20000100800 */
[----:B--2---:R-:W-:-:S05]  /*953b0*/  LEA R28, P2, R28, R4, 0x1 ;  /* 0x000000041c1c7211 */ /* 0x004fca00078408ff */
[----:B------:R1:W-:Y:S04]  /*953c0*/  STL [R1+0xae0], R28 ;  /* 0x000ae01c01007387 */ /* 0x0003e80000100800 */
[----:B-1----:R-:W2:Y:S02]  /*953d0*/  LDL.LU.64 R28, [R1+0x28f0] ;  /* 0x0028f000011c7983 */ /* 0x002ea40000300a00 */
[----:B--2---:R-:W-:-:S05]  /*953e0*/  LEA R28, P3, R28, R4, 0x1 ;  /* 0x000000041c1c7211 */ /* 0x004fca00078608ff */
[----:B------:R1:W-:Y:S04]  /*953f0*/  STL [R1+0xac8], R28 ;  /* 0x000ac81c01007387 */ /* 0x0003e80000100800 */
[----:B-1----:R-:W2:Y:S04]  /*95400*/  LDL.LU.64 R28, [R1+0x28e8] ;  /* 0x0028e800011c7983 */ /* 0x002ea80000300a00 */
[----:B----4-:R1:W-:Y:S04]  /*95410*/  STL.64 [R1+0x28e0], R2 ;  /* 0x0028e00201007387 */ /* 0x0103e80000100a00 */
[----:B-1----:R0:W4:Y:S04]  /*95420*/  LDL.64 R2, [R1+0xae0] ;  /* 0x000ae00001027983 */ /* 0x0021280000100a00 */
[----:B----4-:R-:W4:Y:S04]  /*95430*/  LDL.LU R3, [R1+0x1cc] ;  /* 0x0001cc0001037983 */ /* 0x010f280000300800 */
[----:B------:R1:W-:Y:S04]  /*95440*/  STL.64 [R1+0x28d8], R6 ;  /* 0x0028d80601007387 */ /* 0x0003e80000100a00 */
[----:B-1----:R0:W3:Y:S04]  /*95450*/  LDL.64 R6, [R1+0xac8] ;  /* 0x000ac80001067983 */ /* 0x0020e80000100a00 */
[----:B---3--:R-:W3:Y:S04]  /*95460*/  LDL.LU R7, [R1+0x108] ;  /* 0x0001080001077983 */ /* 0x008ee80000300800 */
[----:B------:R-:W-:Y:S04]  /*95470*/  STL [R1+0x2768], R17 ;  /* 0x0027681101007387 */ /* 0x000fe80000100800 */
[----:B------:R1:W-:Y:S04]  /*95480*/  STL [R1+0x27f0], R17 ;  /* 0x0027f01101007387 */ /* 0x0003e80000100800 */
[----:B-1----:R-:W2:Y:S01]  /*95490*/  LDL.LU R17, [R1+0x15c] ;  /* 0x00015c0001117983 */ /* 0x002ea20000300800 */
[----:B----4-:R-:W-:-:S02]  /*954a0*/  LEA.HI.X.SX32 R3, R3, R5, 0x1, P2 ;  /* 0x0000000503037211 */ /* 0x010fc400010f0eff */
[----:B---3--:R-:W-:Y:S01]  /*954b0*/  LEA.HI.X.SX32 R7, R7, R5, 0x1, P3 ;  /* 0x0000000507077211 */ /* 0x008fe200018f0eff */
[----:B--2---:R1:W-:Y:S04]  /*954c0*/  STL [R1+0x2880], R17 ;  /* 0x0028801101007387 */ /* 0x0043e80000100800 */
[----:B-1----:R-:W2:Y:S04]  /*954d0*/  LDL.LU R17, [R1+0x1c4] ;  /* 0x0001c40001117983 */ /* 0x002ea80000300800 */
[----:B------:R1:W-:Y:S04]  /*954e0*/  STL [R1+0xae4], R3 ;  /* 0x000ae40301007387 */ /* 0x0003e80000100800 */
[----:B-1----:R-:W3:Y:S04]  /*954f0*/  LDL.LU.64 R2, [R1+0x28e0] ;  /* 0x0028e00001027983 */ /* 0x002ee80000300a00 */
[----:B------:R1:W-:Y:S04]  /*95500*/  STL [R1+0xacc], R7 ;  /* 0x000acc0701007387 */ /* 0x0003e80000100800 */
[----:B-1----:R-:W4:Y:S04]  /*95510*/  LDL.LU.64 R6, [R1+0x28d8] ;  /* 0x0028d80001067983 */ /* 0x002f280000300a00 */
[----:B------:R-:W-:Y:S04]  /*95520*/  STL.64 [R1+0x28d0], R12 ;  /* 0x0028d00c01007387 */ /* 0x000fe80000100a00 */
[----:B------:R1:W-:Y:S04]  /*95530*/  STL [R1+0x28c8], R21 ;  /* 0x0028c81501007387 */ /* 0x0003e80000100800 */
[----:B-1----:R-:W2:Y:S01]  /*95540*/  LDL.LU R21, [R1+0x12c] ;  /* 0x00012c0001157983 */ /* 0x002ea20000300800 */
[----:B------:R-:W-:Y:S01]  /*95550*/  VIADD R10, R10, UR25 ;  /* 0x000000190a0a7c36 */ /* 0x000fe20008000000 */
[----:B------:R-:W-:Y:S01]  /*95560*/  ULDC UR25, c[0x0][0x248] ;  /* 0x0000920000197ab9 */ /* 0x000fe20000000800 */
[----:B---3--:R-:W-:Y:S01]  /*95570*/  IMAD.MOV.U32 R13, RZ, RZ, R2 ;  /* 0x000000ffff0d7224 */ /* 0x008fe200078e0002 */
[----:B------:R-:W-:-:S04]  /*95580*/  LEA R12, P2, R2, R4, 0x1 ;  /* 0x00000004020c7211 */ /* 0x000fc800078408ff */
[----:B------:R-:W-:Y:S01]  /*95590*/  LEA.HI.X.SX32 R13, R13, R5, 0x1, P2 ;  /* 0x000000050d0d7211 */ /* 0x000fe200010f0eff */
[----:B----4-:R-:W-:Y:S01]  /*955a0*/  STL.64 [R1+0x28c0], R6 ;  /* 0x0028c00601007387 */ /* 0x010fe20000100a00 */
[----:B------:R-:W-:Y:S01]  /*955b0*/  VIADD R2, R10, UR26 ;  /* 0x0000001a0a027c36 */ /* 0x000fe20008000000 */
[----:B------:R-:W-:Y:S02]  /*955c0*/  ULDC UR26, c[0x0][0x248] ;  /* 0x00009200001a7ab9 */ /* 0x000fe40000000800 */
[----:B------:R1:W-:Y:S04]  /*955d0*/  STL.64 [R1+0xac0], R12 ;  /* 0x000ac00c01007387 */ /* 0x0003e80000100a00 */
[----:B-1----:R-:W3:Y:S01]  /*955e0*/  LDL.LU.64 R12, [R1+0x28d0] ;  /* 0x0028d000010c7983 */ /* 0x002ee20000300a00 */
[----:B--2---:R-:W-:-:S04]  /*955f0*/  LEA R6, P3, R21, R4, 0x1 ;  /* 0x0000000415067211 */ /* 0x004fc800078608ff */
[----:B------:R-:W-:Y:S02]  /*95600*/  LEA.HI.X.SX32 R7, R21, R5, 0x1, P3 ;  /* 0x0000000515077211 */ /* 0x000fe400018f0eff */
[----:B------:R-:W2:Y:S04]  /*95610*/  LDL.LU R21, [R1+0x28c8] ;  /* 0x0028c80001157983 */ /* 0x000ea80000300800 */
[----:B------:R1:W-:Y:S04]  /*95620*/  STL.64 [R1+0xaa8], R6 ;  /* 0x000aa80601007387 */ /* 0x0003e80000100a00 */
[----:B-1----:R-:W4:Y:S04]  /*95630*/  LDL.LU.64 R6, [R1+0x28c0] ;  /* 0x0028c00001067983 */ /* 0x002f280000300a00 */
[----:B------:R-:W-:Y:S04]  /*95640*/  STL [R1+0x108], R2 ;  /* 0x0001080201007387 */ /* 0x000fe80000100800 */
[----:B------:R1:W-:Y:S04]  /*95650*/  STL [R1+0x28b0], R14 ;  /* 0x0028b00e01007387 */ /* 0x0003e80000100800 */
[----:B-1----:R-:W3:Y:S04]  /*95660*/  LDL.LU R14, [R1+0x128] ;  /* 0x00012800010e7983 */ /* 0x002ee80000300800 */
[----:B------:R1:W-:Y:S02]  /*95670*/  STL.64 [R1+0x28a8], R22 ;  /* 0x0028a81601007387 */ /* 0x0003e40000100a00 */
[----:B-1----:R-:W-:-:S02]  /*95680*/  IMAD.MOV.U32 R23, RZ, RZ, R17 ;  /* 0x000000ffff177224 */ /* 0x002fc400078e0011 */
[----:B------:R-:W-:Y:S01]  /*95690*/  IMAD.MOV.U32 R17, RZ, RZ, R3 ;  /* 0x000000ffff117224 */ /* 0x000fe200078e0003 */
[----:B----4-:R1:W-:Y:S04]  /*956a0*/  STL.64 [R1+0x28b8], R6 ;  /* 0x0028b80601007387 */ /* 0x0103e80000100a00 */
[----:B------:R-:W4:Y:S01]  /*956b0*/  LDL.LU R3, [R1+0x13c] ;  /* 0x00013c0001037983 */ /* 0x000f220000300800 */
[----:B-1----:R-:W-:Y:S01]  /*956c0*/  IMAD.MOV.U32 R7, RZ, RZ, R23 ;  /* 0x000000ffff077224 */ /* 0x002fe200078e0017 */
[----:B------:R-:W-:-:S04]  /*956d0*/  LEA R6, P2, R23, R4, 0x1 ;  /* 0x0000000417067211 */ /* 0x000fc800078408ff */
[----:B------:R-:W-:Y:S02]  /*956e0*/  LEA.HI.X.SX32 R7, R7, R5, 0x1, P2 ;  /* 0x0000000507077211 */ /* 0x000fe400010f0eff */
[----:B---3--:R-:W-:-:S04]  /*956f0*/  LEA R22, P3, R14, R4, 0x1 ;  /* 0x000000040e167211 */ /* 0x008fc800078608ff */
[----:B------:R-:W-:Y:S01]  /*95700*/  LEA.HI.X.SX32 R23, R14, R5, 0x1, P3 ;  /* 0x000000050e177211 */ /* 0x000fe200018f0eff */
[----:B------:R1:W-:Y:S04]  /*95710*/  STL.64 [R1+0xaa0], R6 ;  /* 0x000aa00601007387 */ /* 0x0003e80000100a00 */
[----:B-1----:R-:W3:Y:S04]  /*95720*/  LDL.LU.64 R6, [R1+0x28b8] ;  /* 0x0028b80001067983 */ /* 0x002ee80000300a00 */
[----:B------:R-:W2:Y:S04]  /*95730*/  LDL.LU R14, [R1+0x28b0] ;  /* 0x0028b000010e7983 */ /* 0x000ea80000300800 */
[----:B------:R1:W-:Y:S04]  /*95740*/  STL.64 [R1+0xa98], R22 ;  /* 0x000a981601007387 */ /* 0x0003e80000100a00 */
[----:B-1----:R-:W4:Y:S01]  /*95750*/  LDL.LU.64 R22, [R1+0x28a8] ;  /* 0x0028a80001167983 */ /* 0x002f220000300a00 */
[----:B------:R-:W-:Y:S01]  /*95760*/  VIADD R2, R2, UR27 ;  /* 0x0000001b02027c36 */ /* 0x000fe20008000000 */
[----:B------:R-:W-:-:S04]  /*95770*/  ULDC UR27, c[0x0][0x248] ;  /* 0x00009200001b7ab9 */ /* 0x000fc80000000800 */
[----:B------:R-:W-:Y:S04]  /*95780*/  STL [R1+0x12c], R2 ;  /* 0x00012c0201007387 */ /* 0x000fe80000100800 */
[----:B----4-:R1:W-:Y:S04]  /*95790*/  STL.64 [R1+0x2890], R22 ;  /* 0x0028901601007387 */ /* 0x0103e80000100a00 */
[----:B---3--:R3:W-:Y:S01]  /*957a0*/  STL.64 [R1+0x28a0], R6 ;  /* 0x0028a00601007387 */ /* 0x0087e20000100a00 */
[----:B-1----:R-:W-:Y:S01]  /*957b0*/  IMAD.MOV.U32 R23, RZ, RZ, R17 ;  /* 0x000000ffff177224 */ /* 0x002fe200078e0011 */
[----:B------:R-:W-:-:S02]  /*957c0*/  LEA R22, P3, R3, R4, 0x1 ;  /* 0x0000000403167211 */ /* 0x000fc400078608ff */
[----:B------:R-:W4:Y:S01]  /*957d0*/  LDL.LU R17, [R1+0x138] ;  /* 0x0001380001117983 */ /* 0x000f220000300800 */
[----:B---3--:R-:W-:Y:S01]  /*957e0*/  IMAD.MOV.U32 R7, RZ, RZ, R23 ;  /* 0x000000ffff077224 */ /* 0x008fe200078e0017 */
[----:B------:R-:W-:-:S04]  /*957f0*/  LEA R6, P2, R23, R4, 0x1 ;  /* 0x0000000417067211 */ /* 0x000fc800078408ff */
[-C--:B------:R-:W-:Y:S02]  /*95800*/  LEA.HI.X.SX32 R7, R7, R5.reuse, 0x1, P2 ;  /* 0x0000000507077211 */ /* 0x080fe400010f0eff */
[----:B------:R-:W-:-:S03]  /*95810*/  LEA.HI.X.SX32 R23, R3, R5, 0x1, P3 ;  /* 0x0000000503177211 */ /* 0x000fc600018f0eff */
        /* <DEDUP_REMOVED lines=9> */
[----:B-1----:R-:W4:Y:S04]  /*958b0*/  LDL.LU R23, [R1+0x158] ;  /* 0x0001580001177983 */ /* 0x002f280000300800 */
[----:B---3--:R4:W-:Y:S01]  /*958c0*/  STL.64 [R1+0x2888], R6 ;  /* 0x0028880601007387 */ /* 0x0089e20000100a00 */
[-C--:B------:R-:W-:Y:S01]  /*958d0*/  LEA R22, P3, R17, R4.reuse, 0x1 ;  /* 0x0000000411167211 */ /* 0x080fe200078608ff */
[----:B------:R-:W-:Y:S01]  /*958e0*/  VIADD R2, R2, UR29 ;  /* 0x0000001d02027c36 */ /* 0x000fe20008000000 */
[----:B------:R-:W-:Y:S01]  /*958f0*/  ULDC UR29, c[0x0][0x248] ;  /* 0x00009200001d7ab9 */ /* 0x000fe20000000800 */
[----:B----4-:R-:W-:Y:S01]  /*95900*/  IMAD.MOV.U32 R7, RZ, RZ, R23 ;  /* 0x000000ffff077224 */ /* 0x010fe200078e0017 */
[----:B------:R-:W-:-:S04]  /*95910*/  LEA R6, P2, R23, R4, 0x1 ;  /* 0x0000000417067211 */ /* 0x000fc800078408ff */
[-C--:B------:R-:W-:Y:S02]  /*95920*/  LEA.HI.X.SX32 R7, R7, R5.reuse, 0x1, P2 ;  /* 0x0000000507077211 */ /* 0x080fe400010f0eff */
[----:B------:R-:W-:-:S03]  /*95930*/  LEA.HI.X.SX32 R23, R17, R5, 0x1, P3 ;  /* 0x0000000511177211 */ /* 0x000fc600018f0eff */
[----:B------:R1:W-:Y:S04]  /*95940*/  STL.64 [R1+0xa70], R6 ;  /* 0x000a700601007387 */ /* 0x0003e80000100a00 */
[----:B-1----:R-:W3:Y:S04]  /*95950*/  LDL.LU.64 R6, [R1+0x2888] ;  /* 0x0028880001067983 */ /* 0x002ee80000300a00 */
[----:B------:R-:W4:Y:S04]  /*95960*/  LDL.LU R17, [R1+0x2880] ;  /* 0x0028800001117983 */ /* 0x000f280000300800 */
[----:B------:R1:W-:Y:S04]  /*95970*/  STL.64 [R1+0xa58], R22 ;  /* 0x000a581601007387 */ /* 0x0003e80000100a00 */
[----:B-1----:R-:W3:Y:S04]  /*95980*/  LDL.LU.64 R22, [R1+0x2878] ;  /* 0x0028780001167983 */ /* 0x002ee80000300a00 */
[----:B------:R-:W-:Y:S04]  /*95990*/  STL [R1+0x13c], R2 ;  /* 0x00013c0201007387 */ /* 0x000fe80000100800 */
[----:B--2---:R1:W-:Y:S04]  /*959a0*/  STL.64 [R1+0x2868], R2 ;  /* 0x0028680201007387 */ /* 0x0043e80000100a00 */
[----:B-1----:R-:W2:Y:S04]  /*959b0*/  LDL R2, [R1+0x1b4] ;  /* 0x0001b40001027983 */ /* 0x002ea80000100800 */
[----:B------:R1:W-:Y:S01]  /*959c0*/  STL [R1+0x2870], R3 ;  /* 0x0028700301007387 */ /* 0x0003e20000100800 */
[----:B--2---:R-:W-:-:S05]  /*959d0*/  LEA R2, P2, R2, R4, 0x1 ;  /* 0x0000000402027211 */ /* 0x004fca00078408ff */
[----:B------:R4:W-:Y:S04]  /*959e0*/  STL [R1+0xa50], R2 ;  /* 0x000a500201007387 */ /* 0x0009e80000100800 */
[----:B-1----:R0:W2:Y:S01]  /*959f0*/  LDL.LU R3, [R1+0x2870] ;  /* 0x0028700001037983 */ /* 0x0020a20000300800 */
[----:B----4-:R-:W-:-:S05]  /*95a00*/  LEA R2, P3, R17, R4, 0x1 ;  /* 0x0000000411027211 */ /* 0x010fca00078608ff */
[----:B------:R2:W-:Y:S04]  /*95a10*/  STL [R1+0xa20], R2 ;  /* 0x000a200201007387 */ /* 0x0005e80000100800 */
[----:B--2---:R-:W2:Y:S02]  /*95a20*/  LDL.LU.64 R2, [R1+0x2868] ;  /* 0x0028680001027983 */ /* 0x004ea40000300a00 */
[----:B--2---:R-:W-:Y:S01]  /*95a30*/  VIADD R2, R2, UR30 ;  /* 0x0000001e02027c36 */ /* 0x004fe20008000000 */
[----:B------:R-:W-:-:S04]  /*95a40*/  ULDC UR30, c[0x0][0x248] ;  /* 0x00009200001e7ab9 */ /* 0x000fc80000000800 */
[----:B------:R1:W-:Y:S04]  /*95a50*/  STL.64 [R1+0x2858], R2 ;  /* 0x0028580201007387 */ /* 0x0003e80000100a00 */
[----:B-1----:R-:W2:Y:S04]  /*95a60*/  LDL.64 R2, [R1+0xa20] ;  /* 0x000a200001027983 */ /* 0x002ea80000100a00 */
[----:B--2---:R1:W-:Y:S04]  /*95a70*/  STL [R1+0x2860], R2 ;  /* 0x0028600201007387 */ /* 0x0043e80000100800 */
[----:B-1----:R0:W2:Y:S04]  /*95a80*/  LDL.64 R2, [R1+0xa50] ;  /* 0x000a500001027983 */ /* 0x0020a80000100a00 */
[----:B--2---:R-:W2:Y:S04]  /*95a90*/  LDL.LU R3, [R1+0x1b4] ;  /* 0x0001b40001037983 */ /* 0x004ea80000300800 */
[----:B------:R1:W-:Y:S04]  /*95aa0*/  STL [R1+0x2854], R10 ;  /* 0x0028540a01007387 */ /* 0x0003e80000100800 */
[----:B-1----:R-:W4:Y:S01]  /*95ab0*/  LDL.LU R10, [R1+0x1bc] ;  /* 0x0001bc00010a7983 */ /* 0x002f220000300800 */
[----:B--2---:R-:W-:-:S05]  /*95ac0*/  LEA.HI.X.SX32 R3, R3, R5, 0x1, P2 ;  /* 0x0000000503037211 */ /* 0x004fca00010f0eff */
[----:B------:R1:W-:Y:S04]  /*95ad0*/  STL [R1+0xa54], R3 ;  /* 0x000a540301007387 */ /* 0x0003e80000100800 */
[----:B------:R0:W2:Y:S01]  /*95ae0*/  LDL.LU R2, [R1+0x2860] ;  /* 0x0028600001027983 */ /* 0x0000a20000300800 */
[----:B-1----:R-:W-:-:S05]  /*95af0*/  LEA.HI.X.SX32 R3, R17, R5, 0x1, P3 ;  /* 0x0000000511037211 */ /* 0x002fca00018f0eff */
[----:B------:R2:W-:Y:S04]  /*95b00*/  STL [R1+0xa24], R3 ;  /* 0x000a240301007387 */ /* 0x0005e80000100800 */
[----:B--2---:R-:W2:Y:S04]  /*95b10*/  LDL.LU.64 R2, [R1+0x2858] ;  /* 0x0028580001027983 */ /* 0x004ea80000300a00 */
[----:B--2---:R-:W-:Y:S04]  /*95b20*/  STL [R1+0x138], R2 ;  /* 0x0001380201007387 */ /* 0x004fe80000100800 */
[----:B------:R1:W-:Y:S04]  /*95b30*/  STL [R1+0x2850], R2 ;  /* 0x0028500201007387 */ /* 0x0003e80000100800 */
[----:B-1----:R-:W2:Y:S01]  /*95b40*/  LDL R2, [R1+0x1b8] ;  /* 0x0001b80001027983 */ /* 0x002ea20000100800 */
[----:B------:R-:W-:Y:S01]  /*95b50*/  IMAD.MOV.U32 R17, RZ, RZ, R14 ;  /* 0x000000ffff117224 */ /* 0x000fe200078e000e */
[----:B----4-:R-:W-:-:S02]  /*95b60*/  LEA R14, P2, R10, R4, 0x1 ;  /* 0x000000040a0e7211 */ /* 0x010fc400078408ff */
[----:B------:R1:W-:Y:S02]  /*95b70*/  STL [R1+0x284c], R15 ;  /* 0x00284c0f01007387 */ /* 0x0003e40000100800 */
[----:B-1----:R-:W-:Y:S02]  /*95b80*/  IMAD.MOV.U32 R15, RZ, RZ, R10 ;  /* 0x000000ffff0f7224 */ /* 0x002fe400078e000a */
[----:B------:R-:W4:Y:S01]  /*95b90*/  LDL.LU R10, [R1+0x2854] ;  /* 0x00285400010a7983 */ /* 0x000f220000300800 */
[----:B--2---:R-:W-:-:S05]  /*95ba0*/  LEA R2, P3, R2, R4, 0x1 ;  /* 0x0000000402027211 */ /* 0x004fca00078608ff */
[----:B------:R1:W-:Y:S04]  /*95bb0*/  STL [R1+0x8b0], R2 ;  /* 0x0008b00201007387 */ /* 0x0003e80000100800 */
[----:B-1----:R-:W2:Y:S02]  /*95bc0*/  LDL.LU R2, [R1+0x2850] ;  /* 0x0028500001027983 */ /* 0x002ea40000300800 */
[----:B--2---:R-:W-:Y:S01]  /*95bd0*/  VIADD R2, R2, UR31 ;  /* 0x0000001f02027c36 */ /* 0x004fe20008000000 */
[----:B------:R-:W-:Y:S01]  /*95be0*/  LEA.HI.X.SX32 R15, R15, R5, 0x1, P2 ;  /* 0x000000050f0f7211 */ /* 0x000fe200010f0eff */
[----:B------:R-:W-:-:S03]  /*95bf0*/  ULDC UR31, c[0x0][0x248] ;  /* 0x00009200001f7ab9 */ /* 0x000fc60000000800 */
[----:B------:R1:W-:Y:S04]  /*95c00*/  STL [R1+0x2848], R2 ;  /* 0x0028480201007387 */ /* 0x0003e80000100800 */
[----:B-1----:R0:W2:Y:S04]  /*95c10*/  LDL.64 R2, [R1+0x8b0] ;  /* 0x0008b00001027983 */ /* 0x0020a80000100a00 */
[----:B--2---:R-:W2:Y:S04]  /*95c20*/  LDL.LU R3, [R1+0x1b8] ;  /* 0x0001b80001037983 */ /* 0x004ea80000300800 */
[----:B----4-:R-:W-:Y:S04]  /*95c30*/  STL [R1+0x2820], R10 ;  /* 0x0028200a01007387 */ /* 0x010fe80000100800 */
[----:B------:R1:W-:Y:S04]  /*95c40*/  STL.64 [R1+0x8b8], R14 ;  /* 0x0008b80e01007387 */ /* 0x0003e80000100a00 */
[----:B-1----:R-:W4:Y:S04]  /*95c50*/  LDL.LU R15, [R1+0x284c] ;  /* 0x00284c00010f7983 */ /* 0x002f280000300800 */
[----:B------:R-:W3:Y:S01]  /*95c60*/  LDL R14, [R1+0x1b0] ;  /* 0x0001b000010e7983 */ /* 0x000ee20000100800 */
[----:B--2---:R-:W-:-:S05]  /*95c70*/  LEA.HI.X.SX32 R3, R3, R5, 0x1, P3 ;  /* 0x0000000503037211 */ /* 0x004fca00018f0eff */
[----:B------:R1:W-:Y:S04]  /*95c80*/  STL [R1+0x8b4], R3 ;  /* 0x0008b40301007387 */ /* 0x0003e80000100800 */
[----:B------:R-:W2:Y:S04]  /*95c90*/  LDL.LU R2, [R1+0x2848] ;  /* 0x0028480001027983 */ /* 0x000ea80000300800 */
[----:B-1----:R-:W2:Y:S04]  /*95ca0*/  LDL.LU R3, [R1+0x16c] ;  /* 0x00016c0001037983 */ /* 0x002ea80000300800 */
[----:B--2---:R-:W-:Y:S04]  /*95cb0*/  STL.64 [R1+0x2840], R2 ;  /* 0x0028400201007387 */ /* 0x004fe80000100a00 */
[----:B----4-:R-:W-:Y:S04]  /*95cc0*/  STL [R1+0x283c], R15 ;  /* 0x00283c0f01007387 */ /* 0x010fe80000100800 */
[----:B------:R1:W-:Y:S04]  /*95cd0*/  STL.64 [R1+0x2830], R26 ;  /* 0x0028301a01007387 */ /* 0x0003e80000100a00 */
[----:B-1----:R-:W2:Y:S04]  /*95ce0*/  LDL.LU R26, [R1+0x170] ;  /* 0x00017000011a7983 */ /* 0x002ea80000300800 */
[----:B------:R-:W4:Y:S04]  /*95cf0*/  LDL.LU R10, [R1+0x188] ;  /* 0x00018800010a7983 */ /* 0x000f280000300800 */
[----:B------:R-:W4:Y:S01]  /*95d00*/  LDL.LU R15, [R1+0x1b0] ;  /* 0x0001b000010f7983 */ /* 0x000f220000300800 */
[----:B---3--:R-:W-:-:S02]  /*95d10*/  LEA R14, P2, R14, R4, 0x1 ;  /* 0x000000040e0e7211 */ /* 0x008fc400078408ff */
[----:B--2---:R-:W-:-:S05]  /*95d20*/  LEA R2, P3, R26, R4, 0x1 ;  /* 0x000000041a027211 */ /* 0x004fca00078608ff */
[----:B------:R1:W-:Y:S01]  /*95d30*/  STL [R1+0x8a0], R2 ;  /* 0x0008a00201007387 */ /* 0x0003e20000100800 */
[----:B----4-:R-:W-:-:S03]  /*95d40*/  LEA.HI.X.SX32 R15, R15, R5, 0x1, P2 ;  /* 0x000000050f0f7211 */ /* 0x010fc600010f0eff */
[----:B-1----:R-:W2:Y:S04]  /*95d50*/  LDL.LU.64 R2, [R1+0x2840] ;  /* 0x0028400001027983 */ /* 0x002ea80000300a00 */
[----:B------:R1:W-:Y:S04]  /*95d60*/  STL.64 [R1+0x8a8], R14 ;  /* 0x0008a80e01007387 */ /* 0x0003e80000100a00 */
[----:B-1----:R-:W3:Y:S01]  /*95d70*/  LDL.LU R15, [R1+0x283c] ;  /* 0x00283c00010f7983 */ /* 0x002ee20000300800 */
[----:B------:R-:W-:Y:S02]  /*95d80*/  IMAD.MOV.U32 R27, RZ, RZ, R17 ;  /* 0x000000ffff1b7224 */ /* 0x000fe400078e0011 */
[----:B--2---:R-:W-:Y:S01]  /*95d90*/  VIADD R17, R2, UR32 ;  /* 0x0000002002117c36 */ /* 0x004fe20008000000 */
[----:B------:R-:W-:-:S04]  /*95da0*/  ULDC UR32, c[0x0][0x248] ;  /* 0x0000920000207ab9 */ /* 0x000fc80000000800 */
[----:B------:R-:W-:Y:S04]  /*95db0*/  STL [R1+0x158], R17 ;  /* 0x0001581101007387 */ /* 0x000fe80000100800 */
[----:B---3--:R1:W-:Y:S04]  /*95dc0*/  STL [R1+0x2838], R15 ;  /* 0x0028380f01007387 */ /* 0x0083e80000100800 */
[----:B-1----:R0:W2:Y:S02]  /*95dd0*/  LDL.64 R14, [R1+0x8a0] ;  /* 0x0008a000010e7983 */ /* 0x0020a40000100a00 */
[----:B--2---:R-:W-:-:S02]  /*95de0*/  LEA.HI.X.SX32 R15, R26, R5, 0x1, P3 ;  /* 0x000000051a0f7211 */ /* 0x004fc400018f0eff */
[----:B------:R-:W-:-:S03]  /*95df0*/  LEA R14, P2, R27, R4, 0x1 ;  /* 0x000000041b0e7211 */ /* 0x000fc600078408ff */
[----:B------:R1:W-:Y:S01]  /*95e00*/  STL [R1+0x8a4], R15 ;  /* 0x0008a40f01007387 */ /* 0x0003e20000100800 */
[----:B------:R-:W-:Y:S01]  /*95e10*/  LEA R26, P3, R3, R4, 0x1 ;  /* 0x00000004031a7211 */ /* 0x000fe200078608ff */
[----:B-1----:R-:W-:-:S03]  /*95e20*/  IMAD.MOV.U32 R15, RZ, RZ, R27 ;  /* 0x000000ffff0f7224 */ /* 0x002fc600078e001b */
[-C--:B------:R-:W-:Y:S02]  /*95e30*/  LEA.HI.X.SX32 R27, R3, R5.reuse, 0x1, P3 ;  /* 0x00000005031b7211 */ /* 0x080fe400018f0eff */
[----:B------:R-:W-:-:S05]  /*95e40*/  LEA.HI.X.SX32 R15, R15, R5, 0x1, P2 ;  /* 0x000000050f0f7211 */ /* 0x000fca00010f0eff */
[----:B------:R1:W-:Y:S04]  /*95e50*/  STL.64 [R1+0x898], R14 ;  /* 0x0008980e01007387 */ /* 0x0003e80000100a00 */
[----:B-1----:R-:W2:Y:S04]  /*95e60*/  LDL.LU R15, [R1+0x2838] ;  /* 0x00283800010f7983 */ /* 0x002ea80000300800 */
[----:B------:R1:W-:Y:S04]  /*95e70*/  STL.64 [R1+0x890], R26 ;  /* 0x0008901a01007387 */ /* 0x0003e80000100a00 */
[----:B-1----:R-:W3:Y:S01]  /*95e80*/  LDL.LU.64 R26, [R1+0x2830] ;  /* 0x00283000011a7983 */ /* 0x002ee20000300a00 */
[----:B------:R-:W-:Y:S01]  /*95e90*/  VIADD R17, R17, UR33 ;  /* 0x0000002111117c36 */ /* 0x000fe20008000000 */
[----:B------:R-:W-:-:S04]  /*95ea0*/  ULDC UR33, c[0x0][0x248] ;  /* 0x0000920000217ab9 */ /* 0x000fc80000000800 */
[----:B------:R-:W-:Y:S04]  /*95eb0*/  STL [R1+0x170], R17 ;  /* 0x0001701101007387 */ /* 0x000fe80000100800 */
[----:B---3--:R-:W-:Y:S04]  /*95ec0*/  STL.64 [R1+0x2818], R26 ;  /* 0x0028181a01007387 */ /* 0x008fe80000100a00 */
[----:B------:R1:W-:Y:S04]  /*95ed0*/  STL.64 [R1+0x2828], R8 ;  /* 0x0028280801007387 */ /* 0x0003e80000100a00 */
[----:B------:R-:W3:Y:S04]  /*95ee0*/  LDL.LU R3, [R1+0x1a4] ;  /* 0x0001a40001037983 */ /* 0x000ee80000300800 */
[----:B------:R-:W4:Y:S01]  /*95ef0*/  LDL.LU R14, [R1+0x194] ;  /* 0x00019400010e7983 */ /* 0x000f220000300800 */
[----:B-1----:R-:W-:Y:S01]  /*95f00*/  IMAD.MOV.U32 R9, RZ, RZ, R19 ;  /* 0x000000ffff097224 */ /* 0x002fe200078e0013 */
[-C--:B------:R-:W-:Y:S01]  /*95f10*/  LEA R8, P2, R19, R4.reuse, 0x1 ;  /* 0x0000000413087211 */ /* 0x080fe200078408ff */
[----:B------:R-:W-:Y:S01]  /*95f20*/  VIADD R19, R17, UR34 ;  /* 0x0000002211137c36 */ /* 0x000fe20008000000 */
[----:B------:R-:W-:-:S02]  /*95f30*/  LEA R26, P3, R10, R4, 0x1 ;  /* 0x000000040a1a7211 */ /* 0x000fc400078608ff */
[-C--:B------:R-:W-:Y:S01]  /*95f40*/  LEA.HI.X.SX32 R9, R9, R5.reuse, 0x1, P2 ;  /* 0x0000000509097211 */ /* 0x080fe200010f0eff */
[----:B------:R-:W-:Y:S01]  /*95f50*/  IMAD.MOV.U32 R17, RZ, RZ, R13 ;  /* 0x000000ffff117224 */ /* 0x000fe200078e000d */
[----:B------:R-:W-:Y:S01]  /*95f60*/  LEA.HI.X.SX32 R27, R10, R5, 0x1, P3 ;  /* 0x000000050a1b7211 */ /* 0x000fe200018f0eff */
[----:B------:R-:W-:Y:S01]  /*95f70*/  ULDC UR34, c[0x0][0x248] ;  /* 0x0000920000227ab9 */ /* 0x000fe20000000800 */
[----:B----4-:R1:W-:Y:S04]  /*95f80*/  STL [R1+0x2810], R14 ;  /* 0x0028100e01007387 */ /* 0x0103e80000100800 */
[----:B-1----:R-:W4:Y:S04]  /*95f90*/  LDL.LU R14, [R1+0x184] ;  /* 0x00018400010e7983 */ /* 0x002f280000300800 */
[----:B------:R-:W-:Y:S04]  /*95fa0*/  STL [R1+0x16c], R19 ;  /* 0x00016c1301007387 */ /* 0x000fe80000100800 */
[----:B------:R-:W2:Y:S04]  /*95fb0*/  LDL.LU R13, [R1+0x198] ;  /* 0x00019800010d7983 */ /* 0x000ea80000300800 */
[----:B------:R1:W-:Y:S04]  /*95fc0*/  STL.64 [R1+0x888], R8 ;  /* 0x0008880801007387 */ /* 0x0003e80000100a00 */
[----:B-1----:R-:W2:Y:S04]  /*95fd0*/  LDL.LU.64 R8, [R1+0x2828] ;  /* 0x0028280001087983 */ /* 0x002ea80000300a00 */
[----:B------:R-:W3:Y:S04]  /*95fe0*/  LDL.LU R10, [R1+0x2820] ;  /* 0x00282000010a7983 */ /* 0x000ee80000300800 */
[----:B------:R1:W-:Y:S04]  /*95ff0*/  STL.64 [R1+0x880], R26 ;  /* 0x0008801a01007387 */ /* 0x0003e80000100a00 */
[----:B-1----:R-:W4:Y:S04]  /*96000*/  LDL.LU.64 R26, [R1+0x2818] ;  /* 0x00281800011a7983 */ /* 0x002f280000300a00 */
[----:B---3--:R1:W-:Y:S02]  /*96010*/  STL.64 [R1+0x2808], R10 ;  /* 0x0028080a01007387 */ /* 0x0083e40000100a00 */
[----:B-1----:R-:W-:Y:S01]  /*96020*/  LEA R10, P2, R3, R4, 0x1 ;  /* 0x00000004030a7211 */ /* 0x002fe200078408ff */
[----:B------:R-:W-:-:S04]  /*96030*/  IMAD.MOV.U32 R11, RZ, RZ, R3 ;  /* 0x000000ffff0b7224 */ /* 0x000fc800078e0003 */
[----:B------:R-:W-:Y:S04]  /*96040*/  STL [R1+0x878], R10 ;  /* 0x0008780a01007387 */ /* 0x000fe80000100800 */
[----:B------:R-:W3:Y:S04]  /*96050*/  LDL.LU R3, [R1+0x2814] ;  /* 0x0028140001037983 */ /* 0x000ee80000300800 */
[----:B----4-:R1:W-:Y:S04]  /*96060*/  STL.64 [R1+0x2800], R26 ;  /* 0x0028001a01007387 */ /* 0x0103e80000100a00 */
[----:B-1----:R0:W4:Y:S01]  /*96070*/  LDL.64 R26, [R1+0x878] ;  /* 0x00087800011a7983 */ /* 0x0021220000100a00 */
[----:B------:R-:W-:Y:S01]  /*96080*/  LEA R10, P3, R14, R4, 0x1 ;  /* 0x000000040e0a7211 */ /* 0x000fe200078608ff */
[----:B----4-:R-:W-:-:S02]  /*96090*/  IMAD.MOV.U32 R27, RZ, RZ, R17 ;  /* 0x000000ffff1b7224 */ /* 0x010fc400078e0011 */
[----:B------:R-:W4:Y:S04]  /*960a0*/  LDL.LU R17, [R1+0x190] ;  /* 0x0001900001117983 */ /* 0x000f280000300800 */
[----:B---3--:R1:W-:Y:S02]  /*960b0*/  STL.64 [R1+0x2720], R2 ;  /* 0x0027200201007387 */ /* 0x0083e40000100a00 */
[----:B-1----:R-:W-:Y:S01]  /*960c0*/  IMAD.MOV.U32 R2, RZ, RZ, R27 ;  /* 0x000000ffff027224 */ /* 0x002fe200078e001b */
[-C--:B------:R-:W-:Y:S01]  /*960d0*/  LEA.HI.X.SX32 R27, R11, R5.reuse, 0x1, P2 ;  /* 0x000000050b1b7211 */ /* 0x080fe200010f0eff */
[----:B------:R-:W3:Y:S01]  /*960e0*/  LDL.LU R3, [R1+0x18c] ;  /* 0x00018c0001037983 */ /* 0x000ee20000300800 */
[----:B------:R-:W-:-:S03]  /*960f0*/  LEA.HI.X.SX32 R11, R14, R5, 0x1, P3 ;  /* 0x000000050e0b7211 */ /* 0x000fc600018f0eff */
[----:B------:R-:W4:Y:S01]  /*96100*/  LDL.LU R14, [R1+0x2810] ;  /* 0x00281000010e7983 */ /* 0x000f220000300800 */
[----:B------:R-:W-:-:S03]  /*96110*/  LEA R26, P2, R2, R4, 0x1 ;  /* 0x00000004021a7211 */ /* 0x000fc600078408ff */
[----:B------:R1:W-:Y:S04]  /*96120*/  STL [R1+0x87c], R27 ;  /* 0x00087c1b01007387 */ /* 0x0003e80000100800 */
[----:B------:R2:W-:Y:S01]  /*96130*/  STL.64 [R1+0x870], R10 ;  /* 0x0008700a01007387 */ /* 0x0005e20000100a00 */
[----:B-1----:R-:W-:-:S03]  /*96140*/  IMAD.MOV.U32 R27, RZ, RZ, R2 ;  /* 0x000000ffff1b7224 */ /* 0x002fc600078e0002 */
[----:B--2---:R-:W2:Y:S02]  /*96150*/  LDL.LU.64 R10, [R1+0x2808] ;  /* 0x00280800010a7983 */ /* 0x004ea40000300a00 */
[----:B------:R-:W-:Y:S02]  /*96160*/  LEA.HI.X.SX32 R27, R27, R5, 0x1, P2 ;  /* 0x000000051b1b7211 */ /* 0x000fe400010f0eff */
[----:B------:R-:W-:Y:S04]  /*96170*/  STL.64 [R1+0x27f8], R8 ;  /* 0x0027f80801007387 */ /* 0x000fe80000100a00 */
[----:B------:R1:W-:Y:S04]  /*96180*/  STL.64 [R1+0x868], R26 ;  /* 0x0008681a01007387 */ /* 0x0003e80000100a00 */
[----:B-1----:R-:W3:Y:S01]  /*96190*/  LDL.LU.64 R26, [R1+0x2800] ;  /* 0x00280000011a7983 */ /* 0x002ee20000300a00 */
[----:B------:R-:W-:-:S04]  /*961a0*/  LEA R8, P3, R13, R4, 0x1 ;  /* 0x000000040d087211 */ /* 0x000fc800078608ff */
[----:B------:R-:W-:Y:S01]  /*961b0*/  LEA.HI.X.SX32 R9, R13, R5, 0x1, P3 ;  /* 0x000000050d097211 */ /* 0x000fe200018f0eff */
[----:B------:R-:W-:Y:S01]  /*961c0*/  VIADD R19, R19, UR35 ;  /* 0x0000002313137c36 */ /* 0x000fe20008000000 */
[----:B------:R-:W-:-:S03]  /*961d0*/  ULDC UR35, c[0x0][0x248] ;  /* 0x0000920000237ab9 */ /* 0x000fc60000000800 */
[----:B------:R1:W-:Y:S01]  /*961e0*/  STL.64 [R1+0x860], R8 ;  /* 0x0008600801007387 */ /* 0x0003e20000100a00 */
[----:B------:R-:W-:Y:S01]  /*961f0*/  VIADD R2, R19, UR36 ;  /* 0x0000002413027c36 */ /* 0x000fe20008000000 */
[----:B------:R-:W-:-:S03]  /*96200*/  ULDC UR36, c[0x0][0x248] ;  /* 0x0000920000247ab9 */ /* 0x000fc60000000800 */
[----:B------:R-:W-:Y:S01]  /*96210*/  VIADD R2, R2, UR37 ;  /* 0x0000002502027c36 */ /* 0x000fe20008000000 */
[----:B------:R-:W-:Y:S01]  /*96220*/  ULDC UR37, c[0x0][0x248] ;  /* 0x0000920000257ab9 */ /* 0x000fe20000000800 */
[----:B-1----:R-:W-:Y:S01]  /*96230*/  IMAD.MOV.U32 R9, RZ, RZ, R12 ;  /* 0x000000ffff097224 */ /* 0x002fe200078e000c */
[----:B------:R-:W-:-:S04]  /*96240*/  LEA R8, P2, R12, R4, 0x1 ;  /* 0x000000040c087211 */ /* 0x000fc800078408ff */
[----:B------:R-:W-:-:S05]  /*96250*/  LEA.HI.X.SX32 R9, R9, R5, 0x1, P2 ;  /* 0x0000000509097211 */ /* 0x000fca00010f0eff */
[----:B------:R1:W-:Y:S04]  /*96260*/  STL.64 [R1+0x858], R8 ;  /* 0x0008580801007387 */ /* 0x0003e80000100a00 */
[----:B-1----:R-:W3:Y:S04]  /*96270*/  LDL.LU.64 R8, [R1+0x27f8] ;  /* 0x0027f80001087983 */ /* 0x002ee80000300a00 */
[----:B------:R-:W-:Y:S01]  /*96280*/  STL [R1+0x198], R2 ;  /* 0x0001980201007387 */ /* 0x000fe20000100800 */
[----:B----4-:R-:W-:-:S04]  /*96290*/  LEA R12, P3, R14, R4, 0x1 ;  /* 0x000000040e0c7211 */ /* 0x010fc800078608ff */
[----:B------:R-:W-:Y:S01]  /*962a0*/  LEA.HI.X.SX32 R13, R14, R5, 0x1, P3 ;  /* 0x000000050e0d7211 */ /* 0x000fe200018f0eff */
[----:B------:R-:W-:Y:S01]  /*962b0*/  VIADD R14, R2, UR38 ;  /* 0x00000026020e7c36 */ /* 0x000fe20008000000 */
[----:B------:R-:W-:Y:S01]  /*962c0*/  ULDC UR38, c[0x0][0x248] ;  /* 0x0000920000267ab9 */ /* 0x000fe20000000800 */
[----:B--2---:R1:W-:Y:S04]  /*962d0*/  STL.64 [R1+0x27e8], R10 ;  /* 0x0027e80a01007387 */ /* 0x0043e80000100a00 */
[----:B------:R2:W-:Y:S01]  /*962e0*/  STL.64 [R1+0x850], R12 ;  /* 0x0008500c01007387 */ /* 0x0005e20000100a00 */
[-C--:B-1----:R-:W-:Y:S01]  /*962f0*/  LEA R10, P2, R17, R4.reuse, 0x1 ;  /* 0x00000004110a7211 */ /* 0x082fe200078408ff */
[----:B--2---:R-:W-:Y:S02]  /*96300*/  IMAD.MOV.U32 R12, RZ, RZ, R18 ;  /* 0x000000ffff0c7224 */ /* 0x004fe400078e0012 */
[----:B------:R-:W2:Y:S04]  /*96310*/  LDL.LU R18, [R1+0x174] ;  /* 0x0001740001127983 */ /* 0x000ea80000300800 */
[----:B------:R-:W-:Y:S04]  /*96320*/  STL [R1+0x848], R10 ;  /* 0x0008480a01007387 */ /* 0x000fe80000100800 */
[----:B------:R-:W-:Y:S04]  /*96330*/  STL [R1+0x194], R14 ;  /* 0x0001940e01007387 */ /* 0x000fe80000100800 */
[----:B---3--:R1:W-:Y:S04]  /*96340*/  STL.64 [R1+0x27e0], R26 ;  /* 0x0027e01a01007387 */ /* 0x0083e80000100a00 */
[----:B-1----:R0:W3:Y:S01]  /*96350*/  LDL.64 R26, [R1+0x848] ;  /* 0x00084800011a7983 */ /* 0x0020e20000100a00 */
[----:B------:R-:W-:-:S03]  /*96360*/  LEA R10, P3, R3, R4, 0x1 ;  /* 0x00000004030a7211 */ /* 0x000fc600078608ff */
[----:B------:R-:W4:Y:S01]  /*96370*/  LDL.LU R13, [R1+0x178] ;  /* 0x00017800010d7983 */ /* 0x000f220000300800 */
[----:B------:R-:W-:-:S03]  /*96380*/  LEA.HI.X.SX32 R11, R3, R5, 0x1, P3 ;  /* 0x00000005030b7211 */ /* 0x000fc600018f0eff */
[----:B------:R-:W2:Y:S01]  /*96390*/  LDL.LU R2, [R1+0x164] ;  /* 0x0001640001027983 */ /* 0x000ea20000300800 */
[----:B---3--:R-:W-:-:S03]  /*963a0*/  LEA.HI.X.SX32 R27, R17, R5, 0x1, P2 ;  /* 0x00000005111b7211 */ /* 0x008fc600010f0eff */
[----:B------:R-:W3:Y:S04]  /*963b0*/  LDL.LU R17, [R1+0x27f0] ;  /* 0x0027f00001117983 */ /* 0x000ee80000300800 */
[----:B------:R1:W-:Y:S04]  /*963c0*/  STL.64 [R1+0x840], R10 ;  /* 0x0008400a01007387 */ /* 0x0003e80000100a00 */
[----:B-1----:R-:W4:Y:S01]  /*963d0*/  LDL.LU.64 R10, [R1+0x27e8] ;  /* 0x0027e800010a7983 */ /* 0x002f220000300a00 */
[----:B------:R-:W-:-:S03]  /*963e0*/  IMAD.MOV.U32 R3, RZ, RZ, R24 ;  /* 0x000000ffff037224 */ /* 0x000fc600078e0018 */
[----:B------:R-:W-:Y:S04]  /*963f0*/  STL [R1+0x84c], R27 ;  /* 0x00084c1b01007387 */ /* 0x000fe80000100800 */
[----:B--2---:R-:W-:Y:S04]  /*96400*/  STL.64 [R1+0x27c0], R2 ;  /* 0x0027c00201007387 */ /* 0x004fe80000100a00 */
[----:B----4-:R1:W-:Y:S04]  /*96410*/  STL.64 [R1+0x27d0], R10 ;  /* 0x0027d00a01007387 */ /* 0x0103e80000100a00 */
[----:B-1----:R-:W2:Y:S04]  /*96420*/  LDL.LU R10, [R1+0x180] ;  /* 0x00018000010a7983 */ /* 0x002ea80000300800 */
[----:B------:R-:W4:Y:S01]  /*96430*/  LDL.LU R11, [R1+0x17c] ;  /* 0x00017c00010b7983 */ /* 0x000f220000300800 */
[----:B------:R-:W-:Y:S01]  /*96440*/  VIADD R14, R14, UR39 ;  /* 0x000000270e0e7c36 */ /* 0x000fe20008000000 */
[----:B------:R-:W-:-:S02]  /*96450*/  ULDC UR39, c[0x0][0x248] ;  /* 0x0000920000277ab9 */ /* 0x000fc40000000800 */
[----:B------:R-:W3:Y:S04]  /*96460*/  LDL.LU R24, [R1+0x160] ;  /* 0x0001600001187983 */ /* 0x000ee80000300800 */
[----:B------:R1:W-:Y:S02]  /*96470*/  STL [R1+0x18c], R14 ;  /* 0x00018c0e01007387 */ /* 0x0003e40000100800 */
[----:B-1----:R-:W-:Y:S01]  /*96480*/  VIADD R14, R14, UR40 ;  /* 0x000000280e0e7c36 */ /* 0x002fe20008000000 */
[----:B------:R-:W-:Y:S01]  /*96490*/  ULDC UR40, c[0x0][0x248] ;  /* 0x0000920000287ab9 */ /* 0x000fe20000000800 */
[-C--:B--2---:R-:W-:Y:S02]  /*964a0*/  LEA R26, P2, R10, R4.reuse, 0x1 ;  /* 0x000000040a1a7211 */ /* 0x084fe400078408ff */
[----:B----4-:R-:W-:-:S02]  /*964b0*/  LEA R2, P3, R11, R4, 0x1 ;  /* 0x000000040b027211 */ /* 0x010fc400078608ff */
[-C--:B------:R-:W-:Y:S02]  /*964c0*/  LEA.HI.X.SX32 R27, R10, R5.reuse, 0x1, P2 ;  /* 0x000000050a1b7211 */ /* 0x080fe400010f0eff */
[-C--:B------:R-:W-:Y:S02]  /*964d0*/  LEA.HI.X.SX32 R3, R11, R5.reuse, 0x1, P3 ;  /* 0x000000050b037211 */ /* 0x080fe400018f0eff */
[CC--:B------:R-:W-:Y:S01]  /*964e0*/  LEA R10, P2, R13.reuse, R4.reuse, 0x1 ;  /* 0x000000040d0a7211 */ /* 0x0c0fe200078408ff */
[----:B------:R1:W-:Y:S03]  /*964f0*/  STL.64 [R1+0x838], R26 ;  /* 0x0008381a01007387 */ /* 0x0003e60000100a00 */
[----:B------:R-:W-:Y:S01]  /*96500*/  LEA.HI.X.SX32 R11, R13, R5, 0x1, P2 ;  /* 0x000000050d0b7211 */ /* 0x000fe200010f0eff */
[----:B-1----:R-:W2:Y:S04]  /*96510*/  LDL.LU.64 R26, [R1+0x27e0] ;  /* 0x0027e000011a7983 */ /* 0x002ea80000300a00 */
[----:B------:R1:W-:Y:S04]  /*96520*/  STL.64 [R1+0x830], R2 ;  /* 0x0008300201007387 */ /* 0x0003e80000100a00 */
[----:B------:R-:W-:Y:S04]  /*96530*/  STL [R1+0x17c], R14 ;  /* 0x00017c0e01007387 */ /* 0x000fe80000100800 */
[----:B------:R-:W4:Y:S01]  /*96540*/  LDL.LU R13, [R1+0x27d8] ;  /* 0x0027d800010d7983 */ /* 0x000f220000300800 */
[----:B-1----:R-:W-:-:S03]  /*96550*/  LEA R2, P3, R18, R4, 0x1 ;  /* 0x0000000412027211 */ /* 0x002fc600078608ff */
[----:B------:R1:W-:Y:S01]  /*96560*/  STL.64 [R1+0x828], R10 ;  /* 0x0008280a01007387 */ /* 0x0003e20000100a00 */
[----:B------:R-:W-:-:S03]  /*96570*/  LEA.HI.X.SX32 R3, R18, R5, 0x1, P3 ;  /* 0x0000000512037211 */ /* 0x000fc600018f0eff */
[----:B-1----:R-:W3:Y:S04]  /*96580*/  LDL.LU.64 R10, [R1+0x27d0] ;  /* 0x0027d000010a7983 */ /* 0x002ee80000300a00 */
[----:B------:R-:W4:Y:S04]  /*96590*/  LDL.LU R18, [R1+0x27c8] ;  /* 0x0027c80001127983 */ /* 0x000f280000300800 */
[----:B------:R1:W-:Y:S04]  /*965a0*/  STL.64 [R1+0x820], R2 ;  /* 0x0008200201007387 */ /* 0x0003e80000100a00 */
[----:B-1----:R-:W2:Y:S01]  /*965b0*/  LDL.LU.64 R2, [R1+0x27c0] ;  /* 0x0027c00001027983 */ /* 0x002ea20000300a00 */
[----:B------:R-:W-:Y:S01]  /*965c0*/  VIADD R14, R14, UR41 ;  /* 0x000000290e0e7c36 */ /* 0x000fe20008000000 */
[----:B------:R-:W-:-:S02]  /*965d0*/  ULDC UR41, c[0x0][0x248] ;  /* 0x0000920000297ab9 */ /* 0x000fc40000000800 */
[----:B------:R1:W-:Y:S02]  /*965e0*/  STL.64 [R1+0x27b8], R8 ;  /* 0x0027b80801007387 */ /* 0x0003e40000100a00 */
[----:B-1----:R-:W-:Y:S01]  /*965f0*/  IMAD.MOV.U32 R9, RZ, RZ, R25 ;  /* 0x000000ffff097224 */ /* 0x002fe200078e0019 */
[----:B------:R-:W-:-:S04]  /*96600*/  LEA R8, P2, R25, R4, 0x1 ;  /* 0x0000000419087211 */ /* 0x000fc800078408ff */
[----:B------:R-:W-:Y:S01]  /*96610*/  LEA.HI.X.SX32 R9, R9, R5, 0x1, P2 ;  /* 0x0000000509097211 */ /* 0x000fe200010f0eff */
[----:B---3--:R2:W-:Y:S04]  /*96620*/  STL.64 [R1+0x27a8], R10 ;  /* 0x0027a80a01007387 */ /* 0x0085e80000100a00 */
[----:B------:R-:W-:Y:S04]  /*96630*/  STL [R1+0x174], R14 ;  /* 0x0001740e01007387 */ /* 0x000fe80000100800 */
[----:B------:R1:W-:Y:S04]  /*96640*/  STL [R1+0x27b0], R16 ;  /* 0x0027b01001007387 */ /* 0x0003e80000100800 */
[----:B------:R-:W3:Y:S01]  /*96650*/  LDL.LU R25, [R1+0x14c] ;  /* 0x00014c0001197983 */ /* 0x000ee20000300800 */
[----:B--2---:R-:W-:-:S03]  /*96660*/  LEA R10, P3, R2, R4, 0x1 ;  /* 0x00000004020a7211 */ /* 0x004fc600078608ff */
[----:B------:R2:W-:Y:S01]  /*96670*/  STL.64 [R1+0x818], R8 ;  /* 0x0008180801007387 */ /* 0x0005e20000100a00 */
[----:B------:R-:W-:Y:S02]  /*96680*/  LEA.HI.X.SX32 R11, R2, R5, 0x1, P3 ;  /* 0x00000005020b7211 */ /* 0x000fe400018f0eff */
[-C--:B-1----:R-:W-:Y:S01]  /*96690*/  LEA R16, P3, R15, R4.reuse, 0x1 ;  /* 0x000000040f107211 */ /* 0x082fe200078608ff */
[----:B------:R-:W-:Y:S02]  /*966a0*/  IMAD.MOV.U32 R2, RZ, RZ, R27 ;  /* 0x000000ffff027224 */ /* 0x000fe400078e001b */
[----:B------:R-:W-:Y:S01]  /*966b0*/  VIADD R27, R14, UR42 ;  /* 0x0000002a0e1b7c36 */ /* 0x000fe20008000000 */
[----:B------:R-:W-:Y:S01]  /*966c0*/  ULDC UR42, c[0x0][0x248] ;  /* 0x00009200002a7ab9 */ /* 0x000fe20000000800 */
[----:B--2---:R-:W2:Y:S04]  /*966d0*/  LDL.LU.64 R8, [R1+0x27b8] ;  /* 0x0027b80001087983 */ /* 0x004ea80000300a00 */
[----:B------:R1:W-:Y:S04]  /*966e0*/  STL.64 [R1+0x810], R10 ;  /* 0x0008100a01007387 */ /* 0x0003e80000100a00 */
[----:B------:R-:W-:Y:S04]  /*966f0*/  STL [R1+0x800], R16 ;  /* 0x0008001001007387 */ /* 0x000fe80000100800 */
[----:B------:R-:W3:Y:S01]  /*96700*/  LDL.LU R14, [R1+0x144] ;  /* 0x00014400010e7983 */ /* 0x000ee20000300800 */
[----:B-1----:R-:W-:-:S03]  /*96710*/  LEA R10, P2, R24, R4, 0x1 ;  /* 0x00000004180a7211 */ /* 0x002fc600078408ff */
[----:B----4-:R1:W-:Y:S01]  /*96720*/  STL.64 [R1+0x2728], R18 ;  /* 0x0027281201007387 */ /* 0x0103e20000100a00 */
[----:B------:R-:W-:Y:S01]  /*96730*/  LEA.HI.X.SX32 R11, R24, R5, 0x1, P2 ;  /* 0x00000005180b7211 */ /* 0x000fe200010f0eff */
[----:B-1----:R-:W-:Y:S02]  /*96740*/  IMAD.MOV.U32 R19, RZ, RZ, R3 ;  /* 0x000000ffff137224 */ /* 0x002fe400078e0003 */
[----:B------:R-:W-:-:S03]  /*96750*/  IMAD.MOV.U32 R18, RZ, RZ, R16 ;  /* 0x000000ffff127224 */ /* 0x000fc600078e0010 */
[----:B------:R-:W-:Y:S04]  /*96760*/  STL [R1+0x27a0], R19 ;  /* 0x0027a01301007387 */ /* 0x000fe80000100800 */
[----:B------:R-:W4:Y:S04]  /*96770*/  LDL.LU R16, [R1+0x27b0] ;  /* 0x0027b00001107983 */ /* 0x000f280000300800 */
[----:B------:R1:W-:Y:S04]  /*96780*/  STL.64 [R1+0x808], R10 ;  /* 0x0008080a01007387 */ /* 0x0003e80000100a00 */
[----:B-1----:R-:W3:Y:S01]  /*96790*/  LDL.LU.64 R10, [R1+0x27a8] ;  /* 0x0027a800010a7983 */ /* 0x002ee20000300a00 */
[----:B------:R-:W-:Y:S01]  /*967a0*/  IMAD.MOV.U32 R19, RZ, RZ, R17 ;  /* 0x000000ffff137224 */ /* 0x000fe200078e0011 */
[----:B------:R-:W-:Y:S01]  /*967b0*/  LEA.HI.X.SX32 R19, R15, R5, 0x1, P3 ;  /* 0x000000050f137211 */ /* 0x000fe200018f0eff */
[----:B------:R-:W-:Y:S01]  /*967c0*/  IMAD.MOV.U32 R15, RZ, RZ, R12 ;  /* 0x000000ffff0f7224 */ /* 0x000fe200078e000c */
[----:B------:R-:W-:-:S03]  /*967d0*/  LEA R18, P2, R2, R4, 0x1 ;  /* 0x0000000402127211 */ /* 0x000fc600078408ff */
[----:B------:R1:W-:Y:S02]  /*967e0*/  STL [R1+0x804], R19 ;  /* 0x0008041301007387 */ /* 0x0003e40000100800 */
[----:B-1----:R-:W-:-:S05]  /*967f0*/  IMAD.MOV.U32 R19, RZ, RZ, R2 ;  /* 0x000000ffff137224 */ /* 0x002fca00078e0002 */
[----:B------:R-:W-:Y:S01]  /*96800*/  LEA.HI.X.SX32 R19, R19, R5, 0x1, P2 ;  /* 0x0000000513137211 */ /* 0x000fe200010f0eff */
[----:B--2---:R-:W-:Y:S02]  /*96810*/  IMAD.MOV.U32 R12, RZ, RZ, R9 ;  /* 0x000000ffff0c7224 */ /* 0x004fe400078e0009 */
[----:B------:R-:W-:-:S03]  /*96820*/  IMAD.MOV.U32 R9, RZ, RZ, R6 ;  /* 0x000000ffff097224 */ /* 0x000fc600078e0006 */
[----:B------:R-:W-:Y:S01]  /*96830*/  STL.64 [R1+0x2798], R12 ;  /* 0x0027980c01007387 */ /* 0x000fe20000100a00 */
[----:B------:R-:W-:-:S03]  /*96840*/  IMAD.MOV.U32 R6, RZ, RZ, R28 ;  /* 0x000000ffff067224 */ /* 0x000fc600078e001c */
[----:B------:R-:W2:Y:S04]  /*96850*/  LDL.LU R3, [R1+0x134] ;  /* 0x0001340001037983 */ /* 0x000ea80000300800 */
[----:B------:R-:W4:Y:S01]  /*96860*/  LDL.LU R17, [R1+0x130] ;  /* 0x0001300001117983 */ /* 0x000f220000300800 */
[----:B---3--:R-:W-:-:S03]  /*96870*/  IMAD.MOV.U32 R24, RZ, RZ, R11 ;  /* 0x000000ffff187224 */ /* 0x008fc600078e000b */
[----:B------:R-:W3:Y:S04]  /*96880*/  LDL.LU R11, [R1+0x124] ;  /* 0x00012400010b7983 */ /* 0x000ee80000300800 */
[----:B------:R-:W3:Y:S04]  /*96890*/  LDL.LU R28, [R1+0x11c] ;  /* 0x00011c00011c7983 */ /* 0x000ee80000300800 */
[----:B------:R1:W-:Y:S04]  /*968a0*/  STL.64 [R1+0x7f8], R18 ;  /* 0x0007f81201007387 */ /* 0x0003e80000100a00 */
[----:B-1----:R-:W2:Y:S01]  /*968b0*/  LDL.LU R19, [R1+0x27a0] ;  /* 0x0027a00001137983 */ /* 0x002ea20000300800 */
[----:B------:R-:W-:Y:S01]  /*968c0*/  LEA R12, P3, R25, R4, 0x1 ;  /* 0x00000004190c7211 */ /* 0x000fe200078608ff */
[----:B------:R-:W-:Y:S01]  /*968d0*/  VIADD R2, R27, UR43 ;  /* 0x0000002b1b027c36 */ /* 0x000fe20008000000 */
[----:B------:R-:W-:-:S02]  /*968e0*/  ULDC UR43, c[0x0][0x248] ;  /* 0x00009200002b7ab9 */ /* 0x000fc40000000800 */
[----:B------:R-:W-:Y:S02]  /*968f0*/  LEA.HI.X.SX32 R13, R25, R5, 0x1, P3 ;  /* 0x00000005190d7211 */ /* 0x000fe400018f0eff */
[----:B------:R1:W-:Y:S04]  /*96900*/  STL [R1+0x154], R2 ;  /* 0x0001540201007387 */ /* 0x0003e80000100800 */
[----:B------:R-:W3:Y:S04]  /*96910*/  LDL.LU R25, [R1+0x120] ;  /* 0x0001200001197983 */ /* 0x000ee80000300800 */
[----:B------:R2:W-:Y:S01]  /*96920*/  STL.64 [R1+0x7f0], R12 ;  /* 0x0007f00c01007387 */ /* 0x0005e20000100a00 */
[-C--:B------:R-:W-:Y:S01]  /*96930*/  LEA R18, P3, R14, R4.reuse, 0x1 ;  /* 0x000000040e127211 */ /* 0x080fe200078608ff */
[----:B-1----:R-:W-:Y:S01]  /*96940*/  VIADD R2, R2, UR44 ;  /* 0x0000002c02027c36 */ /* 0x002fe20008000000 */
[----:B------:R-:W-:Y:S01]  /*96950*/  ULDC UR44, c[0x0][0x248] ;  /* 0x00009200002c7ab9 */ /* 0x000fe20000000800 */
[----:B--2---:R-:W-:Y:S01]  /*96960*/  IMAD.MOV.U32 R13, RZ, RZ, R19 ;  /* 0x000000ffff0d7224 */ /* 0x004fe200078e0013 */
[----:B------:R-:W-:-:S04]  /*96970*/  LEA R12, P2, R19, R4, 0x1 ;  /* 0x00000004130c7211 */ /* 0x000fc800078408ff */
[-C--:B------:R-:W-:Y:S02]  /*96980*/  LEA.HI.X.SX32 R13, R13, R5.reuse, 0x1, P2 ;  /* 0x000000050d0d7211 */ /* 0x080fe400010f0eff */
[----:B------:R-:W-:-:S03]  /*96990*/  LEA.HI.X.SX32 R19, R14, R5, 0x1, P3 ;  /* 0x000000050e137211 */ /* 0x000fc600018f0eff */
[----:B------:R1:W-:Y:S01]  /*969a0*/  STL.64 [R1+0x7e8], R12 ;  /* 0x0007e80c01007387 */ /* 0x0003e20000100a00 */
[----:B------:R-:W-:-:S03]  /*969b0*/  LEA R14, P3, R3, R4, 0x1 ;  /* 0x00000004030e7211 */ /* 0x000fc600078608ff */
[----:B-1----:R-:W2:Y:S04]  /*969c0*/  LDL.LU.64 R12, [R1+0x2798] ;  /* 0x00279800010c7983 */ /* 0x002ea80000300a00 */
[----:B------:R1:W-:Y:S04]  /*969d0*/  STL [R1+0x14c], R2 ;  /* 0x00014c0201007387 */ /* 0x0003e80000100800 */
[----:B------:R0:W-:Y:S01]  /*969e0*/  STL.64 [R1+0x7e0], R18 ;  /* 0x0007e01201007387 */ /* 0x0001e20000100a00 */
[----:B-1----:R-:W-:Y:S01]  /*969f0*/  VIADD R2, R2, UR45 ;  /* 0x0000002d02027c36 */ /* 0x002fe20008000000 */
[----:B------:R-:W-:Y:S01]  /*96a00*/  ULDC UR45, c[0x0][0x248] ;  /* 0x00009200002d7ab9 */ /* 0x000fe20000000800 */
[----:B0-----:R-:W-:Y:S01]  /*96a10*/  IMAD.MOV.U32 R19, RZ, RZ, R15 ;  /* 0x000000ffff137224 */ /* 0x001fe200078e000f */
[----:B------:R-:W-:-:S02]  /*96a20*/  LEA R18, P2, R15, R4, 0x1 ;  /* 0x000000040f127211 */ /* 0x000fc400078408ff */
[-C--:B------:R-:W-:Y:S02]  /*96a30*/  LEA.HI.X.SX32 R15, R3, R5.reuse, 0x1, P3 ;  /* 0x00000005030f7211 */ /* 0x080fe400018f0eff */
[----:B------:R-:W-:Y:S01]  /*96a40*/  LEA.HI.X.SX32 R19, R19, R5, 0x1, P2 ;  /* 0x0000000513137211 */ /* 0x000fe200010f0eff */
[----:B------:R-:W-:Y:S04]  /*96a50*/  STL [R1+0x144], R2 ;  /* 0x0001440201007387 */ /* 0x000fe80000100800 */
[----:B------:R-:W-:Y:S04]  /*96a60*/  STL.64 [R1+0x7d8], R18 ;  /* 0x0007d81201007387 */ /* 0x000fe80000100a00 */
[----:B------:R4:W-:Y:S01]  /*96a70*/  STL.64 [R1+0x7d0], R14 ;  /* 0x0007d00e01007387 */ /* 0x0009e20000100a00 */
[----:B------:R-:W-:Y:S01]  /*96a80*/  VIADD R3, R2, UR46 ;  /* 0x0000002e02037c36 */ /* 0x000fe20008000000 */
[----:B------:R-:W-:Y:S01]  /*96a90*/  ULDC UR46, c[0x0][0x248] ;  /* 0x00009200002e7ab9 */ /* 0x000fe20000000800 */
[----:B----4-:R-:W-:-:S04]  /*96aa0*/  LEA R14, P2, R17, R4, 0x1 ;  /* 0x00000004110e7211 */ /* 0x010fc800078408ff */
[----:B------:R-:W-:Y:S01]  /*96ab0*/  LEA.HI.X.SX32 R15, R17, R5, 0x1, P2 ;  /* 0x00000005110f7211 */ /* 0x000fe200010f0eff */
[----:B------:R-:W-:Y:S04]  /*96ac0*/  STL [R1+0x134], R3 ;  /* 0x0001340301007387 */ /* 0x000fe80000100800 */
[----:B------:R0:W-:Y:S04]  /*96ad0*/  STL.64 [R1+0x7c8], R14 ;  /* 0x0007c80e01007387 */ /* 0x0001e80000100a00 */
[----:B0-----:R-:W4:Y:S01]  /*96ae0*/  LDL.LU R14, [R1+0x2790] ;  /* 0x00279000010e7983 */ /* 0x001f220000300800 */
[----:B---3--:R-:W-:Y:S01]  /*96af0*/  LEA R18, P3, R11, R4, 0x1 ;  /* 0x000000040b127211 */ /* 0x008fe200078608ff */
[----:B------:R-:W-:-:S03]  /*96b00*/  IMAD.MOV.U32 R15, RZ, RZ, R7 ;  /* 0x000000ffff0f7224 */ /* 0x000fc600078e0007 */
[----:B------:R-:W-:Y:S01]  /*96b10*/  LEA.HI.X.SX32 R19, R11, R5, 0x1, P3 ;  /* 0x000000050b137211 */ /* 0x000fe200018f0eff */
[----:B------:R-:W-:Y:S01]  /*96b20*/  VIADD R11, R3, UR47 ;  /* 0x0000002f030b7c36 */ /* 0x000fe20008000000 */
[----:B------:R-:W-:Y:S01]  /*96b30*/  ULDC UR47, c[0x0][0x248] ;  /* 0x00009200002f7ab9 */ /* 0x000fe20000000800 */
[----:B------:R-:W-:Y:S02]  /*96b40*/  IMAD.MOV.U32 R2, RZ, RZ, R8 ;  /* 0x000000ffff027224 */ /* 0x000fe400078e0008 */
[----:B------:R-:W-:Y:S02]  /*96b50*/  IMAD.MOV.U32 R3, RZ, RZ, R24 ;  /* 0x000000ffff037224 */ /* 0x000fe400078e0018 */
[----:B--2---:R-:W-:Y:S02]  /*96b60*/  IMAD.MOV.U32 R24, RZ, RZ, R12 ;  /* 0x000000ffff187224 */ /* 0x004fe400078e000c */
[----:B------:R-:W-:Y:S01]  /*96b70*/  IMAD.MOV.U32 R12, RZ, RZ, R29 ;  /* 0x000000ffff0c7224 */ /* 0x000fe200078e001d */
[----:B----4-:R0:W-:Y:S04]  /*96b80*/  STL.64 [R1+0x2788], R14 ;  /* 0x0027880e01007387 */ /* 0x0101e80000100a00 */
[----:B------:R1:W-:Y:S04]  /*96b90*/  STL.64 [R1+0x7c0], R18 ;  /* 0x0007c01201007387 */ /* 0x0003e80000100a00 */
[----:B------:R-:W2:Y:S01]  /*96ba0*/  LDL.LU R8, [R1+0x110] ;  /* 0x0001100001087983 */ /* 0x000ea20000300800 */
[----:B0-----:R-:W-:-:S03]  /*96bb0*/  LEA R14, P2, R25, R4, 0x1 ;  /* 0x00000004190e7211 */ /* 0x001fc600078408ff */
[----:B------:R-:W3:Y:S01]  /*96bc0*/  LDL.LU R7, [R1+0x104] ;  /* 0x0001040001077983 */ /* 0x000ee20000300800 */
[----:B------:R-:W-:-:S03]  /*96bd0*/  LEA.HI.X.SX32 R15, R25, R5, 0x1, P2 ;  /* 0x00000005190f7211 */ /* 0x000fc600010f0eff */
[----:B------:R-:W4:Y:S01]  /*96be0*/  LDL.LU R29, [R1+0xfc] ;  /* 0x0000fc00011d7983 */ /* 0x000f220000300800 */
[----:B-1----:R-:W-:-:S03]  /*96bf0*/  LEA R18, P3, R28, R4, 0x1 ;  /* 0x000000041c127211 */ /* 0x002fc600078608ff */
[----:B------:R-:W-:Y:S04]  /*96c00*/  STL [R1+0x276c], R27 ;  /* 0x00276c1b01007387 */ /* 0x000fe80000100800 */
[----:B------:R-:W-:Y:S04]  /*96c10*/  STL [R1+0x2770], R27 ;  /* 0x0027701b01007387 */ /* 0x000fe80000100800 */
[----:B------:R0:W-:Y:S01]  /*96c20*/  STL [R1+0x2774], R27 ;  /* 0x0027741b01007387 */ /* 0x0001e20000100800 */
[----:B------:R-:W-:-:S03]  /*96c30*/  LEA.HI.X.SX32 R19, R28, R5, 0x1, P3 ;  /* 0x000000051c137211 */ /* 0x000fc600018f0eff */
[----:B0-----:R-:W2:Y:S04]  /*96c40*/  LDL.LU R27, [R1+0x114] ;  /* 0x00011400011b7983 */ /* 0x001ea80000300800 */
[----:B------:R0:W-:Y:S04]  /*96c50*/  STL.64 [R1+0x7b8], R14 ;  /* 0x0007b80e01007387 */ /* 0x0001e80000100a00 */
[----:B------:R-:W4:Y:S01]  /*96c60*/  LDL.LU R28, [R1+0x100] ;  /* 0x00010000011c7983 */ /* 0x000f220000300800 */
[----:B0-----:R-:W-:Y:S01]  /*96c70*/  IMAD.MOV.U32 R15, RZ, RZ, R2 ;  /* 0x000000ffff0f7224 */ /* 0x001fe200078e0002 */
[----:B------:R-:W-:-:S02]  /*96c80*/  LEA R14, P2, R2, R4, 0x1 ;  /* 0x00000004020e7211 */ /* 0x000fc400078408ff */
[----:B------:R-:W-:Y:S02]  /*96c90*/  STL.64 [R1+0x7b0], R18 ;  /* 0x0007b01201007387 */ /* 0x000fe40000100a00 */
[----:B------:R-:W-:Y:S02]  /*96ca0*/  LEA.HI.X.SX32 R15, R15, R5, 0x1, P2 ;  /* 0x000000050f0f7211 */ /* 0x000fe400010f0eff */
[----:B------:R-:W4:Y:S04]  /*96cb0*/  LDL.LU R17, [R1+0xf0] ;  /* 0x0000f00001117983 */ /* 0x000f280000300800 */
[----:B------:R-:W4:Y:S04]  /*96cc0*/  LDL.LU R25, [R1+0xec] ;  /* 0x0000ec0001197983 */ /* 0x000f280000300800 */
[----:B------:R0:W-:Y:S04]  /*96cd0*/  STL.64 [R1+0x7a8], R14 ;  /* 0x0007a80e01007387 */ /* 0x0001e80000100a00 */
[----:B0-----:R-:W3:Y:S01]  /*96ce0*/  LDL.LU.64 R14, [R1+0x2788] ;  /* 0x00278800010e7983 */ /* 0x001ee20000300a00 */
[----:B------:R-:W-:Y:S01]  /*96cf0*/  VIADD R2, R11, UR48 ;  /* 0x000000300b027c36 */ /* 0x000fe20008000000 */
[----:B------:R-:W-:-:S04]  /*96d00*/  ULDC UR48, c[0x0][0x248] ;  /* 0x0000920000307ab9 */ /* 0x000fc80000000800 */
[----:B------:R0:W-:Y:S02]  /*96d10*/  STL [R1+0x11c], R2 ;  /* 0x00011c0201007387 */ /* 0x0001e40000100800 */
[----:B0-----:R-:W-:Y:S01]  /*96d20*/  VIADD R2, R2, UR49 ;  /* 0x0000003102027c36 */ /* 0x001fe20008000000 */
[----:B------:R-:W-:Y:S01]  /*96d30*/  ULDC UR49, c[0x0][0x248] ;  /* 0x0000920000317ab9 */ /* 0x000fe20000000800 */
[----:B--2---:R-:W-:-:S04]  /*96d40*/  LEA R18, P3, R27, R4, 0x1 ;  /* 0x000000041b127211 */ /* 0x004fc800078608ff */
[-C--:B------:R-:W-:Y:S01]  /*96d50*/  LEA.HI.X.SX32 R19, R27, R5.reuse, 0x1, P3 ;  /* 0x000000051b137211 */ /* 0x080fe200018f0eff */
[----:B---3--:R0:W-:Y:S04]  /*96d60*/  STL.64 [R1+0x2780], R14 ;  /* 0x0027800e01007387 */ /* 0x0081e80000100a00 */
[----:B------:R1:W-:Y:S01]  /*96d70*/  STL.64 [R1+0x7a0], R18 ;  /* 0x0007a01201007387 */ /* 0x0003e20000100a00 */
[CC--:B0-----:R-:W-:Y:S02]  /*96d80*/  LEA R14, P3, R7.reuse, R4.reuse, 0x1 ;  /* 0x00000004070e7211 */ /* 0x0c1fe400078608ff */
[----:B-1----:R-:W-:Y:S02]  /*96d90*/  LEA R18, P2, R8, R4, 0x1 ;  /* 0x0000000408127211 */ /* 0x002fe400078408ff */
[----:B------:R-:W-:-:S02]  /*96da0*/  LEA.HI.X.SX32 R15, R7, R5, 0x1, P3 ;  /* 0x00000005070f7211 */ /* 0x000fc400018f0eff */
[----:B------:R-:W-:Y:S01]  /*96db0*/  LEA.HI.X.SX32 R19, R8, R5, 0x1, P2 ;  /* 0x0000000508137211 */ /* 0x000fe200010f0eff */
[----:B------:R0:W-:Y:S04]  /*96dc0*/  STL [R1+0x114], R2 ;  /* 0x0001140201007387 */ /* 0x0001e80000100800 */
[----:B------:R1:W-:Y:S04]  /*96dd0*/  STL.64 [R1+0x798], R18 ;  /* 0x0007981201007387 */ /* 0x0003e80000100a00 */
[----:B------:R2:W-:Y:S01]  /*96de0*/  STL.64 [R1+0x790], R14 ;  /* 0x0007900e01007387 */ /* 0x0005e20000100a00 */
[----:B------:R-:W-:Y:S01]  /*96df0*/  IMAD.MOV.U32 R7, RZ, RZ, R26 ;  /* 0x000000ffff077224 */ /* 0x000fe200078e001a */
[-C--:B----4-:R-:W-:Y:S01]  /*96e00*/  LEA R26, P3, R29, R4.reuse, 0x1 ;  /* 0x000000041d1a7211 */ /* 0x090fe200078608ff */
[----:B0-----:R-:W-:Y:S01]  /*96e10*/  VIADD R2, R2, UR50 ;  /* 0x0000003202027c36 */ /* 0x001fe20008000000 */
[----:B------:R-:W-:Y:S01]  /*96e20*/  ULDC UR50, c[0x0][0x248] ;  /* 0x0000920000327ab9 */ /* 0x000fe20000000800 */
[----:B-1----:R-:W3:Y:S01]  /*96e30*/  LDL.LU R18, [R1+0xe0] ;  /* 0x0000e00001127983 */ /* 0x002ee20000300800 */
[----:B--2---:R-:W-:-:S03]  /*96e40*/  LEA R14, P2, R28, R4, 0x1 ;  /* 0x000000041c0e7211 */ /* 0x004fc600078408ff */
[----:B------:R-:W2:Y:S01]  /*96e50*/  LDL.LU R19, [R1+0xdc] ;  /* 0x0000dc0001137983 */ /* 0x000ea20000300800 */
[-C--:B------:R-:W-:Y:S01]  /*96e60*/  LEA.HI.X.SX32 R15, R28, R5.reuse, 0x1, P2 ;  /* 0x000000051c0f7211 */ /* 0x080fe200010f0eff */
[----:B------:R-:W-:Y:S01]  /*96e70*/  IMAD.MOV.U32 R8, RZ, RZ, R21 ;  /* 0x000000ffff087224 */ /* 0x000fe200078e0015 */
[----:B------:R-:W-:-:S03]  /*96e80*/  LEA.HI.X.SX32 R27, R29, R5, 0x1, P3 ;  /* 0x000000051d1b7211 */ /* 0x000fc600018f0eff */
[----:B------:R0:W-:Y:S01]  /*96e90*/  STL.64 [R1+0x788], R14 ;  /* 0x0007880e01007387 */ /* 0x0001e20000100a00 */
[----:B------:R-:W-:-:S03]  /*96ea0*/  IMAD.MOV.U32 R28, RZ, RZ, R0 ;  /* 0x000000ffff1c7224 */ /* 0x000fc600078e0000 */
[----:B0-----:R-:W4:Y:S04]  /*96eb0*/  LDL.LU.64 R14, [R1+0x2780] ;  /* 0x00278000010e7983 */ /* 0x001f280000300a00 */
[----:B------:R-:W-:Y:S04]  /*96ec0*/  STL [R1+0x104], R2 ;  /* 0x0001040201007387 */ /* 0x000fe80000100800 */
[----:B------:R-:W2:Y:S04]  /*96ed0*/  LDL.LU R21, [R1+0xd0] ;  /* 0x0000d00001157983 */ /* 0x000ea80000300800 */
[----:B------:R-:W2:Y:S04]  /*96ee0*/  LDL.LU R0, [R1+0xbc] ;  /* 0x0000bc0001007983 */ /* 0x000ea80000300800 */
[----:B------:R-:W3:Y:S04]  /*96ef0*/  LDL.LU R29, [R1+0x2778] ;  /* 0x00277800011d7983 */ /* 0x000ee80000300800 */
[----:B------:R0:W-:Y:S04]  /*96f00*/  STL.64 [R1+0x780], R26 ;  /* 0x0007801a01007387 */ /* 0x0001e80000100a00 */
[----:B0-----:R0:W4:Y:S01]  /*96f10*/  LDL.LU R27, [R1+0x2774] ;  /* 0x00277400011b7983 */ /* 0x0011220000300800 */
[----:B------:R-:W-:-:S05]  /*96f20*/  LEA R26, P2, R17, R4, 0x1 ;  /* 0x00000004111a7211 */ /* 0x000fca00078408ff */
[----:B------:R1:W-:Y:S04]  /*96f30*/  STL [R1+0x778], R26 ;  /* 0x0007781a01007387 */ /* 0x0003e80000100800 */
[----:B----4-:R0:W4:Y:S01]  /*96f40*/  LDL.LU R27, [R1+0x2770] ;  /* 0x00277000011b7983 */ /* 0x0101220000300800 */
[----:B-1----:R-:W-:-:S05]  /*96f50*/  LEA R26, P3, R25, R4, 0x1 ;  /* 0x00000004191a7211 */ /* 0x002fca00078608ff */
[----:B------:R1:W-:Y:S02]  /*96f60*/  STL [R1+0x770], R26 ;  /* 0x0007701a01007387 */ /* 0x0003e40000100800 */
[----:B-1----:R-:W-:Y:S01]  /*96f70*/  VIADD R26, R2, UR51 ;  /* 0x00000033021a7c36 */ /* 0x002fe20008000000 */
[----:B------:R-:W-:Y:S01]  /*96f80*/  ULDC UR51, c[0x0][0x248] ;  /* 0x0000920000337ab9 */ /* 0x000fe20000000800 */
[----:B------:R-:W-:Y:S01]  /*96f90*/  IMAD.MOV.U32 R2, RZ, RZ, R12 ;  /* 0x000000ffff027224 */ /* 0x000fe200078e000c */
[----:B----4-:R-:W4:Y:S04]  /*96fa0*/  LDL.LU R27, [R1+0x276c] ;  /* 0x00276c00011b7983 */ /* 0x010f280000300800 */
[----:B------:R-:W-:Y:S04]  /*96fb0*/  STL [R1+0xfc], R26 ;  /* 0x0000fc1a01007387 */ /* 0x000fe80000100800 */
[----:B------:R1:W-:Y:S04]  /*96fc0*/  STL.64 [R1+0x2760], R14 ;  /* 0x0027600e01007387 */ /* 0x0003e80000100a00 */
[----:B-1----:R0:W2:Y:S04]  /*96fd0*/  LDL.64 R14, [R1+0x770] ;  /* 0x00077000010e7983 */ /* 0x0020a80000100a00 */
[----:B------:R-:W3:Y:S04]  /*96fe0*/  LDL.LU R12, [R1+0xac] ;  /* 0x0000ac00010c7983 */ /* 0x000ee80000300800 */
[----:B---3--:R1:W-:Y:S04]  /*96ff0*/  STL.64 [R1+0x2750], R12 ;  /* 0x0027500c01007387 */ /* 0x0083e80000100a00 */
[----:B-1----:R0:W3:Y:S01]  /*97000*/  LDL.64 R12, [R1+0x778] ;  /* 0x00077800010c7983 */ /* 0x0020e20000100a00 */
[----:B--2---:R-:W-:Y:S01]  /*97010*/  LEA.HI.X.SX32 R15, R25, R5, 0x1, P3 ;  /* 0x00000005190f7211 */ /* 0x004fe200018f0eff */
[----:B------:R-:W-:-:S02]  /*97020*/  IMAD.MOV.U32 R25, RZ, RZ, R7 ;  /* 0x000000ffff197224 */ /* 0x000fc400078e0007 */
[----:B------:R-:W-:Y:S02]  /*97030*/  IMAD.MOV.U32 R7, RZ, RZ, R29 ;  /* 0x000000ffff077224 */ /* 0x000fe400078e001d */
[----:B------:R-:W-:Y:S02]  /*97040*/  IMAD.MOV.U32 R29, RZ, RZ, R23 ;  /* 0x000000ffff1d7224 */ /* 0x000fe400078e0017 */
[----:B------:R-:W-:Y:S01]  /*97050*/  VIADD R26, R26, UR52 ;  /* 0x000000341a1a7c36 */ /* 0x000fe20008000000 */
[----:B------:R-:W-:Y:S01]  /*97060*/  ULDC UR52, c[0x0][0x248] ;  /* 0x0000920000347ab9 */ /* 0x000fe20000000800 */
[----:B------:R-:W-:Y:S01]  /*97070*/  IMAD.MOV.U32 R23, RZ, RZ, R20 ;  /* 0x000000ffff177224 */ /* 0x000fe200078e0014 */
[----:B---3--:R-:W-:Y:S02]  /*97080*/  LEA.HI.X.SX32 R13, R17, R5, 0x1, P2 ;  /* 0x00000005110d7211 */ /* 0x008fe400010f0eff */
[-C--:B------:R-:W-:Y:S01]  /*97090*/  LEA R14, P2, R18, R4.reuse, 0x1 ;  /* 0x00000004120e7211 */ /* 0x080fe200078408ff */
[----:B------:R-:W2:Y:S01]  /*970a0*/  LDL.LU R17, [R1+0x2768] ;  /* 0x0027680001117983 */ /* 0x000ea20000300800 */
[----:B------:R-:W-:-:S03]  /*970b0*/  LEA R12, P3, R19, R4, 0x1 ;  /* 0x00000004130c7211 */ /* 0x000fc600078608ff */
[----:B------:R1:W-:Y:S04]  /*970c0*/  STL [R1+0x77c], R13 ;  /* 0x00077c0d01007387 */ /* 0x0003e80000100800 */
[----:B------:R3:W-:Y:S04]  /*970d0*/  STL [R1+0x774], R15 ;  /* 0x0007740f01007387 */ /* 0x0007e80000100800 */
[----:B------:R-:W2:Y:S01]  /*970e0*/  LDL.LU R20, [R1+0xa0] ;  /* 0x0000a00001147983 */ /* 0x000ea20000300800 */
[-C--:B-1----:R-:W-:Y:S02]  /*970f0*/  LEA.HI.X.SX32 R13, R19, R5.reuse, 0x1, P3 ;  /* 0x00000005130d7211 */ /* 0x082fe400018f0eff */
[----:B---3--:R-:W-:-:S05]  /*97100*/  LEA.HI.X.SX32 R15, R18, R5, 0x1, P2 ;  /* 0x00000005120f7211 */ /* 0x008fca00010f0eff */
[----:B------:R1:W-:Y:S04]  /*97110*/  STL.64 [R1+0x768], R14 ;  /* 0x0007680e01007387 */ /* 0x0003e80000100a00 */
[----:B-1----:R-:W3:Y:S04]  /*97120*/  LDL.LU.64 R14, [R1+0x2760] ;  /* 0x00276000010e7983 */ /* 0x002ee80000300a00 */
[----:B------:R-:W-:Y:S04]  /*97130*/  STL [R1+0xf0], R26 ;  /* 0x0000f01a01007387 */ /* 0x000fe80000100800 */
[----:B------:R1:W-:Y:S04]  /*97140*/  STL.64 [R1+0x760], R12 ;  /* 0x0007600c01007387 */ /* 0x0003e80000100a00 */
[----:B------:R-:W-:Y:S01]  /*97150*/  STL.64 [R1+0x2730], R10 ;  /* 0x0027300a01007387 */ /* 0x000fe20000100a00 */
[----:B-1----:R-:W-:-:S04]  /*97160*/  LEA R12, P2, R21, R4, 0x1 ;  /* 0x00000004150c7211 */ /* 0x002fc800078408ff */
[----:B------:R-:W-:Y:S02]  /*97170*/  LEA.HI.X.SX32 R13, R21, R5, 0x1, P2 ;  /* 0x00000005150d7211 */ /* 0x000fe400010f0eff */
[----:B------:R-:W3:Y:S04]  /*97180*/  LDL.LU R21, [R1+0x2758] ;  /* 0x0027580001157983 */ /* 0x000ee80000300800 */
[----:B------:R1:W-:Y:S04]  /*97190*/  STL.64 [R1+0x758], R12 ;  /* 0x0007580c01007387 */ /* 0x0003e80000100a00 */
[----:B-1----:R-:W4:Y:S01]  /*971a0*/  LDL.LU.64 R12, [R1+0x2750] ;  /* 0x00275000010c7983 */ /* 0x002f220000300a00 */
[----:B------:R-:W-:-:S04]  /*971b0*/  LEA R18, P3, R0, R4, 0x1 ;  /* 0x0000000400127211 */ /* 0x000fc800078608ff */
[----:B------:R-:W-:Y:S02]  /*971c0*/  LEA.HI.X.SX32 R19, R0, R5, 0x1, P3 ;  /* 0x0000000500137211 */ /* 0x000fe400018f0eff */
[----:B------:R-:W3:Y:S01]  /*971d0*/  LDL.LU R0, [R1+0x2748] ;  /* 0x0027480001007983 */ /* 0x000ee20000300800 */
[----:B------:R-:W-:Y:S01]  /*971e0*/  VIADD R26, R26, UR53 ;  /* 0x000000351a1a7c36 */ /* 0x000fe20008000000 */
[----:B------:R-:W-:Y:S02]  /*971f0*/  ULDC UR53, c[0x0][0x248] ;  /* 0x0000920000357ab9 */ /* 0x000fe40000000800 */
[----:B------:R1:W-:Y:S02]  /*97200*/  STL.64 [R1+0x750], R18 ;  /* 0x0007501201007387 */ /* 0x0003e40000100a00 */
[----:B-1----:R-:W-:Y:S01]  /*97210*/  IMAD.MOV.U32 R19, RZ, RZ, R3 ;  /* 0x000000ffff137224 */ /* 0x002fe200078e0003 */
[----:B------:R-:W-:Y:S01]  /*97220*/  LEA R18, P2, R3, R4, 0x1 ;  /* 0x0000000403127211 */ /* 0x000fe200078408ff */
[----:B------:R-:W-:Y:S01]  /*97230*/  VIADD R3, R26, UR54 ;  /* 0x000000361a037c36 */ /* 0x000fe20008000000 */
[----:B------:R-:W-:-:S02]  /*97240*/  ULDC UR54, c[0x0][0x248] ;  /* 0x0000920000367ab9 */ /* 0x000fc40000000800 */
[----:B------:R-:W-:Y:S02]  /*97250*/  LEA.HI.X.SX32 R19, R19, R5, 0x1, P2 ;  /* 0x0000000513137211 */ /* 0x000fe400010f0eff */
[----:B------:R-:W-:Y:S04]  /*97260*/  STL [R1+0xe0], R3 ;  /* 0x0000e00301007387 */ /* 0x000fe80000100800 */
[----:B------:R1:W-:Y:S01]  /*97270*/  STL.64 [R1+0x748], R18 ;  /* 0x0007481201007387 */ /* 0x0003e20000100a00 */
[----:B----4-:R-:W-:-:S04]  /*97280*/  LEA R10, P3, R12, R4, 0x1 ;  /* 0x000000040c0a7211 */ /* 0x010fc800078608ff */
[----:B------:R-:W-:-:S05]  /*97290*/  LEA.HI.X.SX32 R11, R12, R5, 0x1, P3 ;  /* 0x000000050c0b7211 */ /* 0x000fca00018f0eff */
[----:B------:R4:W-:Y:S04]  /*972a0*/  STL.64 [R1+0x740], R10 ;  /* 0x0007400a01007387 */ /* 0x0009e80000100a00 */
[----:B-1----:R-:W2:Y:S04]  /*972b0*/  LDL.LU R18, [R1+0x88] ;  /* 0x0000880001127983 */ /* 0x002ea80000300800 */
[----:B------:R-:W2:Y:S01]  /*972c0*/  LDL.LU R19, [R1+0x84] ;  /* 0x0000840001137983 */ /* 0x000ea20000300800 */
[----:B------:R-:W-:Y:S02]  /*972d0*/  IMAD.MOV.U32 R12, RZ, RZ, R16 ;  /* 0x000000ffff0c7224 */ /* 0x000fe400078e0010 */
[----:B------:R-:W-:Y:S01]  /*972e0*/  VIADD R16, R3, UR55 ;  /* 0x0000003703107c36 */ /* 0x000fe20008000000 */
[-C--:B----4-:R-:W-:Y:S01]  /*972f0*/  LEA R10, P3, R25, R4.reuse, 0x1 ;  /* 0x00000004190a7211 */ /* 0x090fe200078608ff */
[----:B------:R-:W-:Y:S01]  /*97300*/  ULDC UR55, c[0x0][0x248] ;  /* 0x0000920000377ab9 */ /* 0x000fe20000000800 */
[----:B--2---:R-:W-:Y:S04]  /*97310*/  STL.64 [R1+0x2740], R18 ;  /* 0x0027401201007387 */ /* 0x004fe80000100a00 */
[----:B------:R1:W-:Y:S04]  /*97320*/  STL.64 [R1+0x2738], R26 ;  /* 0x0027381a01007387 */ /* 0x0003e80000100a00 */
[----:B-1----:R-:W2:Y:S01]  /*97330*/  LDL.LU R26, [R1+0x90] ;  /* 0x00009000011a7983 */ /* 0x002ea20000300800 */
[----:B------:R-:W-:-:S03]  /*97340*/  LEA R18, P2, R20, R4, 0x1 ;  /* 0x0000000414127211 */ /* 0x000fc600078408ff */
[----:B------:R-:W4:Y:S01]  /*97350*/  LDL.LU R27, [R1+0x8c] ;  /* 0x00008c00011b7983 */ /* 0x000f220000300800 */
[----:B------:R-:W-:-:S03]  /*97360*/  LEA.HI.X.SX32 R19, R20, R5, 0x1, P2 ;  /* 0x0000000514137211 */ /* 0x000fc600010f0eff */
[----:B------:R-:W3:Y:S04]  /*97370*/  LDL.LU R20, [R1+0x7c] ;  /* 0x00007c0001147983 */ /* 0x000ee80000300800 */
[----:B------:R-:W3:Y:S01]  /*97380*/  LDL.LU R3, [R1+0x80] ;  /* 0x0000800001037983 */ /* 0x000ee20000300800 */
[----:B------:R-:W-:-:S03]  /*97390*/  LEA.HI.X.SX32 R11, R25, R5, 0x1, P3 ;  /* 0x00000005190b7211 */ /* 0x000fc600018f0eff */
[----:B------:R1:W-:Y:S04]  /*973a0*/  STL.64 [R1+0x738], R18 ;  /* 0x0007381201007387 */ /* 0x0003e80000100a00 */
[----:B------:R0:W-:Y:S04]  /*973b0*/  STL.64 [R1+0x730], R10 ;  /* 0x0007300a01007387 */ /* 0x0001e80000100a00 */
[----:B------:R-:W3:Y:S01]  /*973c0*/  LDL.LU R25, [R1+0x78] ;  /* 0x0000780001197983 */ /* 0x000ee20000300800 */
[----:B-1----:R-:W-:Y:S01]  /*973d0*/  IMAD.MOV.U32 R19, RZ, RZ, R2 ;  /* 0x000000ffff137224 */ /* 0x002fe200078e0002 */
[----:B------:R-:W-:Y:S01]  /*973e0*/  LEA R18, P2, R2, R4, 0x1 ;  /* 0x0000000402127211 */ /* 0x000fe200078408ff */
[----:B------:R-:W-:Y:S01]  /*973f0*/  VIADD R2, R16, UR56 ;  /* 0x0000003810027c36 */ /* 0x000fe20008000000 */
[----:B------:R-:W-:-:S02]  /*97400*/  ULDC UR56, c[0x0][0x248] ;  /* 0x0000920000387ab9 */ /* 0x000fc40000000800 */
[-C--:B------:R-:W-:Y:S02]  /*97410*/  LEA.HI.X.SX32 R19, R19, R5.reuse, 0x1, P2 ;  /* 0x0000000513137211 */ /* 0x080fe400010f0eff */
[C---:B0-----:R-:W-:Y:S01]  /*97420*/  LEA R10, P3, R24.reuse, R4, 0x1 ;  /* 0x00000004180a7211 */ /* 0x041fe200078608ff */
[----:B------:R0:W-:Y:S04]  /*97430*/  STL [R1+0xd0], R2 ;  /* 0x0000d00201007387 */ /* 0x0001e80000100800 */
[----:B------:R2:W-:Y:S01]  /*97440*/  STL.64 [R1+0x728], R18 ;  /* 0x0007281201007387 */ /* 0x0005e20000100a00 */
[----:B------:R-:W-:Y:S01]  /*97450*/  LEA.HI.X.SX32 R11, R24, R5, 0x1, P3 ;  /* 0x00000005180b7211 */ /* 0x000fe200018f0eff */
[----:B------:R-:W-:Y:S02]  /*97460*/  IMAD.MOV.U32 R24, RZ, RZ, R12 ;  /* 0x000000ffff187224 */ /* 0x000fe400078e000c */
[----:B0-----:R-:W-:-:S02]  /*97470*/  VIADD R2, R2, UR57 ;  /* 0x0000003902027c36 */ /* 0x001fc40008000000 */
[----:B------:R-:W-:Y:S01]  /*97480*/  STL.64 [R1+0x720], R10 ;  /* 0x0007200a01007387 */ /* 0x000fe20000100a00 */
[----:B------:R-:W-:-:S03]  /*97490*/  ULDC UR57, c[0x0][0x248] ;  /* 0x0000920000397ab9 */ /* 0x000fc60000000800 */
[----:B------:R-:W3:Y:S04]  /*974a0*/  LDL.LU R12, [R1+0x68] ;  /* 0x00006800010c7983 */ /* 0x000ee80000300800 */
[----:B------:R-:W-:Y:S01]  /*974b0*/  STL [R1+0xbc], R2 ;  /* 0x0000bc0201007387 */ /* 0x000fe20000100800 */
[----:B--2---:R-:W-:-:S04]  /*974c0*/  LEA R18, P2, R26, R4, 0x1 ;  /* 0x000000041a127211 */ /* 0x004fc800078408ff */
[----:B------:R-:W-:-:S05]  /*974d0*/  LEA.HI.X.SX32 R19, R26, R5, 0x1, P2 ;  /* 0x000000051a137211 */ /* 0x000fca00010f0eff */
[----:B------:R0:W-:Y:S04]  /*974e0*/  STL.64 [R1+0x718], R18 ;  /* 0x0007181201007387 */ /* 0x0001e80000100a00 */
[----:B0-----:R-:W2:Y:S01]  /*974f0*/  LDL.LU.64 R18, [R1+0x2740] ;  /* 0x0027400001127983 */ /* 0x001ea20000300a00 */
[----:B----4-:R-:W-:-:S04]  /*97500*/  LEA R10, P3, R27, R4, 0x1 ;  /* 0x000000041b0a7211 */ /* 0x010fc800078608ff */
[----:B------:R-:W-:Y:S01]  /*97510*/  LEA.HI.X.SX32 R11, R27, R5, 0x1, P3 ;  /* 0x000000051b0b7211 */ /* 0x000fe200018f0eff */
[----:B------:R-:W-:Y:S01]  /*97520*/  VIADD R2, R2, UR58 ;  /* 0x0000003a02027c36 */ /* 0x000fe20008000000 */
[----:B------:R-:W-:-:S03]  /*97530*/  ULDC UR58, c[0x0][0x248] ;  /* 0x00009200003a7ab9 */ /* 0x000fc60000000800 */
[----:B------:R-:W-:Y:S04]  /*97540*/  STL.64 [R1+0x710], R10 ;  /* 0x0007100a01007387 */ /* 0x000fe80000100a00 */
[----:B------:R0:W-:Y:S02]  /*97550*/  STL [R1+0xb8], R2 ;  /* 0x0000b80201007387 */ /* 0x0001e40000100800 */
[----:B0-----:R-:W-:Y:S01]  /*97560*/  VIADD R2, R2, UR59 ;  /* 0x0000003b02027c36 */ /* 0x001fe20008000000 */
[----:B------:R-:W-:Y:S01]  /*97570*/  ULDC UR59, c[0x0][0x248] ;  /* 0x00009200003b7ab9 */ /* 0x000fe20000000800 */
[-C--:B--2---:R-:W-:Y:S02]  /*97580*/  LEA R26, P2, R18, R4.reuse, 0x1 ;  /* 0x00000004121a7211 */ /* 0x084fe400078408ff */
[----:B------:R-:W-:-:S02]  /*97590*/  LEA R10, P3, R19, R4, 0x1 ;  /* 0x00000004130a7211 */ /* 0x000fc400078608ff */
[-C--:B------:R-:W-:Y:S02]  /*975a0*/  LEA.HI.X.SX32 R27, R18, R5.reuse, 0x1, P2 ;  /* 0x00000005121b7211 */ /* 0x080fe400010f0eff */
[-C--:B------:R-:W-:Y:S02]  /*975b0*/  LEA.HI.X.SX32 R11, R19, R5.reuse, 0x1, P3 ;  /* 0x00000005130b7211 */ /* 0x080fe400018f0eff */
[CC--:B---3--:R-:W-:Y:S01]  /*975c0*/  LEA R18, P2, R3.reuse, R4.reuse, 0x1 ;  /* 0x0000000403127211 */ /* 0x0c8fe200078408ff */
[----:B------:R0:W-:Y:S03]  /*975d0*/  STL.64 [R1+0x708], R26 ;  /* 0x0007081a01007387 */ /* 0x0001e60000100a00 */
[----:B------:R-:W-:Y:S01]  /*975e0*/  LEA.HI.X.SX32 R19, R3, R5, 0x1, P2 ;  /* 0x0000000503137211 */ /* 0x000fe200010f0eff */
[----:B0-----:R-:W2:Y:S04]  /*975f0*/  LDL.LU.64 R26, [R1+0x2738] ;  /* 0x00273800011a7983 */ /* 0x001ea80000300a00 */
[----:B------:R0:W-:Y:S04]  /*97600*/  STL.64 [R1+0x700], R10 ;  /* 0x0007000a01007387 */ /* 0x0001e80000100a00 */
[----:B------:R-:W-:Y:S01]  /*97610*/  STL [R1+0xac], R2 ;  /* 0x0000ac0201007387 */ /* 0x000fe20000100800 */
[----:B0-----:R-:W-:-:S03]  /*97620*/  LEA R10, P3, R20, R4, 0x1 ;  /* 0x00000004140a7211 */ /* 0x001fc600078608ff */
[----:B------:R0:W-:Y:S01]  /*97630*/  STL.64 [R1+0x6f8], R18 ;  /* 0x0006f81201007387 */ /* 0x0001e20000100a00 */
[----:B------:R-:W-:Y:S01]  /*97640*/  LEA.HI.X.SX32 R11, R20, R5, 0x1, P3 ;  /* 0x00000005140b7211 */ /* 0x000fe200018f0eff */
[----:B------:R-:W-:-:S04]  /*97650*/  IMAD.MOV.U32 R3, RZ, RZ, R24 ;  /* 0x000000ffff037224 */ /* 0x000fc800078e0018 */
[----:B------:R1:W-:Y:S01]  /*97660*/  STL.64 [R1+0x6f0], R10 ;  /* 0x0006f00a01007387 */ /* 0x0003e20000100a00 */
[----:B0-----:R-:W-:-:S03]  /*97670*/  LEA R18, P2, R25, R4, 0x1 ;  /* 0x0000000419127211 */ /* 0x001fc600078408ff */
[----:B------:R-:W3:Y:S01]  /*97680*/  LDL.LU R24, [R1+0x38] ;  /* 0x0000380001187983 */ /* 0x000ee20000300800 */
[----:B------:R-:W-:Y:S01]  /*97690*/  VIADD R20, R2, UR60 ;  /* 0x0000003c02147c36 */ /* 0x000fe20008000000 */
[----:B------:R-:W-:Y:S01]  /*976a0*/  ULDC UR60, c[0x0][0x248] ;  /* 0x00009200003c7ab9 */ /* 0x000fe20000000800 */
[-C--:B------:R-:W-:Y:S02]  /*976b0*/  LEA.HI.X.SX32 R19, R25, R5.reuse, 0x1, P2 ;  /* 0x0000000519137211 */ /* 0x080fe400010f0eff */
[----:B------:R-:W4:Y:S01]  /*976c0*/  LDL.LU R25, [R1+0x24] ;  /* 0x0000240001197983 */ /* 0x000f220000300800 */
[C---:B-1----:R-:W-:Y:S01]  /*976d0*/  LEA R10, P3, R15.reuse, R4, 0x1 ;  /* 0x000000040f0a7211 */ /* 0x042fe200078608ff */
[----:B------:R-:W-:Y:S02]  /*976e0*/  VIADD R2, R20, UR4 ;  /* 0x0000000414027c36 */ /* 0x000fe40008000000 */
[----:B------:R0:W-:Y:S01]  /*976f0*/  STL.64 [R1+0x6e8], R18 ;  /* 0x0006e81201007387 */ /* 0x0001e20000100a00 */
[----:B------:R-:W-:Y:S01]  /*97700*/  ULDC UR4, c[0x0][0x248] ;  /* 0x0000920000047ab9 */ /* 0x000fe20000000800 */
[----:B------:R-:W-:-:S05]  /*97710*/  LEA.HI.X.SX32 R11, R15, R5, 0x1, P3 ;  /* 0x000000050f0b7211 */ /* 0x000fca00018f0eff */
[----:B------:R1:W-:Y:S01]  /*97720*/  STL.64 [R1+0x6e0], R10 ;  /* 0x0006e00a01007387 */ /* 0x0003e20000100a00 */
[----:B0-----:R-:W-:-:S03]  /*97730*/  LEA R18, P2, R12, R4, 0x1 ;  /* 0x000000040c127211 */ /* 0x001fc600078408ff */
[----:B------:R0:W-:Y:S01]  /*97740*/  STL [R1+0x9c], R2 ;  /* 0x00009c0201007387 */ /* 0x0001e20000100800 */
[----:B------:R-:W-:-:S03]  /*97750*/  LEA.HI.X.SX32 R19, R12, R5, 0x1, P2 ;  /* 0x000000050c137211 */ /* 0x000fc600010f0eff */
[----:B------:R-:W2:Y:S01]  /*97760*/  LDL.LU R12, [R1+0xc] ;  /* 0x00000c00010c7983 */ /* 0x000ea20000300800 */
[----:B-1----:R-:W-:-:S04]  /*97770*/  LEA R10, P3, R29, R4, 0x1 ;  /* 0x000000041d0a7211 */ /* 0x002fc800078608ff */
[----:B------:R-:W-:Y:S01]  /*97780*/  LEA.HI.X.SX32 R11, R29, R5, 0x1, P3 ;  /* 0x000000051d0b7211 */ /* 0x000fe200018f0eff */
[----:B------:R1:W-:Y:S04]  /*97790*/  STL.64 [R1+0x6d8], R18 ;  /* 0x0006d81201007387 */ /* 0x0003e80000100a00 */
[----:B------:R1:W-:Y:S04]  /*977a0*/  STL.64 [R1+0x6d0], R10 ;  /* 0x0006d00a01007387 */ /* 0x0003e80000100a00 */
[----:B------:R-:W2:Y:S04]  /*977b0*/  LDL.LU R15, [R1+0x8] ;  /* 0x00000800010f7983 */ /* 0x000ea80000300800 */
[----:B------:R-:W2:Y:S01]  /*977c0*/  LDL.LU R29, [R1+0x4] ;  /* 0x00000400011d7983 */ /* 0x000ea20000300800 */
[----:B0-----:R-:W-:Y:S01]  /*977d0*/  VIADD R2, R2, UR5 ;  /* 0x0000000502027c36 */ /* 0x001fe20008000000 */
[----:B-1----:R-:W-:Y:S01]  /*977e0*/  LEA R18, P2, R8, R4, 0x1 ;  /* 0x0000000408127211 */ /* 0x002fe200078408ff */
[----:B------:R-:W-:-:S03]  /*977f0*/  ULDC UR5, c[0x0][0x248] ;  /* 0x0000920000057ab9 */ /* 0x000fc60000000800 */
[----:B------:R-:W-:Y:S01]  /*97800*/  STL [R1+0x98], R2 ;  /* 0x0000980201007387 */ /* 0x000fe20000100800 */
[----:B------:R-:W-:-:S03]  /*97810*/  LEA.HI.X.SX32 R19, R8, R5, 0x1, P2 ;  /* 0x0000000508137211 */ /* 0x000fc600010f0eff */
[----:B------:R-:W2:Y:S01]  /*97820*/  LDL.LU R8, [R1] ;  /* 0x0000000001087983 */ /* 0x000ea20000300800 */
[----:B------:R-:W-:-:S04]  /*97830*/  LEA R10, P3, R22, R4, 0x1 ;  /* 0x00000004160a7211 */ /* 0x000fc800078608ff */
[----:B------:R-:W-:-:S05]  /*97840*/  LEA.HI.X.SX32 R11, R22, R5, 0x1, P3 ;  /* 0x00000005160b7211 */ /* 0x000fca00018f0eff */
[----:B------:R0:W-:Y:S04]  /*97850*/  STL.64 [R1+0x6c0], R10 ;  /* 0x0006c00a01007387 */ /* 0x0001e80000100a00 */
[----:B------:R1:W-:Y:S01]  /*97860*/  STL.64 [R1+0x6c8], R18 ;  /* 0x0006c81201007387 */ /* 0x0003e20000100a00 */
[----:B------:R-:W-:Y:S01]  /*97870*/  VIADD R22, R2, UR6 ;  /* 0x0000000602167c36 */ /* 0x000fe20008000000 */
[----:B------:R-:W-:Y:S01]  /*97880*/  ULDC UR6, c[0x0][0x248] ;  /* 0x0000920000067ab9 */ /* 0x000fe20000000800 */
[CC--:B0-----:R-:W-:Y:S02]  /*97890*/  LEA R10, P2, R9.reuse, R4.reuse, 0x1 ;  /* 0x00000004090a7211 */ /* 0x0c1fe400078408ff */
[CC--:B-1----:R-:W-:Y:S02]  /*978a0*/  LEA R18, P3, R6.reuse, R4.reuse, 0x1 ;  /* 0x0000000406127211 */ /* 0x0c2fe400078608ff */
[-C--:B------:R-:W-:Y:S01]  /*978b0*/  LEA.HI.X.SX32 R11, R9, R5.reuse, 0x1, P2 ;  /* 0x00000005090b7211 */ /* 0x080fe200010f0eff */
[----:B------:R-:W-:Y:S01]  /*978c0*/  IMAD.MOV.U32 R9, RZ, RZ, R7 ;  /* 0x000000ffff097224 */ /* 0x000fe200078e0007 */
[----:B------:R-:W-:Y:S01]  /*978d0*/  LEA.HI.X.SX32 R19, R6, R5, 0x1, P3 ;  /* 0x0000000506137211 */ /* 0x000fe200018f0eff */
[----:B------:R-:W-:Y:S01]  /*978e0*/  IMAD.MOV.U32 R7, RZ, RZ, R3 ;  /* 0x000000ffff077224 */ /* 0x000fe200078e0003 */
[----:B------:R-:W-:-:S02]  /*978f0*/  LEA R2, P3, R23, R4, 0x1 ;  /* 0x0000000417027211 */ /* 0x000fc400078608ff */
[----:B------:R-:W-:Y:S01]  /*97900*/  LEA R6, P2, R3, R4, 0x1 ;  /* 0x0000000403067211 */ /* 0x000fe200078408ff */
[----:B------:R0:W-:Y:S01]  /*97910*/  STL.64 [R1+0x6b8], R10 ;  /* 0x0006b80a01007387 */ /* 0x0001e20000100a00 */
[-C--:B------:R-:W-:Y:S02]  /*97920*/  LEA.HI.X.SX32 R3, R23, R5.reuse, 0x1, P3 ;  /* 0x0000000517037211 */ /* 0x080fe400018f0eff */
[----:B------:R-:W-:Y:S01]  /*97930*/  LEA.HI.X.SX32 R7, R7, R5, 0x1, P2 ;  /* 0x0000000507077211 */ /* 0x000fe200010f0eff */
[----:B0-----:R-:W2:Y:S04]  /*97940*/  LDL.LU.64 R10, [R1+0x2730] ;  /* 0x00273000010a7983 */ /* 0x001ea80000300a00 */
[----:B------:R0:W-:Y:S04]  /*97950*/  STL.64 [R1+0x6b0], R18 ;  /* 0x0006b01201007387 */ /* 0x0001e80000100a00 */
[----:B0-----:R-:W2:Y:S04]  /*97960*/  LDL.LU.64 R18, [R1+0x2728] ;  /* 0x0027280001127983 */ /* 0x001ea80000300a00 */
[----:B------:R0:W-:Y:S04]  /*97970*/  STL [R1+0x94], R22 ;  /* 0x0000941601007387 */ /* 0x0001e80000100800 */
[----:B------:R3:W-:Y:S04]  /*97980*/  STL.64 [R1+0x6a0], R2 ;  /* 0x0006a00201007387 */ /* 0x0007e80000100a00 */
[----:B------:R4:W-:Y:S01]  /*97990*/  STL.64 [R1+0x6a8], R6 ;  /* 0x0006a80601007387 */ /* 0x0009e20000100a00 */
[----:B0-----:R-:W-:Y:S01]  /*979a0*/  VIADD R22, R22, UR7 ;  /* 0x0000000716167c36 */ /* 0x001fe20008000000 */
[----:B------:R-:W-:-:S03]  /*979b0*/  ULDC UR7, c[0x0][0x248] ;  /* 0x0000920000077ab9 */ /* 0x000fc60000000800 */
[----:B------:R-:W-:Y:S01]  /*979c0*/  VIADD R23, R22, UR10 ;  /* 0x0000000a16177c36 */ /* 0x000fe20008000000 */
[----:B------:R-:W-:Y:S01]  /*979d0*/  ULDC UR10, c[0x0][0x248] ;  /* 0x00009200000a7ab9 */ /* 0x000fe20000000800 */
[CC--:B---3--:R-:W-:Y:S02]  /*979e0*/  LEA R2, P2, R24.reuse, R4.reuse, 0x1 ;  /* 0x0000000418027211 */ /* 0x0c8fe400078408ff */
[CC--:B----4-:R-:W-:Y:S02]  /*979f0*/  LEA R6, P3, R25.reuse, R4.reuse, 0x1 ;  /* 0x0000000419067211 */ /* 0x0d0fe400078608ff */
[-C--:B------:R-:W-:Y:S02]  /*97a00*/  LEA.HI.X.SX32 R3, R24, R5.reuse, 0x1, P2 ;  /* 0x0000000518037211 */ /* 0x080fe400010f0eff */
[----:B------:R-:W-:Y:S01]  /*97a10*/  LEA.HI.X.SX32 R7, R25, R5, 0x1, P3 ;  /* 0x0000000519077211 */ /* 0x000fe200018f0eff */
[----:B------:R-:W-:Y:S02]  /*97a20*/  IMAD.MOV.U32 R25, RZ, RZ, R28 ;  /* 0x000000ffff197224 */ /* 0x000fe400078e001c */
[----:B------:R0:W-:Y:S01]  /*97a30*/  STL.64 [R1+0x698], R2 ;  /* 0x0006980201007387 */ /* 0x0001e20000100a00 */
[----:B------:R-:W-:-:S04]  /*97a40*/  LEA R24, P2, R28, R4, 0x1 ;  /* 0x000000041c187211 */ /* 0x000fc800078408ff */
[----:B------:R-:W-:Y:S01]  /*97a50*/  LEA.HI.X.SX32 R25, R25, R5, 0x1, P2 ;  /* 0x0000000519197211 */ /* 0x000fe200010f0eff */
[----:B0-----:R-:W3:Y:S04]  /*97a60*/  LDL.LU.64 R2, [R1+0x2720] ;  /* 0x0027200001027983 */ /* 0x001ee80000300a00 */
[----:B------:R2:W-:Y:S01]  /*97a70*/  STL.64 [R1+0x690], R6 ;  /* 0x0006900601007387 */ /* 0x0005e20000100a00 */
[----:B------:R-:W-:Y:S01]  /*97a80*/  VIADD R28, R23, UR11 ;  /* 0x0000000b171c7c36 */ /* 0x000fe20008000000 */
[----:B------:R-:W-:Y:S02]  /*97a90*/  ULDC UR11, c[0x0][0x248] ;  /* 0x00009200000b7ab9 */ /* 0x000fe40000000800 */
[----:B------:R0:W-:Y:S01]  /*97aa0*/  STL.64 [R1+0x688], R24 ;  /* 0x0006881801007387 */ /* 0x0001e20000100a00 */
[----:B--2---:R-:W-:-:S04]  /*97ab0*/  LEA R6, P3, R12, R4, 0x1 ;  /* 0x000000040c067211 */ /* 0x004fc800078608ff */
[-C--:B------:R-:W-:Y:S01]  /*97ac0*/  LEA.HI.X.SX32 R7, R12, R5.reuse, 0x1, P3 ;  /* 0x000000050c077211 */ /* 0x080fe200018f0eff */
[----:B------:R-:W-:Y:S01]  /*97ad0*/  VIADD R12, R28, UR12 ;  /* 0x0000000c1c0c7c36 */ /* 0x000fe20008000000 */
[C---:B0-----:R-:W-:Y:S01]  /*97ae0*/  LEA R24, P2, R15.reuse, R4, 0x1 ;  /* 0x000000040f187211 */ /* 0x041fe200078408ff */
[----:B------:R-:W-:Y:S02]  /*97af0*/  ULDC UR12, c[0x0][0x248] ;  /* 0x00009200000c7ab9 */ /* 0x000fe40000000800 */
[----:B------:R0:W-:Y:S01]  /*97b00*/  STL.64 [R1+0x680], R6 ;  /* 0x0006800601007387 */ /* 0x0001e20000100a00 */
[----:B------:R-:W-:-:S03]  /*97b10*/  LEA.HI.X.SX32 R25, R15, R5, 0x1, P2 ;  /* 0x000000050f197211 */ /* 0x000fc600010f0eff */
[----:B------:R-:W-:Y:S01]  /*97b20*/  STL [R1+0x84], R12 ;  /* 0x0000840c01007387 */ /* 0x000fe20000100800 */
[----:B0-----:R-:W-:-:S04]  /*97b30*/  LEA R6, P3, R29, R4, 0x1 ;  /* 0x000000041d067211 */ /* 0x001fc800078608ff */
[----:B------:R-:W-:-:S05]  /*97b40*/  LEA.HI.X.SX32 R7, R29, R5, 0x1, P3 ;  /* 0x000000051d077211 */ /* 0x000fca00018f0eff */
[----:B------:R0:W-:Y:S04]  /*97b50*/  STL.64 [R1+0x670], R6 ;  /* 0x0006700601007387 */ /* 0x0001e80000100a00 */
[----:B------:R-:W-:Y:S01]  /*97b60*/  STL.64 [R1+0x678], R24 ;  /* 0x0006781801007387 */ /* 0x000fe20000100a00 */
[----:B0-----:R-:W-:-:S04]  /*97b70*/  LEA R6, P2, R8, R4, 0x1 ;  /* 0x0000000408067211 */ /* 0x001fc800078408ff */
[----:B------:R-:W-:Y:S01]  /*97b80*/  LEA.HI.X.SX32 R7, R8, R5, 0x1, P2 ;  /* 0x0000000508077211 */ /* 0x000fe200010f0eff */
[----:B------:R-:W-:Y:S04]  /*97b90*/  STL [R1+0x2648], R28 ;  /* 0x0026481c01007387 */ /* 0x000fe80000100800 */
[----:B------:R0:W-:Y:S04]  /*97ba0*/  STL.64 [R1+0x668], R6 ;  /* 0x0006680601007387 */ /* 0x0001e80000100a00 */
[----:B0-----:R-:W2:Y:S01]  /*97bb0*/  LDL.LU.64 R6, [R1+0x2718] ;  /* 0x0027180001067983 */ /* 0x001ea20000300a00 */
[----:B------:R-:W-:Y:S01]  /*97bc0*/  LEA R24, P3, R0, R4, 0x1 ;  /* 0x0000000400187211 */ /* 0x000fe200078608ff */
[----:B------:R-:W-:Y:S01]  /*97bd0*/  VIADD R29, R12, UR13 ;  /* 0x0000000d0c1d7c36 */ /* 0x000fe20008000000 */
[----:B------:R-:W-:-:S02]  /*97be0*/  ULDC UR13, c[0x0][0x248] ;  /* 0x00009200000d7ab9 */ /* 0x000fc40000000800 */
[----:B------:R-:W-:Y:S01]  /*97bf0*/  LEA.HI.X.SX32 R25, R0, R5, 0x1, P3 ;  /* 0x0000000500197211 */ /* 0x000fe200018f0eff */
[----:B------:R-:W-:-:S04]  /*97c00*/  IMAD.MOV.U32 R0, RZ, RZ, R9 ;  /* 0x000000ffff007224 */ /* 0x000fc800078e0009 */
[----:B------:R-:W-:Y:S04]  /*97c10*/  STL.64 [R1+0x660], R24 ;  /* 0x0006601801007387 */ /* 0x000fe80000100a00 */
[----:B------:R-:W-:Y:S01]  /*97c20*/  STL [R1+0x2658], R29 ;  /* 0x0026581d01007387 */ /* 0x000fe20000100800 */
[----:B--2---:R-:W-:-:S04]  /*97c30*/  LEA R8, P2, R6, R4, 0x1 ;  /* 0x0000000406087211 */ /* 0x004fc800078408ff */
[----:B------:R-:W-:-:S05]  /*97c40*/  LEA.HI.X.SX32 R9, R6, R5, 0x1, P2 ;  /* 0x0000000506097211 */ /* 0x000fca00010f0eff */
[----:B------:R0:W-:Y:S04]  /*97c50*/  STL.64 [R1+0x658], R8 ;  /* 0x0006580801007387 */ /* 0x0001e80000100a00 */
[----:B0-----:R-:W2:Y:S01]  /*97c60*/  LDL.LU.64 R8, [R1+0x2710] ;  /* 0x0027100001087983 */ /* 0x001ea20000300a00 */
[----:B------:R-:W-:-:S04]  /*97c70*/  LEA R24, P3, R7, R4, 0x1 ;  /* 0x0000000407187211 */ /* 0x000fc800078608ff */
[----:B------:R-:W-:Y:S01]  /*97c80*/  LEA.HI.X.SX32 R25, R7, R5, 0x1, P3 ;  /* 0x0000000507197211 */ /* 0x000fe200018f0eff */
[----:B------:R-:W-:Y:S02]  /*97c90*/  IMAD.MOV.U32 R7, RZ, RZ, R10 ;  /* 0x000000ffff077224 */ /* 0x000fe400078e000a */
[----:B------:R-:W-:Y:S02]  /*97ca0*/  IMAD.MOV.U32 R6, RZ, RZ, R11 ;  /* 0x000000ffff067224 */ /* 0x000fe400078e000b */
[----:B------:R-:W-:Y:S01]  /*97cb0*/  STL.64 [R1+0x650], R24 ;  /* 0x0006501801007387 */ /* 0x000fe20000100a00 */
[----:B--2---:R-:W-:-:S04]  /*97cc0*/  LEA R10, P2, R8, R4, 0x1 ;  /* 0x00000004080a7211 */ /* 0x004fc800078408ff */
[----:B------:R-:W-:-:S05]  /*97cd0*/  LEA.HI.X.SX32 R11, R8, R5, 0x1, P2 ;  /* 0x00000005080b7211 */ /* 0x000fca00010f0eff */
[----:B------:R0:W-:Y:S04]  /*97ce0*/  STL.64 [R1+0x648], R10 ;  /* 0x0006480a01007387 */ /* 0x0001e80000100a00 */
[----:B0-----:R-:W2:Y:S01]  /*97cf0*/  LDL.LU.64 R10, [R1+0x2708] ;  /* 0x00270800010a7983 */ /* 0x001ea20000300a00 */
[----:B------:R-:W-:-:S04]  /*97d00*/  LEA R24, P3, R9, R4, 0x1 ;  /* 0x0000000409187211 */ /* 0x000fc800078608ff */
[----:B------:R-:W-:Y:S01]  /*97d10*/  LEA.HI.X.SX32 R25, R9, R5, 0x1, P3 ;  /* 0x0000000509197211 */ /* 0x000fe200018f0eff */
[----:B------:R-:W-:-:S04]  /*97d20*/  IMAD.MOV.U32 R9, RZ, RZ, R13 ;  /* 0x000000ffff097224 */ /* 0x000fc800078e000d */
[----:B------:R-:W-:Y:S01]  /*97d30*/  STL.64 [R1+0x640], R24 ;  /* 0x0006401801007387 */ /* 0x000fe20000100a00 */
[----:B--2---:R-:W-:-:S04]  /*97d40*/  LEA R12, P2, R10, R4, 0x1 ;  /* 0x000000040a0c7211 */ /* 0x004fc800078408ff */
[----:B------:R-:W-:-:S05]  /*97d50*/  LEA.HI.X.SX32 R13, R10, R5, 0x1, P2 ;  /* 0x000000050a0d7211 */ /* 0x000fca00010f0eff */
[----:B------:R0:W-:Y:S04]  /*97d60*/  STL.64 [R1+0x638], R12 ;  /* 0x0006380c01007387 */ /* 0x0001e80000100a00 */
[----:B0-----:R-:W2:Y:S01]  /*97d70*/  LDL.LU.64 R12, [R1+0x2700] ;  /* 0x00270000010c7983 */ /* 0x001ea20000300a00 */
[----:B------:R-:W-:Y:S01]  /*97d80*/  VIADD R28, R29, UR14 ;  /* 0x0000000e1d1c7c36 */ /* 0x000fe20008000000 */
[CC--:B------:R-:W-:Y:S01]  /*97d90*/  LEA R24, P3, R11.reuse, R4.reuse, 0x1 ;  /* 0x000000040b187211 */ /* 0x0c0fe200078608ff */
[----:B------:R-:W-:Y:S01]  /*97da0*/  IMAD.MOV.U32 R10, RZ, RZ, R14 ;  /* 0x000000ffff0a7224 */ /* 0x000fe200078e000e */
[----:B------:R-:W-:Y:S01]  /*97db0*/  ULDC UR14, c[0x0][0x248] ;  /* 0x00009200000e7ab9 */ /* 0x000fe20000000800 */
[----:B------:R-:W-:Y:S01]  /*97dc0*/  VIADD R15, R28, UR15 ;  /* 0x0000000f1c0f7c36 */ /* 0x000fe20008000000 */
[----:B------:R-:W-:Y:S01]  /*97dd0*/  LEA.HI.X.SX32 R25, R11, R5, 0x1, P3 ;  /* 0x000000050b197211 */ /* 0x000fe200018f0eff */
[----:B------:R-:W-:Y:S01]  /*97de0*/  VIADD R8, R19, UR61 ;  /* 0x0000003d13087c36 */ /* 0x000fe20008000000 */
[----:B------:R-:W-:Y:S01]  /*97df0*/  ULDC UR61, c[0x0][0x248] ;  /* 0x00009200003d7ab9 */ /* 0x000fe20000000800 */
[----:B------:R-:W-:Y:S01]  /*97e00*/  VIADD R29, R15, UR16 ;  /* 0x000000100f1d7c36 */ /* 0x000fe20008000000 */
[----:B------:R-:W-:Y:S01]  /*97e10*/  ULDC UR15, c[0x0][0x248] ;  /* 0x00009200000f7ab9 */ /* 0x000fe20000000800 */
[----:B--2---:R-:W-:-:S03]  /*97e20*/  LEA R14, P2, R12, R4, 0x1 ;  /* 0x000000040c0e7211 */ /* 0x004fc600078408ff */
[----:B------:R-:W-:Y:S01]  /*97e30*/  STL [R1+0x6c], R29 ;  /* 0x00006c1d01007387 */ /* 0x000fe20000100800 */
[----:B------:R-:W-:Y:S01]  /*97e40*/  IMAD.MOV.U32 R11, RZ, RZ, R17 ;  /* 0x000000ffff0b7224 */ /* 0x000fe200078e0011 */
[----:B------:R-:W-:Y:S01]  /*97e50*/  ULDC UR16, c[0x0][0x248] ;  /* 0x0000920000107ab9 */ /* 0x000fe20000000800 */
[----:B------:R-:W-:Y:S01]  /*97e60*/  LEA.HI.X.SX32 R15, R12, R5, 0x1, P2 ;  /* 0x000000050c0f7211 */ /* 0x000fe200010f0eff */
[----:B------:R-:W-:Y:S04]  /*97e70*/  STL.64 [R1+0x630], R24 ;  /* 0x0006301801007387 */ /* 0x000fe80000100a00 */
[----:B------:R0:W-:Y:S04]  /*97e80*/  STL.64 [R1+0x628], R14 ;  /* 0x0006280e01007387 */ /* 0x0001e80000100a00 */
[----:B0-----:R-:W2:Y:S01]  /*97e90*/  LDL.LU.64 R14, [R1+0x26f8] ;  /* 0x0026f800010e7983 */ /* 0x001ea20000300a00 */
[----:B------:R-:W-:Y:S01]  /*97ea0*/  LEA R24, P3, R13, R4, 0x1 ;  /* 0x000000040d187211 */ /* 0x000fe200078608ff */
[----:B------:R-:W-:Y:S01]  /*97eb0*/  VIADD R29, R29, UR17 ;  /* 0x000000111d1d7c36 */ /* 0x000fe20008000000 */
[----:B------:R-:W-:-:S02]  /*97ec0*/  ULDC UR17, c[0x0][0x248] ;  /* 0x0000920000117ab9 */ /* 0x000fc40000000800 */
[----:B------:R-:W-:Y:S01]  /*97ed0*/  LEA.HI.X.SX32 R25, R13, R5, 0x1, P3 ;  /* 0x000000050d197211 */ /* 0x000fe200018f0eff */
[----:B------:R-:W-:Y:S02]  /*97ee0*/  IMAD.MOV.U32 R13, RZ, RZ, R19 ;  /* 0x000000ffff0d7224 */ /* 0x000fe400078e0013 */
[----:B------:R-:W-:Y:S02]  /*97ef0*/  IMAD.MOV.U32 R19, RZ, RZ, R16 ;  /* 0x000000ffff137224 */ /* 0x000fe400078e0010 */
[----:B------:R-:W-:Y:S02]  /*97f00*/  IMAD.MOV.U32 R12, RZ, RZ, R7 ;  /* 0x000000ffff0c7224 */ /* 0x000fe400078e0007 */
[----:B------:R-:W-:Y:S02]  /*97f10*/  IMAD.MOV.U32 R17, RZ, RZ, R19 ;  /* 0x000000ffff117224 */ /* 0x000fe400078e0013 */
[----:B------:R-:W-:Y:S01]  /*97f20*/  VIADD R19, R29, UR18 ;  /* 0x000000121d137c36 */ /* 0x000fe20008000000 */
[----:B------:R0:W-:Y:S01]  /*97f30*/  STL.64 [R1+0x620], R24 ;  /* 0x0006201801007387 */ /* 0x0001e20000100a00 */
[----:B------:R-:W-:Y:S01]  /*97f40*/  IMAD.MOV.U32 R7, RZ, RZ, R18 ;  /* 0x000000ffff077224 */ /* 0x000fe200078e0012 */
[----:B------:R-:W-:-:S02]  /*97f50*/  ULDC UR18, c[0x0][0x248] ;  /* 0x0000920000127ab9 */ /* 0x000fc40000000800 */
[----:B0-----:R-:W4:Y:S04]  /*97f60*/  LDL.LU.64 R24, [R1+0x26f0] ;  /* 0x0026f00001187983 */ /* 0x001f280000300a00 */
[----:B------:R0:W-:Y:S01]  /*97f70*/  STL [R1+0x64], R19 ;  /* 0x0000641301007387 */ /* 0x0001e20000100800 */
[CC--:B--2---:R-:W-:Y:S02]  /*97f80*/  LEA R18, P2, R14.reuse, R4.reuse, 0x1 ;  /* 0x000000040e127211 */ /* 0x0c4fe400078408ff */
[C---:B------:R-:W-:Y:S02]  /*97f90*/  LEA R16, P3, R15.reuse, R4, 0x1 ;  /* 0x000000040f107211 */ /* 0x040fe400078608ff */
[-C--:B0-----:R-:W-:Y:S01]  /*97fa0*/  LEA.HI.X.SX32 R19, R14, R5.reuse, 0x1, P2 ;  /* 0x000000050e137211 */ /* 0x081fe200010f0eff */
[----:B------:R-:W-:Y:S01]  /*97fb0*/  IMAD.MOV.U32 R14, RZ, RZ, R17 ;  /* 0x000000ffff0e7224 */ /* 0x000fe200078e0011 */
[----:B------:R-:W-:-:S03]  /*97fc0*/  LEA.HI.X.SX32 R17, R15, R5, 0x1, P3 ;  /* 0x000000050f117211 */ /* 0x000fc600018f0eff */
[----:B------:R0:W-:Y:S04]  /*97fd0*/  STL.64 [R1+0x618], R18 ;  /* 0x0006181201007387 */ /* 0x0001e80000100a00 */
[----:B0-----:R-:W2:Y:S04]  /*97fe0*/  LDL.LU.64 R18, [R1+0x26e8] ;  /* 0x0026e80001127983 */ /* 0x001ea80000300a00 */
[----:B------:R0:W-:Y:S04]  /*97ff0*/  STL.64 [R1+0x610], R16 ;  /* 0x0006101001007387 */ /* 0x0001e80000100a00 */
[----:B0-----:R-:W4:Y:S01]  /*98000*/  LDL.LU.64 R16, [R1+0x26e0] ;  /* 0x0026e00001107983 */ /* 0x001f220000300a00 */
[----:B------:R-:W-:-:S03]  /*98010*/  IMAD.MOV.U32 R15, RZ, RZ, R20 ;  /* 0x000000ffff0f7224 */ /* 0x000fc600078e0014 */
[----:B------:R-:W4:Y:S04]  /*98020*/  LDL.LU R20, [R1+0x26d8] ;  /* 0x0026d80001147983 */ /* 0x000f280000300800 */
[----:B--2---:R4:W-:Y:S04]  /*98030*/  STL.64 [R1+0x26d0], R18 ;  /* 0x0026d01201007387 */ /* 0x0049e80000100a00 */
[----:B------:R-:W-:Y:S04]  /*98040*/  STL.64 [R1+0x26c8], R6 ;  /* 0x0026c80601007387 */ /* 0x000fe80000100a00 */
[----:B---3--:R0:W-:Y:S01]  /*98050*/  STL [R1+0x26c0], R2 ;  /* 0x0026c00201007387 */ /* 0x0081e20000100800 */
[-C--:B----4-:R-:W-:Y:S01]  /*98060*/  LEA R18, P2, R16, R4.reuse, 0x1 ;  /* 0x0000000410127211 */ /* 0x090fe200078408ff */
[----:B0-----:R-:W-:Y:S01]  /*98070*/  VIADD R2, R29, UR61 ;  /* 0x0000003d1d027c36 */ /* 0x001fe20008000000 */
[----:B------:R-:W-:Y:S01]  /*98080*/  LEA R6, P3, R17, R4, 0x1 ;  /* 0x0000000411067211 */ /* 0x000fe200078608ff */
[----:B------:R-:W-:-:S02]  /*98090*/  ULDC UR61, c[0x0][0x248] ;  /* 0x00009200003d7ab9 */ /* 0x000fc40000000800 */
[----:B------:R0:W-:Y:S01]  /*980a0*/  STL [R1+0x608], R18 ;  /* 0x0006081201007387 */ /* 0x0001e20000100800 */
[----:B------:R-:W-:Y:S01]  /*980b0*/  VIADD R2, R2, UR19 ;  /* 0x0000001302027c36 */ /* 0x000fe20008000000 */
[----:B------:R-:W-:Y:S02]  /*980c0*/  ULDC UR19, c[0x0][0x248] ;  /* 0x0000920000137ab9 */ /* 0x000fe40000000800 */
[----:B0-----:R-:W2:Y:S04]  /*980d0*/  LDL.LU.64 R18, [R1+0x26d0] ;  /* 0x0026d00001127983 */ /* 0x001ea80000300a00 */
[----:B------:R0:W-:Y:S04]  /*980e0*/  STL [R1+0x600], R6 ;  /* 0x0006000601007387 */ /* 0x0001e80000100800 */
[----:B0-----:R-:W3:Y:S04]  /*980f0*/  LDL.LU.64 R6, [R1+0x26c8] ;  /* 0x0026c80001067983 */ /* 0x001ee80000300a00 */
[----:B------:R0:W-:Y:S04]  /*98100*/  STL [R1+0x50], R2 ;  /* 0x0000500201007387 */ /* 0x0001e80000100800 */
[----:B0-----:R-:W4:Y:S04]  /*98110*/  LDL.LU R2, [R1+0x26c0] ;  /* 0x0026c00001027983 */ /* 0x001f280000300800 */
[----:B------:R0:W-:Y:S04]  /*98120*/  STL.64 [R1+0x26b8], R22 ;  /* 0x0026b81601007387 */ /* 0x0001e80000100a00 */
[----:B0-----:R0:W2:Y:S04]  /*98130*/  LDL.64 R22, [R1+0x608] ;  /* 0x0006080001167983 */ /* 0x0010a80000100a00 */
[----:B--2---:R-:W2:Y:S04]  /*98140*/  LDL.LU R23, [R1+0x144] ;  /* 0x0001440001177983 */ /* 0x004ea80000300800 */
[----:B------:R1:W-:Y:S04]  /*98150*/  STL.64 [R1+0x26b0], R20 ;  /* 0x0026b01401007387 */ /* 0x0003e80000100a00 */
[----:B-1----:R0:W2:Y:S02]  /*98160*/  LDL.64 R20, [R1+0x600] ;  /* 0x0006000001147983 */ /* 0x0020a40000100a00 */
[----:B--2---:R-:W-:Y:S01]  /*98170*/  IMAD.MOV.U32 R21, RZ, RZ, R23 ;  /* 0x000000ffff157224 */ /* 0x004fe200078e0017 */
[----:B------:R-:W-:-:S03]  /*98180*/  LEA.HI.X.SX32 R23, R16, R5, 0x1, P2 ;  /* 0x0000000510177211 */ /* 0x000fc600010f0eff */
[----:B------:R-:W-:Y:S01]  /*98190*/  IMAD.MOV.U32 R16, RZ, RZ, R21 ;  /* 0x000000ffff107224 */ /* 0x000fe200078e0015 */
[----:B------:R-:W-:Y:S01]  /*981a0*/  LEA.HI.X.SX32 R21, R17, R5, 0x1, P3 ;  /* 0x0000000511157211 */ /* 0x000fe200018f0eff */
[----:B------:R1:W-:Y:S04]  /*981b0*/  STL [R1+0x60c], R23 ;  /* 0x00060c1701007387 */ /* 0x0003e80000100800 */
[----:B-1----:R-:W2:Y:S04]  /*981c0*/  LDL.LU.64 R22, [R1+0x26b8] ;  /* 0x0026b80001167983 */ /* 0x002ea80000300a00 */
[----:B------:R1:W-:Y:S04]  /*981d0*/  STL [R1+0x604], R21 ;  /* 0x0006041501007387 */ /* 0x0003e80000100800 */
[----:B-1----:R-:W3:Y:S04]  /*981e0*/  LDL.LU.64 R20, [R1+0x26b0] ;  /* 0x0026b00001147983 */ /* 0x002ee80000300a00 */
[----:B------:R-:W4:Y:S04]  /*981f0*/  LDL.LU R17, [R1+0x114] ;  /* 0x0001140001117983 */ /* 0x000f280000300800 */
[----:B------:R-:W-:Y:S04]  /*98200*/  STL.64 [R1+0x26a8], R24 ;  /* 0x0026a81801007387 */ /* 0x000fe80000100a00 */
[----:B------:R-:W-:Y:S04]  /*98210*/  STL.64 [R1+0x26a0], R28 ;  /* 0x0026a01c01007387 */ /* 0x000fe80000100a00 */
[----:B------:R1:W-:Y:S04]  /*98220*/  STL [R1+0x2698], R3 ;  /* 0x0026980301007387 */ /* 0x0003e80000100800 */
[----:B-1----:R-:W2:Y:S01]  /*98230*/  LDL R3, [R1+0x50] ;  /* 0x0000500001037983 */ /* 0x002ea20000100800 */
[----:B------:R-:W-:-:S02]  /*98240*/  LEA R24, P2, R18, R4, 0x1 ;  /* 0x0000000412187211 */ /* 0x000fc400078408ff */
[----:B------:R-:W-:-:S03]  /*98250*/  LEA R28, P3, R19, R4, 0x1 ;  /* 0x00000004131c7211 */ /* 0x000fc600078608ff */
[----:B------:R1:W-:Y:S04]  /*98260*/  STL [R1+0x5f8], R24 ;  /* 0x0005f81801007387 */ /* 0x0003e80000100800 */
[----:B-1----:R-:W4:Y:S04]  /*98270*/  LDL.LU.64 R24, [R1+0x26a8] ;  /* 0x0026a80001187983 */ /* 0x002f280000300a00 */
[----:B------:R1:W-:Y:S04]  /*98280*/  STL [R1+0x5f0], R28 ;  /* 0x0005f01c01007387 */ /* 0x0003e80000100800 */
[----:B-1----:R-:W4:Y:S01]  /*98290*/  LDL.LU.64 R28, [R1+0x26a0] ;  /* 0x0026a000011c7983 */ /* 0x002f220000300a00 */
[----:B--2---:R-:W-:Y:S01]  /*982a0*/  VIADD R3, R3, UR20 ;  /* 0x0000001403037c36 */ /* 0x004fe20008000000 */
[----:B------:R-:W-:-:S04]  /*982b0*/  ULDC UR20, c[0x0][0x248] ;  /* 0x0000920000147ab9 */ /* 0x000fc80000000800 */
[----:B------:R1:W-:Y:S04]  /*982c0*/  STL [R1+0x58], R3 ;  /* 0x0000580301007387 */ /* 0x0003e80000100800 */
[----:B-1----:R-:W2:Y:S04]  /*982d0*/  LDL.LU R3, [R1+0x2698] ;  /* 0x0026980001037983 */ /* 0x002ea80000300800 */
[----:B------:R1:W-:Y:S04]  /*982e0*/  STL.64 [R1+0x2690], R12 ;  /* 0x0026900c01007387 */ /* 0x0003e80000100a00 */
[----:B-1----:R0:W3:Y:S04]  /*982f0*/  LDL.64 R12, [R1+0x5f8] ;  /* 0x0005f800010c7983 */ /* 0x0020e80000100a00 */
[----:B---3--:R-:W3:Y:S04]  /*98300*/  LDL.LU R13, [R1+0x58] ;  /* 0x00005800010d7983 */ /* 0x008ee80000300800 */
[----:B------:R1:W-:Y:S04]  /*98310*/  STL.64 [R1+0x2688], R8 ;  /* 0x0026880801007387 */ /* 0x0003e80000100a00 */
[----:B-1----:R0:W3:Y:S02]  /*98320*/  LDL.64 R8, [R1+0x5f0] ;  /* 0x0005f00001087983 */ /* 0x0020e40000100a00 */
[----:B---3--:R-:W-:Y:S01]  /*98330*/  IMAD.MOV.U32 R9, RZ, RZ, R13 ;  /* 0x000000ffff097224 */ /* 0x008fe200078e000d */
[----:B------:R-:W-:-:S03]  /*98340*/  LEA.HI.X.SX32 R13, R18, R5, 0x1, P2 ;  /* 0x00000005120d7211 */ /* 0x000fc600010f0eff */
[----:B------:R-:W-:Y:S01]  /*98350*/  IMAD.MOV.U32 R18, RZ, RZ, R9 ;  /* 0x000000ffff127224 */ /* 0x000fe200078e0009 */
[----:B------:R-:W-:Y:S01]  /*98360*/  LEA.HI.X.SX32 R9, R19, R5, 0x1, P3 ;  /* 0x0000000513097211 */ /* 0x000fe200018f0eff */
[----:B------:R1:W-:Y:S01]  /*98370*/  STL [R1+0x5fc], R13 ;  /* 0x0005fc0d01007387 */ /* 0x0003e20000100800 */
[----:B------:R-:W-:-:S03]  /*98380*/  IMAD.MOV.U32 R19, RZ, RZ, R23 ;  /* 0x000000ffff137224 */ /* 0x000fc600078e0017 */
[----:B-1----:R-:W3:Y:S04]  /*98390*/  LDL.LU.64 R12, [R1+0x2690] ;  /* 0x00269000010c7983 */ /* 0x002ee80000300a00 */
[----:B------:R1:W-:Y:S01]  /*983a0*/  STL [R1+0x5f4], R9 ;  /* 0x0005f40901007387 */ /* 0x0003e20000100800 */
[----:B------:R-:W-:Y:S01]  /*983b0*/  LEA R8, P2, R20, R4, 0x1 ;  /* 0x0000000414087211 */ /* 0x000fe200078408ff */
[----:B-1----:R-:W-:-:S04]  /*983c0*/  IMAD.MOV.U32 R9, RZ, RZ, R22 ;  /* 0x000000ffff097224 */ /* 0x002fc800078e0016 */
[----:B------:R-:W-:Y:S02]  /*983d0*/  IMAD.MOV.U32 R23, RZ, RZ, R9 ;  /* 0x000000ffff177224 */ /* 0x000fe400078e0009 */
[----:B------:R-:W-:Y:S01]  /*983e0*/  VIADD R9, R18, UR21 ;  /* 0x0000001512097c36 */ /* 0x000fe20008000000 */
[----:B------:R-:W-:Y:S01]  /*983f0*/  LEA R22, P3, R21, R4, 0x1 ;  /* 0x0000000415167211 */ /* 0x000fe200078608ff */
[----:B------:R-:W-:-:S03]  /*98400*/  ULDC UR21, c[0x0][0x248] ;  /* 0x0000920000157ab9 */ /* 0x000fc60000000800 */
[----:B------:R1:W-:Y:S02]  /*98410*/  STL [R1+0x54], R9 ;  /* 0x0000540901007387 */ /* 0x0003e40000100800 */
[-C--:B-1----:R-:W-:Y:S01]  /*98420*/  LEA.HI.X.SX32 R9, R20, R5.reuse, 0x1, P2 ;  /* 0x0000000514097211 */ /* 0x082fe200010f0eff */
[----:B------:R-:W-:Y:S01]  /*98430*/  IMAD.MOV.U32 R20, RZ, RZ, R23 ;  /* 0x000000ffff147224 */ /* 0x000fe200078e0017 */
[----:B------:R-:W-:-:S03]  /*98440*/  LEA.HI.X.SX32 R23, R21, R5, 0x1, P3 ;  /* 0x0000000515177211 */ /* 0x000fc600018f0eff */
[----:B------:R1:W-:Y:S04]  /*98450*/  STL.64 [R1+0x5e8], R8 ;  /* 0x0005e80801007387 */ /* 0x0003e80000100a00 */
[----:B-1----:R-:W2:Y:S04]  /*98460*/  LDL.LU.64 R8, [R1+0x2688] ;  /* 0x0026880001087983 */ /* 0x002ea80000300a00 */
[----:B------:R1:W-:Y:S04]  /*98470*/  STL.64 [R1+0x5e0], R22 ;  /* 0x0005e01601007387 */ /* 0x0003e80000100a00 */
[----:B-1----:R-:W3:Y:S04]  /*98480*/  LDL.LU.64 R22, [R1+0x2680] ;  /* 0x0026800001167983 */ /* 0x002ee80000300a00 */
[----:B----4-:R3:W-:Y:S04]  /*98490*/  STL.64 [R1+0x2678], R24 ;  /* 0x0026781801007387 */ /* 0x0107e80000100a00 */
[----:B------:R-:W-:Y:S01]  /*984a0*/  STL.64 [R1+0x2670], R28 ;  /* 0x0026701c01007387 */ /* 0x000fe20000100a00 */
[----:B---3--:R-:W-:-:S04]  /*984b0*/  LEA R24, P2, R22, R4, 0x1 ;  /* 0x0000000416187211 */ /* 0x008fc800078408ff */
[----:B------:R-:W-:-:S05]  /*984c0*/  LEA.HI.X.SX32 R25, R22, R5, 0x1, P2 ;  /* 0x0000000516197211 */ /* 0x000fca00010f0eff */
[----:B------:R1:W-:Y:S04]  /*984d0*/  STL.64 [R1+0x5d8], R24 ;  /* 0x0005d81801007387 */ /* 0x0003e80000100a00 */
[----:B-1----:R-:W3:Y:S01]  /*984e0*/  LDL.LU.64 R24, [R1+0x2678] ;  /* 0x0026780001187983 */ /* 0x002ee20000300a00 */
[----:B------:R-:W-:-:S04]  /*984f0*/  LEA R28, P3, R23, R4, 0x1 ;  /* 0x00000004171c7211 */ /* 0x000fc800078608ff */
[----:B------:R-:W-:Y:S01]  /*98500*/  LEA.HI.X.SX32 R29, R23, R5, 0x1, P3 ;  /* 0x00000005171d7211 */ /* 0x000fe200018f0eff */
[----:B------:R-:W-:Y:S02]  /*98510*/  IMAD.MOV.U32 R23, RZ, RZ, R19 ;  /* 0x000000ffff177224 */ /* 0x000fe400078e0013 */
[----:B------:R-:W-:Y:S02]  /*98520*/  IMAD.MOV.U32 R19, RZ, RZ, R26 ;  /* 0x000000ffff137224 */ /* 0x000fe400078e001a */
[----:B------:R1:W-:Y:S01]  /*98530*/  STL.64 [R1+0x5d0], R28 ;  /* 0x0005d01c01007387 */ /* 0x0003e20000100a00 */
[----:B------:R-:W-:-:S03]  /*98540*/  IMAD.MOV.U32 R22, RZ, RZ, R27 ;  /* 0x000000ffff167224 */ /* 0x000fc600078e001b */
[----:B-1----:R-:W4:Y:S04]  /*98550*/  LDL.LU.64 R28, [R1+0x2670] ;  /* 0x00267000011c7983 */ /* 0x002f280000300a00 */
[----:B------:R-:W-:Y:S01]  /*98560*/  STL.64 [R1+0x2650], R22 ;  /* 0x0026501601007387 */ /* 0x000fe20000100a00 */
[----:B---3--:R-:W-:-:S04]  /*98570*/  LEA R26, P2, R24, R4, 0x1 ;  /* 0x00000004181a7211 */ /* 0x008fc800078408ff */
[----:B------:R-:W-:-:S05]  /*98580*/  LEA.HI.X.SX32 R27, R24, R5, 0x1, P2 ;  /* 0x00000005181b7211 */ /* 0x000fca00010f0eff */
[----:B------:R1:W-:Y:S04]  /*98590*/  STL.64 [R1+0x5c8], R26 ;  /* 0x0005c81a01007387 */ /* 0x0003e80000100a00 */
[----:B-1----:R-:W3:Y:S01]  /*985a0*/  LDL.LU.64 R26, [R1+0x2668] ;  /* 0x00266800011a7983 */ /* 0x002ee20000300a00 */
[----:B------:R-:W-:Y:S01]  /*985b0*/  VIADD R21, R18, UR61 ;  /* 0x0000003d12157c36 */ /* 0x000fe20008000000 */
[----:B------:R-:W-:Y:S01]  /*985c0*/  LEA R22, P3, R25, R4, 0x1 ;  /* 0x0000000419167211 */ /* 0x000fe200078608ff */
[----:B----4-:R-:W-:Y:S01]  /*985d0*/  IMAD.MOV.U32 R23, RZ, RZ, R29 ;  /* 0x000000ffff177224 */ /* 0x010fe200078e001d */
[----:B------:R-:W-:Y:S01]  /*985e0*/  STL.64 [R1+0x2660], R16 ;  /* 0x0026601001007387 */ /* 0x000fe20000100a00 */
[----:B------:R-:W-:Y:S01]  /*985f0*/  VIADD R21, R21, UR22 ;  /* 0x0000001615157c36 */ /* 0x000fe20008000000 */
[----:B------:R-:W-:Y:S01]  /*98600*/  ULDC UR61, c[0x0][0x248] ;  /* 0x00009200003d7ab9 */ /* 0x000fe20000000800 */
[----:B------:R-:W-:Y:S01]  /*98610*/  IMAD.MOV.U32 R24, RZ, RZ, R23 ;  /* 0x000000ffff187224 */ /* 0x000fe200078e0017 */
[----:B------:R-:W-:Y:S01]  /*98620*/  LEA.HI.X.SX32 R23, R25, R5, 0x1, P3 ;  /* 0x0000000519177211 */ /* 0x000fe200018f0eff */
[----:B------:R-:W-:Y:S01]  /*98630*/  VIADD R29, R21, UR23 ;  /* 0x00000017151d7c36 */ /* 0x000fe20008000000 */
[----:B------:R-:W-:Y:S01]  /*98640*/  ULDC UR22, c[0x0][0x248] ;  /* 0x0000920000167ab9 */ /* 0x000fe20000000800 */
[----:B------:R-:W-:Y:S01]  /*98650*/  IMAD.MOV.U32 R25, RZ, RZ, R20 ;  /* 0x000000ffff197224 */ /* 0x000fe200078e0014 */
[----:B------:R-:W-:-:S02]  /*98660*/  ULDC UR23, c[0x0][0x248] ;  /* 0x0000920000177ab9 */ /* 0x000fc40000000800 */
[----:B------:R-:W-:Y:S04]  /*98670*/  STL [R1+0x48], R29 ;  /* 0x0000481d01007387 */ /* 0x000fe80000100800 */
[----:B------:R1:W-:Y:S01]  /*98680*/  STL.64 [R1+0x5c0], R22 ;  /* 0x0005c01601007387 */ /* 0x0003e20000100a00 */
[----:B------:R-:W-:Y:S02]  /*98690*/  IMAD.MOV.U32 R20, RZ, RZ, R18 ;  /* 0x000000ffff147224 */ /* 0x000fe400078e0012 */
[----:B-1----:R-:W-:Y:S02]  /*986a0*/  IMAD.MOV.U32 R23, RZ, RZ, R24 ;  /* 0x000000ffff177224 */ /* 0x002fe400078e0018 */
[----:B------:R-:W-:Y:S01]  /*986b0*/  VIADD R24, R29, UR24 ;  /* 0x000000181d187c36 */ /* 0x000fe20008000000 */
[----:B------:R-:W-:Y:S01]  /*986c0*/  ULDC UR24, c[0x0][0x248] ;  /* 0x0000920000187ab9 */ /* 0x000fe20000000800 */
[----:B------:R-:W-:Y:S01]  /*986d0*/  VIADD R18, R28, UR61 ;  /* 0x0000003d1c127c36 */ /* 0x000fe20008000000 */
[----:B------:R-:W-:Y:S01]  /*986e0*/  ULDC UR61, c[0x0][0x248] ;  /* 0x00009200003d7ab9 */ /* 0x000fe20000000800 */
[----:B---3--:R-:W-:-:S02]  /*986f0*/  LEA R16, P3, R27, R4, 0x1 ;  /* 0x000000041b107211 */ /* 0x008fc400078608ff */
[----:B------:R-:W-:-:S03]  /*98700*/  LEA R22, P2, R26, R4, 0x1 ;  /* 0x000000041a167211 */ /* 0x000fc600078408ff */
[----:B------:R1:W-:Y:S04]  /*98710*/  STL [R1+0x5b0], R16 ;  /* 0x0005b01001007387 */ /* 0x0003e80000100800 */
[----:B-1----:R-:W3:Y:S04]  /*98720*/  LDL.LU.64 R16, [R1+0x2660] ;  /* 0x0026600001107983 */ /* 0x002ee80000300a00 */
[----:B------:R-:W4:Y:S04]  /*98730*/  LDL.LU R29, [R1+0x2658] ;  /* 0x00265800011d7983 */ /* 0x000f280000300800 */
[----:B------:R1:W-:Y:S02]  /*98740*/  STL [R1+0x247c], R21 ;  /* 0x00247c1501007387 */ /* 0x0003e40000100800 */
[----:B-1----:R-:W-:Y:S01]  /*98750*/  IMAD.MOV.U32 R21, RZ, RZ, R23 ;  /* 0x000000ffff157224 */ /* 0x002fe200078e0017 */
[----:B------:R-:W-:Y:S01]  /*98760*/  LEA.HI.X.SX32 R23, R26, R5, 0x1, P2 ;  /* 0x000000051a177211 */ /* 0x000fe200010f0eff */
[----:B------:R-:W-:-:S04]  /*98770*/  IMAD.MOV.U32 R26, RZ, RZ, R28 ;  /* 0x000000ffff1a7224 */ /* 0x000fc800078e001c */
[----:B------:R1:W-:Y:S04]  /*98780*/  STL.64 [R1+0x5b8], R22 ;  /* 0x0005b81601007387 */ /* 0x0003e80000100a00 */
[----:B-1----:R-:W2:Y:S04]  /*98790*/  LDL.LU.64 R22, [R1+0x2650] ;  /* 0x0026500001167983 */ /* 0x002ea80000300a00 */
[----:B------:R-:W3:Y:S04]  /*987a0*/  LDL.LU R28, [R1+0x2648] ;  /* 0x00264800011c7983 */ /* 0x000ee80000300800 */
[----:B--2---:R4:W-:Y:S02]  /*987b0*/  STL.64 [R1+0x2630], R22 ;  /* 0x0026301601007387 */ /* 0x0049e40000100a00 */
[----:B----4-:R-:W-:-:S02]  /*987c0*/  IMAD.MOV.U32 R22, RZ, RZ, R29 ;  /* 0x000000ffff167224 */ /* 0x010fc400078e001d */
[----:B------:R-:W2:Y:S01]  /*987d0*/  LDL.LU R29, [R1+0x2644] ;  /* 0x00264400011d7983 */ /* 0x000ea20000300800 */
[----:B---3--:R-:W-:-:S03]  /*987e0*/  IMAD.MOV.U32 R23, RZ, RZ, R28 ;  /* 0x000000ffff177224 */ /* 0x008fc600078e001c */
[----:B------:R-:W3:Y:S04]  /*987f0*/  LDL.LU R28, [R1+0x2640] ;  /* 0x00264000011c7983 */ /* 0x000ee80000300800 */
[----:B------:R1:W-:Y:S04]  /*98800*/  STL.64 [R1+0x2638], R16 ;  /* 0x0026381001007387 */ /* 0x0003e80000100a00 */
[----:B-1----:R0:W4:Y:S02]  /*98810*/  LDL.64 R16, [R1+0x5b0] ;  /* 0x0005b00001107983 */ /* 0x0021240000100a00 */
[----:B----4-:R-:W-:-:S05]  /*98820*/  LEA.HI.X.SX32 R17, R27, R5, 0x1, P3 ;  /* 0x000000051b117211 */ /* 0x010fca00018f0eff */
[----:B------:R1:W-:Y:S01]  /*98830*/  STL [R1+0x5b4], R17 ;  /* 0x0005b41101007387 */ /* 0x0003e20000100800 */
[----:B---3--:R-:W-:Y:S01]  /*98840*/  LEA R16, P2, R28, R4, 0x1 ;  /* 0x000000041c107211 */ /* 0x008fe200078408ff */
[----:B------:R-:W-:Y:S02]  /*98850*/  IMAD.MOV.U32 R27, RZ, RZ, R22 ;  /* 0x000000ffff1b7224 */ /* 0x000fe400078e0016 */
[----:B-1----:R-:W-:-:S04]  /*98860*/  IMAD.MOV.U32 R17, RZ, RZ, R23 ;  /* 0x000000ffff117224 */ /* 0x002fc800078e0017 */
[----:B------:R-:W-:Y:S02]  /*98870*/  IMAD.MOV.U32 R23, RZ, RZ, R17 ;  /* 0x000000ffff177224 */ /* 0x000fe400078e0011 */
[----:B------:R-:W-:Y:S01]  /*98880*/  VIADD R17, R24, UR25 ;  /* 0x0000001918117c36 */ /* 0x000fe20008000000 */
[----:B--2---:R-:W-:Y:S01]  /*98890*/  LEA R22, P3, R29, R4, 0x1 ;  /* 0x000000041d167211 */ /* 0x004fe200078608ff */
        /* <DEDUP_REMOVED lines=9> */
[----:B------:R-:W4:Y:S04]  /*98930*/  LDL R29, [R1+0x14] ;  /* 0x00001400011d7983 */ /* 0x000f280000100800 */
[----:B------:R1:W-:Y:S04]  /*98940*/  STL.64 [R1+0x2620], R26 ;  /* 0x0026201a01007387 */ /* 0x0003e80000100a00 */
[----:B-1----:R-:W2:Y:S02]  /*98950*/  LDL R26, [R1+0x18] ;  /* 0x00001800011a7983 */ /* 0x002ea40000100800 */
[----:B--2---:R-:W-:-:S05]  /*98960*/  LEA R26, P2, R26, R4, 0x1 ;  /* 0x000000041a1a7211 */ /* 0x004fca00078408ff */
[----:B------:R4:W-:Y:S04]  /*98970*/  STL [R1+0x598], R26 ;  /* 0x0005981a01007387 */ /* 0x0009e80000100800 */
[----:B------:R-:W2:Y:S01]  /*98980*/  LDL.LU R27, [R1+0x14] ;  /* 0x00001400011b7983 */ /* 0x000ea20000300800 */
[----:B----4-:R-:W-:-:S05]  /*98990*/  LEA R26, P3, R29, R4, 0x1 ;  /* 0x000000041d1a7211 */ /* 0x010fca00078608ff */
[----:B--2---:R1:W-:Y:S04]  /*989a0*/  STL.64 [R1+0x2628], R26 ;  /* 0x0026281a01007387 */ /* 0x0043e80000100a00 */
[----:B-1----:R0:W2:Y:S04]  /*989b0*/  LDL.64 R26, [R1+0x598] ;  /* 0x00059800011a7983 */ /* 0x0020a80000100a00 */
[----:B--2---:R-:W2:Y:S01]  /*989c0*/  LDL.LU R27, [R1+0x18] ;  /* 0x00001800011b7983 */ /* 0x004ea20000300800 */
[----:B------:R-:W-:Y:S01]  /*989d0*/  VIADD R29, R24, UR61 ;  /* 0x0000003d181d7c36 */ /* 0x000fe20008000000 */
[----:B------:R-:W-:-:S02]  /*989e0*/  ULDC UR61, c[0x0][0x248] ;  /* 0x00009200003d7ab9 */ /* 0x000fc40000000800 */
[----:B------:R1:W-:Y:S04]  /*989f0*/  STL [R1+0x2488], R24 ;  /* 0x0024881801007387 */ /* 0x0003e80000100800 */
[----:B-1----:R-:W4:Y:S01]  /*98a00*/  LDL.LU R24, [R1+0x6c] ;  /* 0x00006c0001187983 */ /* 0x002f220000300800 */
[----:B--2---:R-:W-:-:S05]  /*98a10*/  LEA.HI.X.SX32 R27, R27, R5, 0x1, P2 ;  /* 0x000000051b1b7211 */ /* 0x004fca00010f0eff */
[----:B------:R1:W-:Y:S04]  /*98a20*/  STL [R1+0x59c], R27 ;  /* 0x00059c1b01007387 */ /* 0x0003e80000100800 */
[----:B-1----:R-:W2:Y:S02]  /*98a30*/  LDL.LU.64 R26, [R1+0x2628] ;  /* 0x00262800011a7983 */ /* 0x002ea40000300a00 */
[----:B--2---:R-:W-:-:S05]  /*98a40*/  LEA.HI.X.SX32 R27, R27, R5, 0x1, P3 ;  /* 0x000000051b1b7211 */ /* 0x004fca00018f0eff */
[----:B------:R1:W-:Y:S04]  /*98a50*/  STL.64 [R1+0x590], R26 ;  /* 0x0005901a01007387 */ /* 0x0003e80000100a00 */
[----:B-1----:R-:W2:Y:S04]  /*98a60*/  LDL.LU.64 R26, [R1+0x2620] ;  /* 0x00262000011a7983 */ /* 0x002ea80000300a00 */
[----:B--2---:R1:W-:Y:S04]  /*98a70*/  STL.64 [R1+0x2618], R26 ;  /* 0x0026181a01007387 */ /* 0x0043e80000100a00 */
[----:B-1----:R-:W2:Y:S04]  /*98a80*/  LDL.LU R27, [R1+0x20] ;  /* 0x00002000011b7983 */ /* 0x002ea80000300800 */
[----:B------:R1:W-:Y:S01]  /*98a90*/  STL [R1+0x2610], R21 ;  /* 0x0026101501007387 */ /* 0x0003e20000100800 */
[----:B------:R-:W-:Y:S01]  /*98aa0*/  VIADD R29, R29, UR26 ;  /* 0x0000001a1d1d7c36 */ /* 0x000fe20008000000 */
[----:B------:R-:W-:-:S02]  /*98ab0*/  ULDC UR26, c[0x0][0x248] ;  /* 0x00009200001a7ab9 */ /* 0x000fc40000000800 */
[----:B-1----:R-:W3:Y:S04]  /*98ac0*/  LDL.LU R21, [R1+0x1c] ;  /* 0x00001c0001157983 */ /* 0x002ee80000300800 */
[----:B------:R2:W-:Y:S04]  /*98ad0*/  STL.64 [R1+0x2608], R6 ;  /* 0x0026080601007387 */ /* 0x0005e80000100a00 */
[----:B------:R1:W-:Y:S01]  /*98ae0*/  STL [R1+0x25f8], R29 ;  /* 0x0025f81d01007387 */ /* 0x0003e20000100800 */
[----:B--2---:R-:W-:-:S04]  /*98af0*/  IMAD.MOV.U32 R7, RZ, RZ, R27 ;  /* 0x000000ffff077224 */ /* 0x004fc800078e001b */
[----:B------:R-:W-:Y:S01]  /*98b00*/  IMAD.MOV.U32 R27, RZ, RZ, R7 ;  /* 0x000000ffff1b7224 */ /* 0x000fe200078e0007 */
[----:B------:R-:W-:Y:S01]  /*98b10*/  LEA R26, P2, R7, R4, 0x1 ;  /* 0x00000004071a7211 */ /* 0x000fe200078408ff */
[----:B------:R-:W-:-:S03]  /*98b20*/  IMAD.MOV.U32 R7, RZ, RZ, R0 ;  /* 0x000000ffff077224 */ /* 0x000fc600078e0000 */
[----:B------:R-:W-:Y:S01]  /*98b30*/  LEA.HI.X.SX32 R27, R27, R5, 0x1, P2 ;  /* 0x000000051b1b7211 */ /* 0x000fe200010f0eff */
[----:B------:R-:W-:Y:S01]  /*98b40*/  VIADD R0, R29, UR27 ;  /* 0x0000001b1d007c36 */ /* 0x000fe20008000000 */
[----:B------:R-:W-:Y:S01]  /*98b50*/  ULDC UR27, c[0x0][0x248] ;  /* 0x00009200001b7ab9 */ /* 0x000fe20000000800 */
[----:B-1----:R-:W2:Y:S04]  /*98b60*/  LDL.LU R29, [R1+0x28] ;  /* 0x00002800011d7983 */ /* 0x002ea80000300800 */
[----:B------:R1:W-:Y:S04]  /*98b70*/  STL.64 [R1+0x588], R26 ;  /* 0x0005881a01007387 */ /* 0x0003e80000100a00 */
[----:B-1----:R-:W4:Y:S01]  /*98b80*/  LDL.LU.64 R26, [R1+0x2618] ;  /* 0x00261800011a7983 */ /* 0x002f220000300a00 */
[----:B---3--:R-:W-:-:S03]  /*98b90*/  LEA R6, P3, R21, R4, 0x1 ;  /* 0x0000000415067211 */ /* 0x008fc600078608ff */
[----:B----4-:R1:W-:Y:S02]  /*98ba0*/  STL.64 [R1+0x25f0], R26 ;  /* 0x0025f01a01007387 */ /* 0x0103e40000100a00 */
[----:B-1----:R-:W-:Y:S01]  /*98bb0*/  IMAD.MOV.U32 R27, RZ, RZ, R7 ;  /* 0x000000ffff1b7224 */ /* 0x002fe200078e0007 */
[----:B------:R-:W-:Y:S02]  /*98bc0*/  LEA.HI.X.SX32 R7, R21, R5, 0x1, P3 ;  /* 0x0000000515077211 */ /* 0x000fe400018f0eff */
[----:B------:R-:W3:Y:S04]  /*98bd0*/  LDL.LU R21, [R1+0x2610] ;  /* 0x0026100001157983 */ /* 0x000ee80000300800 */
[----:B------:R1:W-:Y:S04]  /*98be0*/  STL.64 [R1+0x580], R6 ;  /* 0x0005800601007387 */ /* 0x0003e80000100a00 */
[----:B-1----:R-:W4:Y:S04]  /*98bf0*/  LDL.LU.64 R6, [R1+0x2608] ;  /* 0x0026080001067983 */ /* 0x002f280000300a00 */
[----:B------:R1:W-:Y:S01]  /*98c00*/  STL.64 [R1+0x2600], R18 ;  /* 0x0026001201007387 */ /* 0x0003e20000100a00 */
[----:B--2---:R-:W-:-:S03]  /*98c10*/  LEA R26, P3, R29, R4, 0x1 ;  /* 0x000000041d1a7211 */ /* 0x004fc600078608ff */
[----:B------:R-:W-:Y:S01]  /*98c20*/  STL [R1+0x248c], R0 ;  /* 0x00248c0001007387 */ /* 0x000fe20000100800 */
[----:B-1----:R-:W-:Y:S01]  /*98c30*/  IMAD.MOV.U32 R19, RZ, RZ, R27 ;  /* 0x000000ffff137224 */ /* 0x002fe200078e001b */
[----:B------:R-:W-:-:S04]  /*98c40*/  LEA R18, P2, R27, R4, 0x1 ;  /* 0x000000041b127211 */ /* 0x000fc800078408ff */
[----:B------:R-:W-:-:S05]  /*98c50*/  LEA.HI.X.SX32 R19, R19, R5, 0x1, P2 ;  /* 0x0000000513137211 */ /* 0x000fca00010f0eff */
[----:B------:R1:W-:Y:S04]  /*98c60*/  STL.64 [R1+0x578], R18 ;  /* 0x0005781201007387 */ /* 0x0003e80000100a00 */
[----:B-1----:R-:W2:Y:S01]  /*98c70*/  LDL.LU.64 R18, [R1+0x2600] ;  /* 0x0026000001127983 */ /* 0x002ea20000300a00 */
[----:B----4-:R-:W-:Y:S02]  /*98c80*/  IMAD.MOV.U32 R27, RZ, RZ, R6 ;  /* 0x000000ffff1b7224 */ /* 0x010fe400078e0006 */
[----:B------:R-:W-:Y:S01]  /*98c90*/  VIADD R6, R0, UR28 ;  /* 0x0000001c00067c36 */ /* 0x000fe20008000000 */
[----:B------:R-:W-:Y:S01]  /*98ca0*/  ULDC UR28, c[0x0][0x248] ;  /* 0x00009200001c7ab9 */ /* 0x000fe20000000800 */
[----:B------:R-:W-:Y:S01]  /*98cb0*/  IMAD.MOV.U32 R0, RZ, RZ, R27 ;  /* 0x000000ffff007224 */ /* 0x000fe200078e001b */
[----:B------:R-:W-:-:S02]  /*98cc0*/  LEA.HI.X.SX32 R27, R29, R5, 0x1, P3 ;  /* 0x000000051d1b7211 */ /* 0x000fc400018f0eff */
[----:B------:R-:W4:Y:S04]  /*98cd0*/  LDL.LU R29, [R1+0x25f8] ;  /* 0x0025f800011d7983 */ /* 0x000f280000300800 */
[----:B------:R1:W-:Y:S04]  /*98ce0*/  STL.64 [R1+0x570], R26 ;  /* 0x0005701a01007387 */ /* 0x0003e80000100a00 */
[----:B-1----:R-:W3:Y:S04]  /*98cf0*/  LDL.LU.64 R26, [R1+0x25f0] ;  /* 0x0025f000011a7983 */ /* 0x002ee80000300a00 */
[----:B---3--:R1:W-:Y:S04]  /*98d00*/  STL.64 [R1+0x25d8], R26 ;  /* 0x0025d81a01007387 */ /* 0x0083e80000100a00 */
[----:B-1----:R-:W3:Y:S04]  /*98d10*/  LDL.LU R27, [R1+0x34] ;  /* 0x00003400011b7983 */ /* 0x002ee80000300800 */
[----:B------:R1:W-:Y:S04]  /*98d20*/  STL [R1+0x25e0], R7 ;  /* 0x0025e00701007387 */ /* 0x0003e80000100800 */
[----:B-1----:R-:W2:Y:S04]  /*98d30*/  LDL.LU R7, [R1+0x30] ;  /* 0x0000300001077983 */ /* 0x002ea80000300800 */
[----:B------:R-:W-:Y:S04]  /*98d40*/  STL.64 [R1+0x25e8], R12 ;  /* 0x0025e80c01007387 */ /* 0x000fe80000100a00 */
[----:B----4-:R1:W-:Y:S04]  /*98d50*/  STL [R1+0x25c8], R29 ;  /* 0x0025c81d01007387 */ /* 0x0103e80000100800 */
[----:B-1----:R-:W4:Y:S01]  /*98d60*/  LDL.LU R29, [R1+0x40] ;  /* 0x00004000011d7983 */ /* 0x002f220000300800 */
        /* <DEDUP_REMOVED lines=9> */
[----:B-1----:R-:W4:Y:S01]  /*98e00*/  LDL.LU.64 R26, [R1+0x25d8] ;  /* 0x0025d800011a7983 */ /* 0x002f220000300a00 */
[----:B------:R-:W-:Y:S01]  /*98e10*/  VIADD R6, R6, UR29 ;  /* 0x0000001d06067c36 */ /* 0x000fe20008000000 */
[----:B------:R-:W-:-:S02]  /*98e20*/  ULDC UR29, c[0x0][0x248] ;  /* 0x00009200001d7ab9 */ /* 0x000fc40000000800 */
[----:B----4-:R3:W-:Y:S04]  /*98e30*/  STL.64 [R1+0x25d0], R26 ;  /* 0x0025d01a01007387 */ /* 0x0107e80000100a00 */
[----:B------:R1:W-:Y:S01]  /*98e40*/  STL.64 [R1+0x25b0], R18 ;  /* 0x0025b01201007387 */ /* 0x0003e20000100a00 */
[----:B---3--:R-:W-:Y:S01]  /*98e50*/  IMAD.MOV.U32 R27, RZ, RZ, R7 ;  /* 0x000000ffff1b7224 */ /* 0x008fe200078e0007 */
[-C--:B------:R-:W-:Y:S01]  /*98e60*/  LEA R26, P2, R7, R4.reuse, 0x1 ;  /* 0x00000004071a7211 */ /* 0x080fe200078408ff */
[----:B------:R-:W-:Y:S01]  /*98e70*/  VIADD R7, R6, UR30 ;  /* 0x0000001e06077c36 */ /* 0x000fe20008000000 */
[----:B------:R3:W-:Y:S01]  /*98e80*/  STL [R1+0x25b8], R6 ;  /* 0x0025b80601007387 */ /* 0x0007e20000100800 */
[----:B-1----:R-:W-:Y:S01]  /*98e90*/  LEA R18, P3, R29, R4, 0x1 ;  /* 0x000000041d127211 */ /* 0x002fe200078608ff */
[----:B------:R-:W-:Y:S01]  /*98ea0*/  ULDC UR30, c[0x0][0x248] ;  /* 0x00009200001e7ab9 */ /* 0x000fe20000000800 */
[-C--:B------:R-:W-:Y:S01]  /*98eb0*/  LEA.HI.X.SX32 R27, R27, R5.reuse, 0x1, P2 ;  /* 0x000000051b1b7211 */ /* 0x080fe200010f0eff */
[----:B---3--:R-:W3:Y:S04]  /*98ec0*/  LDL.LU R6, [R1+0x60] ;  /* 0x0000600001067983 */ /* 0x008ee80000300800 */
[----:B------:R-:W-:Y:S04]  /*98ed0*/  STL [R1+0x8], R7 ;  /* 0x0000080701007387 */ /* 0x000fe80000100800 */
[----:B------:R1:W-:Y:S04]  /*98ee0*/  STL.64 [R1+0x558], R26 ;  /* 0x0005581a01007387 */ /* 0x0003e80000100a00 */
[----:B-1----:R-:W4:Y:S01]  /*98ef0*/  LDL.LU.64 R26, [R1+0x25d0] ;  /* 0x0025d000011a7983 */ /* 0x002f220000300a00 */
[----:B------:R-:W-:-:S03]  /*98f00*/  LEA.HI.X.SX32 R19, R29, R5, 0x1, P3 ;  /* 0x000000051d137211 */ /* 0x000fc600018f0eff */
[----:B------:R-:W2:Y:S04]  /*98f10*/  LDL.LU R29, [R1+0x25c8] ;  /* 0x0025c800011d7983 */ /* 0x000ea80000300800 */
[----:B------:R-:W-:Y:S04]  /*98f20*/  STL.64 [R1+0x550], R18 ;  /* 0x0005501201007387 */ /* 0x000fe80000100a00 */
[----:B----4-:R1:W-:Y:S04]  /*98f30*/  STL.64 [R1+0x25c0], R26 ;  /* 0x0025c01a01007387 */ /* 0x0103e80000100a00 */
[----:B-1----:R-:W4:Y:S01]  /*98f40*/  LDL R26, [R1+0x5c] ;  /* 0x00005c00011a7983 */ /* 0x002f220000100800 */
[----:B---3--:R-:W-:-:S04]  /*98f50*/  LEA R18, P2, R6, R4, 0x1 ;  /* 0x0000000406127211 */ /* 0x008fc800078408ff */
[----:B------:R-:W-:Y:S02]  /*98f60*/  LEA.HI.X.SX32 R19, R6, R5, 0x1, P2 ;  /* 0x0000000506137211 */ /* 0x000fe400010f0eff */
[----:B----4-:R-:W-:-:S05]  /*98f70*/  LEA R26, P3, R26, R4, 0x1 ;  /* 0x000000041a1a7211 */ /* 0x010fca00078608ff */
[----:B------:R1:W-:Y:S04]  /*98f80*/  STL [R1+0x540], R26 ;  /* 0x0005401a01007387 */ /* 0x0003e80000100800 */
[----:B-1----:R-:W3:Y:S04]  /*98f90*/  LDL.LU.64 R26, [R1+0x25c0] ;  /* 0x0025c000011a7983 */ /* 0x002ee80000300a00 */
[----:B--2---:R1:W-:Y:S04]  /*98fa0*/  STL [R1+0x25a0], R29 ;  /* 0x0025a01d01007387 */ /* 0x0043e80000100800 */
[----:B-1----:R-:W2:Y:S04]  /*98fb0*/  LDL.LU R29, [R1+0x70] ;  /* 0x00007000011d7983 */ /* 0x002ea80000300800 */
[----:B------:R-:W4:Y:S04]  /*98fc0*/  LDL.LU R6, [R1+0x25b8] ;  /* 0x0025b80001067983 */ /* 0x000f280000300800 */
[----:B------:R1:W-:Y:S04]  /*98fd0*/  STL.64 [R1+0x548], R18 ;  /* 0x0005481201007387 */ /* 0x0003e80000100a00 */
[----:B-1----:R-:W3:Y:S04]  /*98fe0*/  LDL.LU.64 R18, [R1+0x25b0] ;  /* 0x0025b00001127983 */ /* 0x002ee80000300a00 */
[----:B---3--:R1:W-:Y:S04]  /*98ff0*/  STL.64 [R1+0x2598], R18 ;  /* 0x0025981201007387 */ /* 0x0083e80000100a00 */
[----:B-1----:R-:W3:Y:S04]  /*99000*/  LDL.LU R19, [R1+0x74] ;  /* 0x0000740001137983 */ /* 0x002ee80000300800 */
[----:B------:R-:W2:Y:S04]  /*99010*/  LDL.LU R18, [R1+0x5c] ;  /* 0x00005c0001127983 */ /* 0x000ea80000300800 */
[----:B------:R1:W-:Y:S04]  /*99020*/  STL.64 [R1+0x25a8], R26 ;  /* 0x0025a81a01007387 */ /* 0x0003e80000100a00 */
[----:B-1----:R0:W2:Y:S01]  /*99030*/  LDL.64 R26, [R1+0x540] ;  /* 0x00054000011a7983 */ /* 0x0020a20000100a00 */
[----:B------:R-:W-:Y:S01]  /*99040*/  VIADD R7, R7, UR31 ;  /* 0x0000001f07077c36 */ /* 0x000fe20008000000 */
[----:B------:R-:W-:Y:S01]  /*99050*/  ULDC UR31, c[0x0][0x248] ;  /* 0x00009200001f7ab9 */ /* 0x000fe20000000800 */
[----:B--2---:R-:W-:-:S02]  /*99060*/  LEA.HI.X.SX32 R27, R18, R5, 0x1, P3 ;  /* 0x00000005121b7211 */ /* 0x004fc400018f0eff */
[----:B---3--:R-:W-:-:S03]  /*99070*/  LEA R26, P2, R19, R4, 0x1 ;  /* 0x00000004131a7211 */ /* 0x008fc600078408ff */
[----:B------:R1:W-:Y:S01]  /*99080*/  STL [R1+0x544], R27 ;  /* 0x0005441b01007387 */ /* 0x0003e20000100800 */
[----:B------:R-:W-:-:S03]  /*99090*/  LEA R18, P3, R29, R4, 0x1 ;  /* 0x000000041d127211 */ /* 0x000fc600078608ff */
[----:B----4-:R2:W-:Y:S01]  /*990a0*/  STL.64 [R1+0x2448], R6 ;  /* 0x0024480601007387 */ /* 0x0105e20000100a00 */
[----:B-1----:R-:W-:Y:S02]  /*990b0*/  IMAD.MOV.U32 R27, RZ, RZ, R19 ;  /* 0x000000ffff1b7224 */ /* 0x002fe400078e0013 */
[----:B------:R-:W-:-:S03]  /*990c0*/  IMAD.MOV.U32 R19, RZ, RZ, R8 ;  /* 0x000000ffff137224 */ /* 0x000fc600078e0008 */
[-C--:B------:R-:W-:Y:S01]  /*990d0*/  LEA.HI.X.SX32 R27, R27, R5.reuse, 0x1, P2 ;  /* 0x000000051b1b7211 */ /* 0x080fe200010f0eff */
[----:B--2---:R-:W-:Y:S01]  /*990e0*/  IMAD.MOV.U32 R6, RZ, RZ, R19 ;  /* 0x000000ffff067224 */ /* 0x004fe200078e0013 */
[----:B------:R-:W-:Y:S01]  /*990f0*/  LEA.HI.X.SX32 R19, R29, R5, 0x1, P3 ;  /* 0x000000051d137211 */ /* 0x000fe200018f0eff */
[----:B------:R-:W-:Y:S01]  /*99100*/  VIADD R8, R7, UR32 ;  /* 0x0000002007087c36 */ /* 0x000fe20008000000 */
[----:B------:R-:W-:Y:S01]  /*99110*/  ULDC UR32, c[0x0][0x248] ;  /* 0x0000920000207ab9 */ /* 0x000fe20000000800 */
[----:B------:R-:W2:Y:S04]  /*99120*/  LDL.LU R7, [R1+0x154] ;  /* 0x0001540001077983 */ /* 0x000ea80000300800 */
[----:B------:R1:W-:Y:S04]  /*99130*/  STL.64 [R1+0x538], R26 ;  /* 0x0005381a01007387 */ /* 0x0003e80000100a00 */
[----:B-1----:R-:W3:Y:S04]  /*99140*/  LDL.LU.64 R26, [R1+0x25a8] ;  /* 0x0025a800011a7983 */ /* 0x002ee80000300a00 */
[----:B------:R-:W4:Y:S04]  /*99150*/  LDL.LU R29, [R1+0x25a0] ;  /* 0x0025a000011d7983 */ /* 0x000f280000300800 */
[----:B------:R1:W-:Y:S04]  /*99160*/  STL.64 [R1+0x530], R18 ;  /* 0x0005301201007387 */ /* 0x0003e80000100a00 */
[----:B-1----:R-:W3:Y:S04]  /*99170*/  LDL.LU.64 R18, [R1+0x2598] ;  /* 0x0025980001127983 */ /* 0x002ee80000300a00 */
[----:B------:R1:W-:Y:S04]  /*99180*/  STL.64 [R1+0x2580], R24 ;  /* 0x0025801801007387 */ /* 0x0003e80000100a00 */
[----:B-1----:R-:W2:Y:S04]  /*99190*/  LDL R24, [R1+0xa8] ;  /* 0x0000a80001187983 */ /* 0x002ea80000100800 */
[----:B------:R1:W-:Y:S04]  /*991a0*/  STL [R1+0x2588], R6 ;  /* 0x0025880601007387 */ /* 0x0003e80000100800 */
[----:B-1----:R-:W4:Y:S01]  /*991b0*/  LDL.LU R6, [R1+0xa4] ;  /* 0x0000a40001067983 */ /* 0x002f220000300800 */
[----:B--2---:R-:W-:-:S05]  /*991c0*/  LEA R24, P2, R24, R4, 0x1 ;  /* 0x0000000418187211 */ /* 0x004fca00078408ff */
[----:B------:R1:W-:Y:S04]  /*991d0*/  STL [R1+0x528], R24 ;  /* 0x0005281801007387 */ /* 0x0003e80000100800 */
[----:B------:R-:W2:Y:S04]  /*991e0*/  LDL.LU R25, [R1+0xa8] ;  /* 0x0000a80001197983 */ /* 0x000ea80000300800 */
[----:B----4-:R4:W-:Y:S01]  /*991f0*/  STL.64 [R1+0x2590], R6 ;  /* 0x0025900601007387 */ /* 0x0109e20000100a00 */
[----:B-1----:R-:W-:-:S03]  /*99200*/  LEA R24, P3, R6, R4, 0x1 ;  /* 0x0000000406187211 */ /* 0x002fc600078608ff */
[----:B----4-:R0:W4:Y:S04]  /*99210*/  LDL.64 R6, [R1+0x528] ;  /* 0x0005280001067983 */ /* 0x0101280000100a00 */
[----:B----4-:R-:W4:Y:S04]  /*99220*/  LDL.LU R7, [R1+0x13c] ;  /* 0x00013c0001077983 */ /* 0x010f280000300800 */
[----:B------:R4:W-:Y:S02]  /*99230*/  STL [R1+0x2498], R29 ;  /* 0x0024981d01007387 */ /* 0x0009e40000100800 */
[----:B----4-:R-:W-:Y:S01]  /*99240*/  IMAD.MOV.U32 R29, RZ, RZ, R7 ;  /* 0x000000ffff1d7224 */ /* 0x010fe200078e0007 */
[----:B--2---:R-:W-:-:S05]  /*99250*/  LEA.HI.X.SX32 R7, R25, R5, 0x1, P2 ;  /* 0x0000000519077211 */ /* 0x004fca00010f0eff */
[----:B------:R1:W-:Y:S04]  /*99260*/  STL [R1+0x52c], R7 ;  /* 0x00052c0701007387 */ /* 0x0003e80000100800 */
[----:B-1----:R-:W2:Y:S02]  /*99270*/  LDL.LU.64 R6, [R1+0x2590] ;  /* 0x0025900001067983 */ /* 0x002ea40000300a00 */
[----:B--2---:R-:W-:Y:S02]  /*99280*/  LEA.HI.X.SX32 R25, R6, R5, 0x1, P3 ;  /* 0x0000000506197211 */ /* 0x004fe400018f0eff */
[----:B------:R-:W2:Y:S04]  /*99290*/  LDL.LU R6, [R1+0x2588] ;  /* 0x0025880001067983 */ /* 0x000ea80000300800 */
[----:B------:R1:W-:Y:S04]  /*992a0*/  STL.64 [R1+0x520], R24 ;  /* 0x0005201801007387 */ /* 0x0003e80000100a00 */
[----:B-1----:R-:W4:Y:S04]  /*992b0*/  LDL.LU.64 R24, [R1+0x2580] ;  /* 0x0025800001187983 */ /* 0x002f280000300a00 */
[----:B----4-:R1:W-:Y:S04]  /*992c0*/  STL.64 [R1+0x2570], R24 ;  /* 0x0025701801007387 */ /* 0x0103e80000100a00 */
[----:B-1----:R-:W4:Y:S04]  /*992d0*/  LDL.LU R25, [R1+0xc4] ;  /* 0x0000c40001197983 */ /* 0x002f280000300800 */
[----:B--2---:R-:W-:Y:S04]  /*992e0*/  STL.64 [R1+0x2578], R6 ;  /* 0x0025780601007387 */ /* 0x004fe80000100a00 */
[----:B------:R1:W-:Y:S04]  /*992f0*/  STL.64 [R1+0x2568], R28 ;  /* 0x0025681c01007387 */ /* 0x0003e80000100a00 */
[----:B-1----:R-:W2:Y:S01]  /*99300*/  LDL.LU R28, [R1+0xb0] ;  /* 0x0000b000011c7983 */ /* 0x002ea20000300800 */
[----:B------:R-:W-:Y:S01]  /*99310*/  IMAD.MOV.U32 R7, RZ, RZ, R9 ;  /* 0x000000ffff077224 */ /* 0x000fe200078e0009 */
[----:B------:R-:W-:Y:S01]  /*99320*/  LEA R6, P2, R9, R4, 0x1 ;  /* 0x0000000409067211 */ /* 0x000fe200078408ff */
[----:B------:R-:W-:Y:S01]  /*99330*/  VIADD R8, R8, UR33 ;  /* 0x0000002108087c36 */ /* 0x000fe20008000000 */
[----:B------:R-:W-:-:S02]  /*99340*/  ULDC UR33, c[0x0][0x248] ;  /* 0x0000920000217ab9 */ /* 0x000fc40000000800 */
[----:B------:R-:W-:Y:S01]  /*99350*/  LEA.HI.X.SX32 R7, R7, R5, 0x1, P2 ;  /* 0x0000000507077211 */ /* 0x000fe200010f0eff */
[----:B------:R-:W-:Y:S01]  /*99360*/  VIADD R9, R8, UR34 ;  /* 0x0000002208097c36 */ /* 0x000fe20008000000 */
[----:B------:R1:W-:Y:S01]  /*99370*/  STL [R1+0x2560], R8 ;  /* 0x0025600801007387 */ /* 0x0003e20000100800 */
[----:B------:R-:W-:-:S03]  /*99380*/  ULDC UR34, c[0x0][0x248] ;  /* 0x0000920000227ab9 */ /* 0x000fc60000000800 */
[----:B-1----:R-:W3:Y:S04]  /*99390*/  LDL.LU R8, [R1+0xc0] ;  /* 0x0000c00001087983 */ /* 0x002ee80000300800 */
[----:B------:R1:W-:Y:S04]  /*993a0*/  STL.64 [R1+0x518], R6 ;  /* 0x0005180601007387 */ /* 0x0003e80000100a00 */
[----:B-1----:R-:W3:Y:S01]  /*993b0*/  LDL.LU.64 R6, [R1+0x2578] ;  /* 0x0025780001067983 */ /* 0x002ee20000300a00 */
[----:B----4-:R-:W-:Y:S01]  /*993c0*/  IMAD.MOV.U32 R29, RZ, RZ, R25 ;  /* 0x000000ffff1d7224 */ /* 0x010fe200078e0019 */
[----:B--2---:R-:W-:-:S04]  /*993d0*/  LEA R24, P3, R28, R4, 0x1 ;  /* 0x000000041c187211 */ /* 0x004fc800078608ff */
[----:B------:R-:W-:-:S05]  /*993e0*/  LEA.HI.X.SX32 R25, R28, R5, 0x1, P3 ;  /* 0x000000051c197211 */ /* 0x000fca00018f0eff */
[----:B------:R1:W-:Y:S04]  /*993f0*/  STL.64 [R1+0x510], R24 ;  /* 0x0005101801007387 */ /* 0x0003e80000100a00 */
[----:B-1----:R-:W2:Y:S04]  /*99400*/  LDL.LU.64 R24, [R1+0x2570] ;  /* 0x0025700001187983 */ /* 0x002ea80000300a00 */
[----:B--2---:R1:W-:Y:S02]  /*99410*/  STL.64 [R1+0x2558], R24 ;  /* 0x0025581801007387 */ /* 0x0043e40000100a00 */
[----:B-1----:R-:W-:-:S04]  /*99420*/  IMAD.MOV.U32 R25, RZ, RZ, R29 ;  /* 0x000000ffff197224 */ /* 0x002fc800078e001d */
[----:B------:R-:W-:Y:S01]  /*99430*/  IMAD.MOV.U32 R29, RZ, RZ, R25 ;  /* 0x000000ffff1d7224 */ /* 0x000fe200078e0019 */
[-C--:B------:R-:W-:Y:S02]  /*99440*/  LEA R28, P2, R25, R4.reuse, 0x1 ;  /* 0x00000004191c7211 */ /* 0x080fe400078408ff */
[C---:B---3--:R-:W-:Y:S02]  /*99450*/  LEA R24, P3, R8.reuse, R4, 0x1 ;  /* 0x0000000408187211 */ /* 0x048fe400078608ff */
[-C--:B------:R-:W-:Y:S02]  /*99460*/  LEA.HI.X.SX32 R29, R29, R5.reuse, 0x1, P2 ;  /* 0x000000051d1d7211 */ /* 0x080fe400010f0eff */
[----:B------:R-:W-:-:S03]  /*99470*/  LEA.HI.X.SX32 R25, R8, R5, 0x1, P3 ;  /* 0x0000000508197211 */ /* 0x000fc600018f0eff */
[----:B------:R1:W-:Y:S04]  /*99480*/  STL.64 [R1+0x508], R28 ;  /* 0x0005081c01007387 */ /* 0x0003e80000100a00 */
[----:B-1----:R-:W2:Y:S04]  /*99490*/  LDL.LU.64 R28, [R1+0x2568] ;  /* 0x00256800011c7983 */ /* 0x002ea80000300a00 */
[----:B------:R-:W3:Y:S04]  /*994a0*/  LDL.LU R8, [R1+0x2560] ;  /* 0x0025600001087983 */ /* 0x000ee80000300800 */
[----:B------:R1:W-:Y:S01]  /*994b0*/  STL.64 [R1+0x500], R24 ;  /* 0x0005001801007387 */ /* 0x0003e20000100a00 */
[----:B------:R-:W-:Y:S01]  /*994c0*/  VIADD R9, R9, UR35 ;  /* 0x0000002309097c36 */ /* 0x000fe20008000000 */
[----:B------:R-:W-:-:S02]  /*994d0*/  ULDC UR35, c[0x0][0x248] ;  /* 0x0000920000237ab9 */ /* 0x000fc40000000800 */
[----:B-1----:R-:W4:Y:S04]  /*994e0*/  LDL.LU.64 R24, [R1+0x2558] ;  /* 0x0025580001187983 */ /* 0x002f280000300a00 */
[----:B------:R1:W-:Y:S04]  /*994f0*/  STL [R1+0x2550], R7 ;  /* 0x0025500701007387 */ /* 0x0003e80000100800 */
[----:B-1----:R-:W2:Y:S04]  /*99500*/  LDL.LU R7, [R1+0xc8] ;  /* 0x0000c80001077983 */ /* 0x002ea80000300800 */
[----:B------:R1:W-:Y:S02]  /*99510*/  STL.64 [R1+0x2548], R26 ;  /* 0x0025481a01007387 */ /* 0x0003e40000100a00 */
[----:B-1----:R-:W-:Y:S01]  /*99520*/  LEA R26, P2, R3, R4, 0x1 ;  /* 0x00000004031a7211 */ /* 0x002fe200078408ff */
[----:B------:R-:W-:Y:S01]  /*99530*/  VIADD R3, R9, UR36 ;  /* 0x0000002409037c36 */ /* 0x000fe20008000000 */
[----:B------:R-:W-:-:S03]  /*99540*/  ULDC UR36, c[0x0][0x248] ;  /* 0x0000920000247ab9 */ /* 0x000fc60000000800 */
[----:B------:R-:W-:Y:S04]  /*99550*/  STL [R1+0x4f8], R26 ;  /* 0x0004f81a01007387 */ /* 0x000fe80000100800 */
[----:B------:R-:W4:Y:S04]  /*99560*/  LDL.LU R27, [R1+0xcc] ;  /* 0x0000cc00011b7983 */ /* 0x000f280000300800 */
[----:B---3--:R1:W-:Y:S04]  /*99570*/  STL.64 [R1+0x2450], R8 ;  /* 0x0024500801007387 */ /* 0x0083e80000100a00 */
[----:B-1----:R0:W4:Y:S01]  /*99580*/  LDL.64 R8, [R1+0x4f8] ;  /* 0x0004f80001087983 */ /* 0x0021220000100a00 */
[----:B--2---:R-:W-:-:S02]  /*99590*/  LEA R26, P3, R7, R4, 0x1 ;  /* 0x00000004071a7211 */ /* 0x004fc400078608ff */
[-C--:B----4-:R-:W-:Y:S02]  /*995a0*/  LEA.HI.X.SX32 R9, R27, R5.reuse, 0x1, P2 ;  /* 0x000000051b097211 */ /* 0x090fe400010f0eff */
[----:B------:R-:W-:Y:S02]  /*995b0*/  LEA.HI.X.SX32 R27, R7, R5, 0x1, P3 ;  /* 0x00000005071b7211 */ /* 0x000fe400018f0eff */
[----:B------:R-:W2:Y:S04]  /*995c0*/  LDL.LU R7, [R1+0x2550] ;  /* 0x0025500001077983 */ /* 0x000ea80000300800 */
[----:B------:R1:W-:Y:S04]  /*995d0*/  STL.64 [R1+0x4f0], R26 ;  /* 0x0004f01a01007387 */ /* 0x0003e80000100a00 */
[----:B------:R3:W-:Y:S04]  /*995e0*/  STL [R1+0x4fc], R9 ;  /* 0x0004fc0901007387 */ /* 0x0007e80000100800 */
[----:B-1----:R-:W4:Y:S01]  /*995f0*/  LDL.LU.64 R26, [R1+0x2548] ;  /* 0x00254800011a7983 */ /* 0x002f220000300a00 */
[----:B---3--:R-:W-:-:S03]  /*99600*/  IMAD.MOV.U32 R9, RZ, RZ, R29 ;  /* 0x000000ffff097224 */ /* 0x008fc600078e001d */
[----:B------:R-:W-:Y:S04]  /*99610*/  STL.64 [R1+0x2538], R12 ;  /* 0x0025380c01007387 */ /* 0x000fe80000100a00 */
[----:B------:R-:W-:Y:S04]  /*99620*/  STL.64 [R1+0x2540], R24 ;  /* 0x0025401801007387 */ /* 0x000fe80000100a00 */
[----:B------:R-:W3:Y:S04]  /*99630*/  LDL R8, [R1+0xe8] ;  /* 0x0000e80001087983 */ /* 0x000ee80000100800 */
[----:B------:R-:W2:Y:S04]  /*99640*/  LDL R29, [R1+0xe4] ;  /* 0x0000e400011d7983 */ /* 0x000ea80000100800 */
[----:B----4-:R1:W-:Y:S04]  /*99650*/  STL.64 [R1+0x2530], R26 ;  /* 0x0025301a01007387 */ /* 0x0103e80000100a00 */
[----:B-1----:R-:W4:Y:S01]  /*99660*/  LDL.LU R26, [R1+0xd4] ;  /* 0x0000d400011a7983 */ /* 0x002f220000300800 */
[----:B------:R-:W-:Y:S01]  /*99670*/  IMAD.MOV.U32 R25, RZ, RZ, R10 ;  /* 0x000000ffff197224 */ /* 0x000fe200078e000a */
[----:B------:R-:W-:-:S04]  /*99680*/  LEA R24, P2, R10, R4, 0x1 ;  /* 0x000000040a187211 */ /* 0x000fc800078408ff */
[----:B------:R-:W-:-:S05]  /*99690*/  LEA.HI.X.SX32 R25, R25, R5, 0x1, P2 ;  /* 0x0000000519197211 */ /* 0x000fca00010f0eff */
[----:B------:R1:W-:Y:S04]  /*996a0*/  STL.64 [R1+0x4e8], R24 ;  /* 0x0004e81801007387 */ /* 0x0003e80000100a00 */
[----:B-1----:R-:W3:Y:S01]  /*996b0*/  LDL.LU.64 R24, [R1+0x2540] ;  /* 0x0025400001187983 */ /* 0x002ee20000300a00 */
[----:B----4-:R-:W-:-:S04]  /*996c0*/  LEA R12, P3, R26, R4, 0x1 ;  /* 0x000000041a0c7211 */ /* 0x010fc800078608ff */
[----:B------:R-:W-:-:S05]  /*996d0*/  LEA.HI.X.SX32 R13, R26, R5, 0x1, P3 ;  /* 0x000000051a0d7211 */ /* 0x000fca00018f0eff */
[----:B------:R1:W-:Y:S04]  /*996e0*/  STL.64 [R1+0x4e0], R12 ;  /* 0x0004e00c01007387 */ /* 0x0003e80000100a00 */
[----:B-1----:R-:W4:Y:S04]  /*996f0*/  LDL.LU.64 R12, [R1+0x2538] ;  /* 0x00253800010c7983 */ /* 0x002f280000300a00 */
[----:B------:R1:W-:Y:S04]  /*99700*/  STL [R1+0x2528], R9 ;  /* 0x0025280901007387 */ /* 0x0003e80000100800 */
[----:B-1----:R-:W4:Y:S01]  /*99710*/  LDL.LU R9, [R1+0xe8] ;  /* 0x0000e80001097983 */ /* 0x002f220000300800 */
[----:B------:R-:W-:Y:S01]  /*99720*/  VIADD R10, R3, UR37 ;  /* 0x00000025030a7c36 */ /* 0x000fe20008000000 */
[-C--:B--2---:R-:W-:Y:S01]  /*99730*/  LEA R26, P3, R29, R4.reuse, 0x1 ;  /* 0x000000041d1a7211 */ /* 0x084fe200078608ff */
[----:B------:R-:W-:Y:S01]  /*99740*/  ULDC UR37, c[0x0][0x248] ;  /* 0x0000920000257ab9 */ /* 0x000fe20000000800 */
[----:B---3--:R-:W-:-:S03]  /*99750*/  LEA R8, P2, R8, R4, 0x1 ;  /* 0x0000000408087211 */ /* 0x008fc600078408ff */
[----:B------:R1:W-:Y:S04]  /*99760*/  STL [R1+0x4d0], R26 ;  /* 0x0004d01a01007387 */ /* 0x0003e80000100800 */
[----:B-1----:R-:W2:Y:S01]  /*99770*/  LDL.LU.64 R26, [R1+0x2530] ;  /* 0x00253000011a7983 */ /* 0x002ea20000300a00 */
[----:B----4-:R-:W-:Y:S02]  /*99780*/  IMAD.MOV.U32 R29, RZ, RZ, R13 ;  /* 0x000000ffff1d7224 */ /* 0x010fe400078e000d */
[----:B------:R-:W-:Y:S02]  /*99790*/  IMAD.MOV.U32 R13, RZ, RZ, R2 ;  /* 0x000000ffff0d7224 */ /* 0x000fe400078e0002 */
[----:B------:R-:W-:Y:S01]  /*997a0*/  VIADD R2, R10, UR38 ;  /* 0x000000260a027c36 */ /* 0x000fe20008000000 */
[----:B------:R-:W-:-:S04]  /*997b0*/  ULDC UR38, c[0x0][0x248] ;  /* 0x0000920000267ab9 */ /* 0x000fc80000000800 */
[----:B------:R1:W-:Y:S01]  /*997c0*/  STL.64 [R1+0x2520], R2 ;  /* 0x0025200201007387 */ /* 0x0003e20000100a00 */
[----:B------:R-:W-:-:S03]  /*997d0*/  LEA.HI.X.SX32 R9, R9, R5, 0x1, P2 ;  /* 0x0000000509097211 */ /* 0x000fc600010f0eff */
[----:B-1----:R-:W3:Y:S04]  /*997e0*/  LDL.LU R2, [R1+0xe4] ;  /* 0x0000e40001027983 */ /* 0x002ee80000300800 */
[----:B------:R1:W-:Y:S04]  /*997f0*/  STL [R1+0x2510], R10 ;  /* 0x0025100a01007387 */ /* 0x0003e80000100800 */
[----:B-1----:R-:W4:Y:S04]  /*99800*/  LDL.LU R10, [R1+0xf4] ;  /* 0x0000f400010a7983 */ /* 0x002f280000300800 */
[----:B------:R1:W-:Y:S04]  /*99810*/  STL.64 [R1+0x4d8], R8 ;  /* 0x0004d80801007387 */ /* 0x0003e80000100a00 */
[----:B-1----:R-:W2:Y:S01]  /*99820*/  LDL.LU R9, [R1+0x2528] ;  /* 0x0025280001097983 */ /* 0x002ea20000300800 */
[----:B------:R-:W-:-:S03]  /*99830*/  IMAD.MOV.U32 R8, RZ, RZ, R29 ;  /* 0x000000ffff087224 */ /* 0x000fc600078e001d */
[----:B------:R1:W-:Y:S04]  /*99840*/  STL.64 [R1+0x2518], R24 ;  /* 0x0025181801007387 */ /* 0x0003e80000100a00 */
[----:B-1----:R0:W3:Y:S04]  /*99850*/  LDL.64 R24, [R1+0x4d0] ;  /* 0x0004d00001187983 */ /* 0x0020e80000100a00 */
[----:B------:R-:W2:Y:S01]  /*99860*/  LDL.LU R29, [R1+0x128] ;  /* 0x00012800011d7983 */ /* 0x000ea20000300800 */
[----:B---3--:R-:W-:Y:S02]  /*99870*/  LEA.HI.X.SX32 R25, R2, R5, 0x1, P3 ;  /* 0x0000000502197211 */ /* 0x008fe400018f0eff */
[-C--:B----4-:R-:W-:Y:S01]  /*99880*/  LEA R2, P3, R10, R4.reuse, 0x1 ;  /* 0x000000040a027211 */ /* 0x090fe200078608ff */
[----:B--2---:R1:W-:Y:S04]  /*99890*/  STL [R1+0x2500], R29 ;  /* 0x0025001d01007387 */ /* 0x0043e80000100800 */
[----:B-1----:R-:W2:Y:S04]  /*998a0*/  LDL.LU R29, [R1+0x108] ;  /* 0x00010800011d7983 */ /* 0x002ea80000300800 */
[----:B------:R-:W-:Y:S04]  /*998b0*/  STL [R1+0x4d4], R25 ;  /* 0x0004d41901007387 */ /* 0x000fe80000100800 */
[----:B------:R1:W-:Y:S04]  /*998c0*/  STL [R1+0x4c0], R2 ;  /* 0x0004c00201007387 */ /* 0x0003e80000100800 */
[----:B-1----:R-:W3:Y:S01]  /*998d0*/  LDL.LU.64 R2, [R1+0x2520] ;  /* 0x0025200001027983 */ /* 0x002ee20000300a00 */
[----:B------:R-:W-:Y:S01]  /*998e0*/  IMAD.MOV.U32 R25, RZ, RZ, R11 ;  /* 0x000000ffff197224 */ /* 0x000fe200078e000b */
[----:B------:R-:W-:-:S04]  /*998f0*/  LEA R24, P2, R11, R4, 0x1 ;  /* 0x000000040b187211 */ /* 0x000fc800078408ff */
[----:B------:R-:W-:Y:S01]  /*99900*/  LEA.HI.X.SX32 R25, R25, R5, 0x1, P2 ;  /* 0x0000000519197211 */ /* 0x000fe200010f0eff */
[----:B---3--:R-:W-:Y:S01]  /*99910*/  VIADD R11, R2, UR39 ;  /* 0x00000027020b7c36 */ /* 0x008fe20008000000 */
[----:B------:R1:W-:Y:S01]  /*99920*/  STL.64 [R1+0x24f8], R2 ;  /* 0x0024f80201007387 */ /* 0x0003e20000100a00 */
[----:B------:R-:W-:-:S03]  /*99930*/  ULDC UR39, c[0x0][0x248] ;  /* 0x0000920000277ab9 */ /* 0x000fc60000000800 */
[----:B-1----:R0:W3:Y:S04]  /*99940*/  LDL.64 R2, [R1+0x4c0] ;  /* 0x0004c00001027983 */ /* 0x0020e80000100a00 */
[----:B------:R1:W-:Y:S04]  /*99950*/  STL.64 [R1+0x4c8], R24 ;  /* 0x0004c81801007387 */ /* 0x0003e80000100a00 */
[----:B-1----:R-:W4:Y:S01]  /*99960*/  LDL.LU.64 R24, [R1+0x2518] ;  /* 0x0025180001187983 */ /* 0x002f220000300a00 */
[----:B---3--:R-:W-:-:S03]  /*99970*/  LEA.HI.X.SX32 R3, R10, R5, 0x1, P3 ;  /* 0x000000050a037211 */ /* 0x008fc600018f0eff */
[----:B----4-:R1:W-:Y:S04]  /*99980*/  STL.64 [R1+0x2508], R24 ;  /* 0x0025081801007387 */ /* 0x0103e80000100a00 */
[----:B------:R-:W3:Y:S01]  /*99990*/  LDL.LU R10, [R1+0x2510] ;  /* 0x00251000010a7983 */ /* 0x000ee20000300800 */
[-C--:B--2---:R-:W-:Y:S01]  /*999a0*/  LEA R2, P3, R29, R4.reuse, 0x1 ;  /* 0x000000041d027211 */ /* 0x084fe200078608ff */
[----:B-1----:R-:W-:Y:S01]  /*999b0*/  IMAD.MOV.U32 R25, RZ, RZ, R12 ;  /* 0x000000ffff197224 */ /* 0x002fe200078e000c */
[-C--:B------:R-:W-:Y:S01]  /*999c0*/  LEA R24, P2, R12, R4.reuse, 0x1 ;  /* 0x000000040c187211 */ /* 0x080fe200078408ff */
[----:B------:R1:W-:Y:S03]  /*999d0*/  STL [R1+0x4c4], R3 ;  /* 0x0004c40301007387 */ /* 0x0003e60000100800 */
[-C--:B------:R-:W-:Y:S01]  /*999e0*/  LEA.HI.X.SX32 R25, R25, R5.reuse, 0x1, P2 ;  /* 0x0000000519197211 */ /* 0x080fe200010f0eff */
[----:B------:R-:W-:Y:S01]  /*999f0*/  VIADD R12, R11, UR40 ;  /* 0x000000280b0c7c36 */ /* 0x000fe20008000000 */
[----:B------:R-:W-:Y:S01]  /*99a00*/  ULDC UR40, c[0x0][0x248] ;  /* 0x0000920000287ab9 */ /* 0x000fe20000000800 */
[----:B-1----:R-:W-:Y:S01]  /*99a10*/  LEA.HI.X.SX32 R3, R29, R5, 0x1, P3 ;  /* 0x000000051d037211 */ /* 0x002fe200018f0eff */
[----:B---3--:R1:W-:Y:S04]  /*99a20*/  STL.64 [R1+0x2438], R10 ;  /* 0x0024380a01007387 */ /* 0x0083e80000100a00 */
[----:B-1----:R-:W2:Y:S04]  /*99a30*/  LDL R10, [R1+0x12c] ;  /* 0x00012c00010a7983 */ /* 0x002ea80000100800 */
[----:B------:R-:W-:Y:S04]  /*99a40*/  STL [R1+0x24e0], R11 ;  /* 0x0024e00b01007387 */ /* 0x000fe80000100800 */
[----:B------:R1:W-:Y:S04]  /*99a50*/  STL.64 [R1+0x4b8], R24 ;  /* 0x0004b81801007387 */ /* 0x0003e80000100a00 */
[----:B-1----:R-:W3:Y:S04]  /*99a60*/  LDL.LU.64 R24, [R1+0x2508] ;  /* 0x0025080001187983 */ /* 0x002ee80000300a00 */
[----:B------:R-:W4:Y:S04]  /*99a70*/  LDL.LU R29, [R1+0x2500] ;  /* 0x00250000011d7983 */ /* 0x000f280000300800 */
[----:B------:R1:W-:Y:S04]  /*99a80*/  STL.64 [R1+0x4b0], R2 ;  /* 0x0004b00201007387 */ /* 0x0003e80000100a00 */
[----:B-1----:R-:W3:Y:S04]  /*99a90*/  LDL.LU.64 R2, [R1+0x24f8] ;  /* 0x0024f80001027983 */ /* 0x002ee80000300a00 */
[----:B------:R-:W4:Y:S01]  /*99aa0*/  LDL.LU R11, [R1+0x138] ;  /* 0x00013800010b7983 */ /* 0x000f220000300800 */
[----:B--2---:R-:W-:-:S03]  /*99ab0*/  LEA R10, P2, R10, R4, 0x1 ;  /* 0x000000040a0a7211 */ /* 0x004fc600078408ff */
[----:B----4-:R1:W-:Y:S04]  /*99ac0*/  STL [R1+0x24f0], R11 ;  /* 0x0024f00b01007387 */ /* 0x0103e80000100800 */
[----:B------:R-:W-:Y:S04]  /*99ad0*/  STL [R1+0x4a8], R10 ;  /* 0x0004a80a01007387 */ /* 0x000fe80000100800 */
[----:B-1----:R-:W2:Y:S04]  /*99ae0*/  LDL.LU R11, [R1+0x12c] ;  /* 0x00012c00010b7983 */ /* 0x002ea80000300800 */
[----:B------:R1:W-:Y:S04]  /*99af0*/  STL.64 [R1+0x24e8], R14 ;  /* 0x0024e80e01007387 */ /* 0x0003e80000100a00 */
[----:B-1----:R0:W2:Y:S01]  /*99b00*/  LDL.64 R14, [R1+0x4a8] ;  /* 0x0004a800010e7983 */ /* 0x0020a20000100a00 */
[----:B------:R-:W-:-:S03]  /*99b10*/  LEA R10, P3, R29, R4, 0x1 ;  /* 0x000000041d0a7211 */ /* 0x000fc600078608ff */
[----:B------:R-:W-:Y:S04]  /*99b20*/  STL [R1+0x24d0], R8 ;  /* 0x0024d00801007387 */ /* 0x000fe80000100800 */
[----:B---3--:R1:W-:Y:S04]  /*99b30*/  STL.64 [R1+0x2458], R2 ;  /* 0x0024580201007387 */ /* 0x0083e80000100a00 */
[----:B-1----:R-:W3:Y:S01]  /*99b40*/  LDL.LU R2, [R1+0x158] ;  /* 0x0001580001027983 */ /* 0x002ee20000300800 */
[-C--:B--2---:R-:W-:Y:S02]  /*99b50*/  LEA.HI.X.SX32 R15, R11, R5.reuse, 0x1, P2 ;  /* 0x000000050b0f7211 */ /* 0x084fe400010f0eff */
[----:B------:R-:W-:-:S05]  /*99b60*/  LEA.HI.X.SX32 R11, R29, R5, 0x1, P3 ;  /* 0x000000051d0b7211 */ /* 0x000fca00018f0eff */
[----:B------:R1:W-:Y:S04]  /*99b70*/  STL.64 [R1+0x4a0], R10 ;  /* 0x0004a00a01007387 */ /* 0x0003e80000100a00 */
[----:B-1----:R-:W2:Y:S01]  /*99b80*/  LDL.LU R11, [R1+0x24f0] ;  /* 0x0024f000010b7983 */ /* 0x002ea20000300800 */
[----:B------:R-:W-:-:S03]  /*99b90*/  LEA R14, P2, R9, R4, 0x1 ;  /* 0x00000004090e7211 */ /* 0x000fc600078408ff */
[----:B------:R1:W-:Y:S04]  /*99ba0*/  STL [R1+0x4ac], R15 ;  /* 0x0004ac0f01007387 */ /* 0x0003e80000100800 */
[----:B------:R-:W4:Y:S04]  /*99bb0*/  LDL.LU R3, [R1+0x170] ;  /* 0x0001700001037983 */ /* 0x000f280000300800 */
[----:B------:R-:W4:Y:S01]  /*99bc0*/  LDL.LU R29, [R1+0x16c] ;  /* 0x00016c00011d7983 */ /* 0x000f220000300800 */
[----:B-1----:R-:W-:-:S05]  /*99bd0*/  IMAD.MOV.U32 R15, RZ, RZ, R9 ;  /* 0x000000ffff0f7224 */ /* 0x002fca00078e0009 */
[----:B------:R-:W-:-:S05]  /*99be0*/  LEA.HI.X.SX32 R15, R15, R5, 0x1, P2 ;  /* 0x000000050f0f7211 */ /* 0x000fca00010f0eff */
[----:B------:R1:W-:Y:S04]  /*99bf0*/  STL.64 [R1+0x498], R14 ;  /* 0x0004980e01007387 */ /* 0x0003e80000100a00 */
[----:B-1----:R-:W4:Y:S01]  /*99c00*/  LDL.LU.64 R14, [R1+0x24e8] ;  /* 0x0024e800010e7983 */ /* 0x002f220000300a00 */
[----:B--2---:R-:W-:-:S04]  /*99c10*/  LEA R8, P3, R11, R4, 0x1 ;  /* 0x000000040b087211 */ /* 0x004fc800078608ff */
[----:B------:R-:W-:Y:S02]  /*99c20*/  LEA.HI.X.SX32 R9, R11, R5, 0x1, P3 ;  /* 0x000000050b097211 */ /* 0x000fe400018f0eff */
[----:B------:R-:W2:Y:S01]  /*99c30*/  LDL.LU R11, [R1+0x24e0] ;  /* 0x0024e000010b7983 */ /* 0x000ea20000300800 */
[----:B------:R-:W-:Y:S01]  /*99c40*/  VIADD R12, R12, UR41 ;  /* 0x000000290c0c7c36 */ /* 0x000fe20008000000 */
[----:B------:R-:W-:Y:S02]  /*99c50*/  ULDC UR41, c[0x0][0x248] ;  /* 0x0000920000297ab9 */ /* 0x000fe40000000800 */
[----:B------:R3:W-:Y:S01]  /*99c60*/  STL.64 [R1+0x490], R8 ;  /* 0x0004900801007387 */ /* 0x0007e20000100a00 */
[----:B------:R-:W-:Y:S01]  /*99c70*/  VIADD R10, R12, UR42 ;  /* 0x0000002a0c0a7c36 */ /* 0x000fe20008000000 */
[----:B------:R-:W-:Y:S01]  /*99c80*/  ULDC UR42, c[0x0][0x248] ;  /* 0x00009200002a7ab9 */ /* 0x000fe20000000800 */
[----:B---3--:R-:W-:-:S04]  /*99c90*/  LEA R8, P3, R2, R4, 0x1 ;  /* 0x0000000402087211 */ /* 0x008fc800078608ff */
[----:B------:R-:W-:Y:S01]  /*99ca0*/  LEA.HI.X.SX32 R9, R2, R5, 0x1, P3 ;  /* 0x0000000502097211 */ /* 0x000fe200018f0eff */
[----:B----4-:R1:W-:Y:S02]  /*99cb0*/  STL.64 [R1+0x24d8], R14 ;  /* 0x0024d80e01007387 */ /* 0x0103e40000100a00 */
[----:B-1----:R-:W-:Y:S01]  /*99cc0*/  IMAD.MOV.U32 R15, RZ, RZ, R13 ;  /* 0x000000ffff0f7224 */ /* 0x002fe200078e000d */
[----:B------:R-:W-:-:S04]  /*99cd0*/  LEA R14, P2, R13, R4, 0x1 ;  /* 0x000000040d0e7211 */ /* 0x000fc800078408ff */
[----:B------:R-:W-:Y:S01]  /*99ce0*/  LEA.HI.X.SX32 R15, R15, R5, 0x1, P2 ;  /* 0x000000050f0f7211 */ /* 0x000fe200010f0eff */
[----:B------:R-:W-:Y:S01]  /*99cf0*/  VIADD R13, R10, UR43 ;  /* 0x0000002b0a0d7c36 */ /* 0x000fe20008000000 */
[----:B------:R-:W-:-:S03]  /*99d00*/  ULDC UR43, c[0x0][0x248] ;  /* 0x00009200002b7ab9 */ /* 0x000fc60000000800 */
[----:B------:R-:W-:Y:S01]  /*99d10*/  VIADD R2, R13, UR44 ;  /* 0x0000002c0d027c36 */ /* 0x000fe20008000000 */
[----:B------:R-:W-:Y:S01]  /*99d20*/  ULDC UR44, c[0x0][0x248] ;  /* 0x00009200002c7ab9 */ /* 0x000fe20000000800 */
[----:B--2---:R-:W-:Y:S04]  /*99d30*/  STL.64 [R1+0x24c8], R10 ;  /* 0x0024c80a01007387 */ /* 0x004fe80000100a00 */
[----:B------:R1:W-:Y:S04]  /*99d40*/  STL.64 [R1+0x488], R14 ;  /* 0x0004880e01007387 */ /* 0x0003e80000100a00 */
[----:B------:R2:W-:Y:S01]  /*99d50*/  STL.64 [R1+0x480], R8 ;  /* 0x0004800801007387 */ /* 0x0005e20000100a00 */
[----:B-1----:R-:W-:-:S02]  /*99d60*/  LEA R14, P2, R3, R4, 0x1 ;  /* 0x00000004030e7211 */ /* 0x002fc400078408ff */
[----:B--2---:R-:W-:Y:S02]  /*99d70*/  LEA R8, P3, R29, R4, 0x1 ;  /* 0x000000041d087211 */ /* 0x004fe400078608ff */
[-C--:B------:R-:W-:Y:S01]  /*99d80*/  LEA.HI.X.SX32 R15, R3, R5.reuse, 0x1, P2 ;  /* 0x00000005030f7211 */ /* 0x080fe200010f0eff */
[----:B------:R1:W-:Y:S01]  /*99d90*/  STL.64 [R1+0x2440], R12 ;  /* 0x0024400c01007387 */ /* 0x0003e20000100a00 */
[----:B------:R-:W-:-:S03]  /*99da0*/  LEA.HI.X.SX32 R9, R29, R5, 0x1, P3 ;  /* 0x000000051d097211 */ /* 0x000fc600018f0eff */
[----:B-1----:R-:W2:Y:S04]  /*99db0*/  LDL.LU.64 R12, [R1+0xdb8] ;  /* 0x000db800010c7983 */ /* 0x002ea80000300a00 */
[----:B------:R1:W-:Y:S04]  /*99dc0*/  STL.64 [R1+0x478], R14 ;  /* 0x0004780e01007387 */ /* 0x0003e80000100a00 */
[----:B-1----:R-:W3:Y:S04]  /*99dd0*/  LDL.LU.64 R14, [R1+0x24d8] ;  /* 0x0024d800010e7983 */ /* 0x002ee80000300a00 */
[----:B------:R1:W-:Y:S04]  /*99de0*/  STL.64 [R1+0x470], R8 ;  /* 0x0004700801007387 */ /* 0x0003e80000100a00 */
[----:B-1----:R-:W4:Y:S04]  /*99df0*/  LDL.LU R8, [R1+0x24d0] ;  /* 0x0024d00001087983 */ /* 0x002f280000300800 */
[----:B------:R1:W-:Y:S04]  /*99e00*/  STL.64 [R1+0x24c0], R22 ;  /* 0x0024c01601007387 */ /* 0x0003e80000100a00 */
[----:B------:R-:W3:Y:S01]  /*99e10*/  LDL.LU R9, [R1+0x194] ;  /* 0x0001940001097983 */ /* 0x000ee20000300800 */
[----:B-1----:R-:W-:-:S02]  /*99e20*/  LEA R22, P3, R6, R4, 0x1 ;  /* 0x0000000406167211 */ /* 0x002fc400078608ff */
[----:B----4-:R-:W-:-:S05]  /*99e30*/  LEA R10, P2, R8, R4, 0x1 ;  /* 0x00000004080a7211 */ /* 0x010fca00078408ff */
[----:B------:R1:W-:Y:S04]  /*99e40*/  STL [R1+0x468], R10 ;  /* 0x0004680a01007387 */ /* 0x0003e80000100800 */
[----:B-1----:R-:W4:Y:S04]  /*99e50*/  LDL.LU.64 R10, [R1+0x24c8] ;  /* 0x0024c800010a7983 */ /* 0x002f280000300a00 */
[----:B--2---:R1:W-:Y:S04]  /*99e60*/  STL.64 [R1+0x24b0], R12 ;  /* 0x0024b00c01007387 */ /* 0x0043e80000100a00 */
[----:B------:R2:W-:Y:S01]  /*99e70*/  STL [R1+0x460], R22 ;  /* 0x0004601601007387 */ /* 0x0005e20000100800 */
[----:B-1----:R-:W-:-:S02]  /*99e80*/  IMAD.MOV.U32 R12, RZ, RZ, R22 ;  /* 0x000000ffff0c7224 */ /* 0x002fc400078e0016 */
[----:B------:R-:W-:Y:S02]  /*99e90*/  IMAD.MOV.U32 R13, RZ, RZ, R23 ;  /* 0x000000ffff0d7224 */ /* 0x000fe400078e0017 */
[----:B--2---:R-:W2:Y:S01]  /*99ea0*/  LDL.LU.64 R22, [R1+0x24c0] ;  /* 0x0024c00001167983 */ /* 0x004ea20000300a00 */
[----:B------:R-:W-:Y:S02]  /*99eb0*/  IMAD.MOV.U32 R29, RZ, RZ, R7 ;  /* 0x000000ffff1d7224 */ /* 0x000fe400078e0007 */
[----:B------:R-:W-:Y:S01]  /*99ec0*/  IMAD.MOV.U32 R7, RZ, RZ, R0 ;  /* 0x000000ffff077224 */ /* 0x000fe200078e0000 */
[----:B------:R1:W-:Y:S01]  /*99ed0*/  STL.64 [R1+0x24b8], R24 ;  /* 0x0024b81801007387 */ /* 0x0003e20000100a00 */
[----:B------:R-:W-:-:S03]  /*99ee0*/  IMAD.MOV.U32 R0, RZ, RZ, R28 ;  /* 0x000000ffff007224 */ /* 0x000fc600078e001c */
[----:B-1----:R0:W3:Y:S04]  /*99ef0*/  LDL.64 R24, [R1+0x468] ;  /* 0x0004680001187983 */ /* 0x0020e80000100a00 */
[----:B------:R-:W3:Y:S01]  /*99f00*/  LDL.LU R3, [R1+0x18c] ;  /* 0x00018c0001037983 */ /* 0x000ee20000300800 */
[----:B--2---:R-:W-:-:S03]  /*99f10*/  IMAD.MOV.U32 R28, RZ, RZ, R23 ;  /* 0x000000ffff1c7224 */ /* 0x004fc600078e0017 */
[----:B------:R-:W2:Y:S04]  /*99f20*/  LDL.LU R23, [R1+0x17c] ;  /* 0x00017c0001177983 */ /* 0x000ea80000300800 */
[----:B----4-:R1:W-:Y:S04]  /*99f30*/  STL [R1+0x24a8], R10 ;  /* 0x0024a80a01007387 */ /* 0x0103e80000100800 */
[----:B-1----:R-:W4:Y:S01]  /*99f40*/  LDL.LU R10, [R1+0x198] ;  /* 0x00019800010a7983 */ /* 0x002f220000300800 */
[-C--:B---3--:R-:W-:Y:S02]  /*99f50*/  LEA.HI.X.SX32 R25, R8, R5.reuse, 0x1, P2 ;  /* 0x0000000508197211 */ /* 0x088fe400010f0eff */
[----:B------:R-:W-:-:S02]  /*99f60*/  LEA.HI.X.SX32 R13, R6, R5, 0x1, P3 ;  /* 0x00000005060d7211 */ /* 0x000fc400018f0eff */
[C---:B------:R-:W-:Y:S01]  /*99f70*/  LEA R12, P3, R9.reuse, R4, 0x1 ;  /* 0x00000004090c7211 */ /* 0x040fe200078608ff */
[----:B------:R-:W-:Y:S04]  /*99f80*/  STL [R1+0x46c], R25 ;  /* 0x00046c1901007387 */ /* 0x000fe80000100800 */
[----:B------:R1:W-:Y:S04]  /*99f90*/  STL [R1+0x464], R13 ;  /* 0x0004640d01007387 */ /* 0x0003e80000100800 */
[----:B------:R-:W3:Y:S01]  /*99fa0*/  LDL.LU R8, [R1+0x174] ;  /* 0x0001740001087983 */ /* 0x000ee20000300800 */
[----:B-1----:R-:W-:-:S02]  /*99fb0*/  LEA.HI.X.SX32 R13, R9, R5, 0x1, P3 ;  /* 0x00000005090d7211 */ /* 0x002fc400018f0eff */
[----:B----4-:R-:W-:-:S04]  /*99fc0*/  LEA R24, P2, R10, R4, 0x1 ;  /* 0x000000040a187211 */ /* 0x010fc800078408ff */
[----:B------:R-:W-:-:S05]  /*99fd0*/  LEA.HI.X.SX32 R25, R10, R5, 0x1, P2 ;  /* 0x000000050a197211 */ /* 0x000fca00010f0eff */
[----:B------:R1:W-:Y:S04]  /*99fe0*/  STL.64 [R1+0x458], R24 ;  /* 0x0004581801007387 */ /* 0x0003e80000100a00 */
[----:B-1----:R-:W4:Y:S04]  /*99ff0*/  LDL.LU.64 R24, [R1+0x24b8] ;  /* 0x0024b80001187983 */ /* 0x002f280000300a00 */
[----:B------:R1:W-:Y:S04]  /*9a000*/  STL.64 [R1+0x450], R12 ;  /* 0x0004500c01007387 */ /* 0x0003e80000100a00 */
[----:B-1----:R-:W2:Y:S01]  /*9a010*/  LDL.LU.64 R12, [R1+0x24b0] ;  /* 0x0024b000010c7983 */ /* 0x002ea20000300a00 */
[----:B------:R-:W-:-:S02]  /*9a020*/  VIADD R2, R2, UR45 ;  /* 0x0000002d02027c36 */ /* 0x000fc40008000000 */
[----:B------:R-:W-:Y:S01]  /*9a030*/  IMAD.MOV.U32 R6, RZ, RZ, R22 ;  /* 0x000000ffff067224 */ /* 0x000fe200078e0016 */
[----:B------:R-:W-:Y:S01]  /*9a040*/  LEA R10, P2, R3, R4, 0x1 ;  /* 0x00000004030a7211 */ /* 0x000fe200078408ff */
[----:B------:R-:W-:Y:S01]  /*9a050*/  IMAD.MOV.U32 R22, RZ, RZ, R20 ;  /* 0x000000ffff167224 */ /* 0x000fe200078e0014 */
[----:B------:R-:W-:Y:S01]  /*9a060*/  ULDC UR45, c[0x0][0x248] ;  /* 0x00009200002d7ab9 */ /* 0x000fe20000000800 */
[----:B------:R-:W-:Y:S02]  /*9a070*/  IMAD.MOV.U32 R20, RZ, RZ, R14 ;  /* 0x000000ffff147224 */ /* 0x000fe400078e000e */
[----:B------:R-:W-:Y:S01]  /*9a080*/  VIADD R14, R2, UR46 ;  /* 0x0000002e020e7c36 */ /* 0x000fe20008000000 */
[----:B------:R-:W-:Y:S01]  /*9a090*/  ULDC UR46, c[0x0][0x248] ;  /* 0x00009200002e7ab9 */ /* 0x000fe20000000800 */
[----:B------:R-:W-:-:S03]  /*9a0a0*/  IMAD.MOV.U32 R9, RZ, RZ, R29 ;  /* 0x000000ffff097224 */ /* 0x000fc600078e001d */
[----:B------:R-:W-:Y:S04]  /*9a0b0*/  STL [R1+0x24], R14 ;  /* 0x0000240e01007387 */ /* 0x000fe80000100800 */
[----:B------:R-:W4:Y:S04]  /*9a0c0*/  LDL.LU R29, [R1+0x14c] ;  /* 0x00014c00011d7983 */ /* 0x000f280000300800 */
[----:B------:R-:W-:Y:S04]  /*9a0d0*/  STL [R1+0x448], R10 ;  /* 0x0004480a01007387 */ /* 0x000fe80000100800 */
[----:B--2---:R1:W-:Y:S04]  /*9a0e0*/  STL.64 [R1+0x24a0], R12 ;  /* 0x0024a00c01007387 */ /* 0x0043e80000100a00 */
[----:B-1----:R0:W2:Y:S01]  /*9a0f0*/  LDL.64 R12, [R1+0x448] ;  /* 0x00044800010c7983 */ /* 0x0020a20000100a00 */
[----:B------:R-:W-:-:S04]  /*9a100*/  LEA R10, P3, R23, R4, 0x1 ;  /* 0x00000004170a7211 */ /* 0x000fc800078608ff */
[-C--:B------:R-:W-:Y:S02]  /*9a110*/  LEA.HI.X.SX32 R11, R23, R5.reuse, 0x1, P3 ;  /* 0x00000005170b7211 */ /* 0x080fe400018f0eff */
[----:B--2---:R-:W-:-:S05]  /*9a120*/  LEA.HI.X.SX32 R13, R3, R5, 0x1, P2 ;  /* 0x00000005030d7211 */ /* 0x004fca00010f0eff */
[----:B------:R1:W-:Y:S01]  /*9a130*/  STL [R1+0x44c], R13 ;  /* 0x00044c0d01007387 */ /* 0x0003e20000100800 */
[----:B------:R-:W-:-:S03]  /*9a140*/  LEA R12, P3, R6, R4, 0x1 ;  /* 0x00000004060c7211 */ /* 0x000fc600078608ff */
[----:B------:R3:W-:Y:S04]  /*9a150*/  STL.64 [R1+0x440], R10 ;  /* 0x0004400a01007387 */ /* 0x0007e80000100a00 */
[----:B------:R-:W2:Y:S01]  /*9a160*/  LDL.LU R3, [R1+0x134] ;  /* 0x0001340001037983 */ /* 0x000ea20000300800 */
[----:B-1----:R-:W-:Y:S02]  /*9a170*/  LEA.HI.X.SX32 R13, R6, R5, 0x1, P3 ;  /* 0x00000005060d7211 */ /* 0x002fe400018f0eff */
[----:B---3--:R-:W-:-:S04]  /*9a180*/  LEA R10, P2, R8, R4, 0x1 ;  /* 0x00000004080a7211 */ /* 0x008fc800078408ff */
[----:B------:R-:W-:-:S05]  /*9a190*/  LEA.HI.X.SX32 R11, R8, R5, 0x1, P2 ;  /* 0x00000005080b7211 */ /* 0x000fca00010f0eff */
[----:B------:R1:W-:Y:S01]  /*9a1a0*/  STL.64 [R1+0x438], R10 ;  /* 0x0004380a01007387 */ /* 0x0003e20000100a00 */
[----:B------:R-:W-:-:S03]  /*9a1b0*/  IMAD.MOV.U32 R8, RZ, RZ, R0 ;  /* 0x000000ffff087224 */ /* 0x000fc600078e0000 */
[----:B-1----:R-:W3:Y:S04]  /*9a1c0*/  LDL.LU R10, [R1+0x24a8] ;  /* 0x0024a800010a7983 */ /* 0x002ee80000300800 */
[----:B------:R1:W-:Y:S04]  /*9a1d0*/  STL.64 [R1+0x430], R12 ;  /* 0x0004300c01007387 */ /* 0x0003e80000100a00 */
[----:B------:R-:W3:Y:S01]  /*9a1e0*/  LDL.LU R0, [R1+0x11c] ;  /* 0x00011c0001007983 */ /* 0x000ee20000300800 */
[----:B-1----:R-:W-:-:S04]  /*9a1f0*/  LEA R12, P2, R9, R4, 0x1 ;  /* 0x00000004090c7211 */ /* 0x002fc800078408ff */
[----:B------:R-:W-:-:S05]  /*9a200*/  LEA.HI.X.SX32 R13, R9, R5, 0x1, P2 ;  /* 0x00000005090d7211 */ /* 0x000fca00010f0eff */
[----:B------:R1:W-:Y:S04]  /*9a210*/  STL.64 [R1+0x428], R12 ;  /* 0x0004280c01007387 */ /* 0x0003e80000100a00 */
[----:B-1----:R-:W2:Y:S01]  /*9a220*/  LDL.LU.64 R12, [R1+0x24a0] ;  /* 0x0024a000010c7983 */ /* 0x002ea20000300a00 */
[C---:B----4-:R-:W-:Y:S01]  /*9a230*/  LEA R6, P3, R29.reuse, R4, 0x1 ;  /* 0x000000041d067211 */ /* 0x050fe200078608ff */
[----:B------:R-:W-:Y:S02]  /*9a240*/  IMAD.MOV.U32 R11, RZ, RZ, R7 ;  /* 0x000000ffff0b7224 */ /* 0x000fe400078e0007 */
[----:B------:R-:W-:Y:S01]  /*9a250*/  VIADD R14, R14, UR47 ;  /* 0x0000002f0e0e7c36 */ /* 0x000fe20008000000 */
[----:B------:R-:W-:Y:S01]  /*9a260*/  LEA.HI.X.SX32 R7, R29, R5, 0x1, P3 ;  /* 0x000000051d077211 */ /* 0x000fe200018f0eff */
[----:B------:R-:W-:Y:S01]  /*9a270*/  IMAD.MOV.U32 R23, RZ, RZ, R15 ;  /* 0x000000ffff177224 */ /* 0x000fe200078e000f */
[----:B------:R-:W-:Y:S01]  /*9a280*/  ULDC UR47, c[0x0][0x248] ;  /* 0x00009200002f7ab9 */ /* 0x000fe20000000800 */
[----:B------:R-:W-:Y:S01]  /*9a290*/  VIADD R15, R14, UR48 ;  /* 0x000000300e0f7c36 */ /* 0x000fe20008000000 */
[----:B------:R-:W-:-:S03]  /*9a2a0*/  ULDC UR48, c[0x0][0x248] ;  /* 0x0000920000307ab9 */ /* 0x000fc60000000800 */
[----:B------:R-:W-:Y:S01]  /*9a2b0*/  VIADD R15, R15, UR49 ;  /* 0x000000310f0f7c36 */ /* 0x000fe20008000000 */
[----:B------:R-:W-:Y:S01]  /*9a2c0*/  ULDC UR49, c[0x0][0x248] ;  /* 0x0000920000317ab9 */ /* 0x000fe20000000800 */
[----:B--2---:R1:W-:Y:S04]  /*9a2d0*/  STL.64 [R1+0x2490], R12 ;  /* 0x0024900c01007387 */ /* 0x0043e80000100a00 */
[----:B------:R-:W2:Y:S04]  /*9a2e0*/  LDL.LU R9, [R1+0x104] ;  /* 0x0001040001097983 */ /* 0x000ea80000300800 */
[----:B------:R-:W4:Y:S04]  /*9a2f0*/  LDL.LU R29, [R1+0x2498] ;  /* 0x00249800011d7983 */ /* 0x000f280000300800 */
[----:B------:R0:W-:Y:S01]  /*9a300*/  STL.64 [R1+0x420], R6 ;  /* 0x0004200601007387 */ /* 0x0001e20000100a00 */
[----:B-1----:R-:W-:Y:S01]  /*9a310*/  IMAD.MOV.U32 R13, RZ, RZ, R16 ;  /* 0x000000ffff0d7224 */ /* 0x002fe200078e0010 */
[----:B------:R-:W-:-:S04]  /*9a320*/  LEA R12, P2, R16, R4, 0x1 ;  /* 0x00000004100c7211 */ /* 0x000fc800078408ff */
[----:B------:R-:W-:Y:S02]  /*9a330*/  LEA.HI.X.SX32 R13, R13, R5, 0x1, P2 ;  /* 0x000000050d0d7211 */ /* 0x000fe400010f0eff */
[----:B0-----:R-:W-:-:S04]  /*9a340*/  LEA R6, P3, R3, R4, 0x1 ;  /* 0x0000000403067211 */ /* 0x001fc800078608ff */
[----:B------:R-:W-:Y:S01]  /*9a350*/  LEA.HI.X.SX32 R7, R3, R5, 0x1, P3 ;  /* 0x0000000503077211 */ /* 0x000fe200018f0eff */
[----:B------:R-:W-:Y:S04]  /*9a360*/  STL.64 [R1+0x2460], R14 ;  /* 0x0024600e01007387 */ /* 0x000fe80000100a00 */
[----:B------:R-:W-:Y:S04]  /*9a370*/  STL.64 [R1+0x410], R6 ;  /* 0x0004100601007387 */ /* 0x000fe80000100a00 */
[----:B------:R0:W-:Y:S01]  /*9a380*/  STL.64 [R1+0x418], R12 ;  /* 0x0004180c01007387 */ /* 0x0001e20000100a00 */
[----:B------:R-:W-:-:S02]  /*9a390*/  IMAD.MOV.U32 R3, RZ, RZ, R8 ;  /* 0x000000ffff037224 */ /* 0x000fc400078e0008 */
[----:B0-----:R-:W-:Y:S01]  /*9a3a0*/  IMAD.MOV.U32 R13, RZ, RZ, R11 ;  /* 0x000000ffff0d7224 */ /* 0x001fe200078e000b */
[-C--:B------:R-:W-:Y:S01]  /*9a3b0*/  LEA R12, P2, R11, R4.reuse, 0x1 ;  /* 0x000000040b0c7211 */ /* 0x080fe200078408ff */
[----:B------:R-:W-:Y:S02]  /*9a3c0*/  IMAD.MOV.U32 R6, RZ, RZ, R24 ;  /* 0x000000ffff067224 */ /* 0x000fe400078e0018 */
[----:B------:R-:W-:Y:S01]  /*9a3d0*/  IMAD.MOV.U32 R7, RZ, RZ, R21 ;  /* 0x000000ffff077224 */ /* 0x000fe200078e0015 */
[----:B------:R-:W-:Y:S01]  /*9a3e0*/  LEA.HI.X.SX32 R13, R13, R5, 0x1, P2 ;  /* 0x000000050d0d7211 */ /* 0x000fe200010f0eff */
[----:B------:R-:W4:Y:S04]  /*9a3f0*/  LDL.LU R24, [R1+0xfc] ;  /* 0x0000fc0001187983 */ /* 0x000f280000300800 */
[----:B------:R-:W4:Y:S04]  /*9a400*/  LDL.LU R21, [R1+0xf0] ;  /* 0x0000f00001157983 */ /* 0x000f280000300800 */
[----:B------:R-:W4:Y:S04]  /*9a410*/  LDL.LU R8, [R1+0xe0] ;  /* 0x0000e00001087983 */ /* 0x000f280000300800 */
[----:B------:R0:W-:Y:S04]  /*9a420*/  STL.64 [R1+0x408], R12 ;  /* 0x0004080c01007387 */ /* 0x0001e80000100a00 */
[----:B0-----:R-:W2:Y:S01]  /*9a430*/  LDL.LU.64 R12, [R1+0x2490] ;  /* 0x00249000010c7983 */ /* 0x001ea20000300a00 */
[----:B---3--:R-:W-:Y:S01]  /*9a440*/  LEA R14, P3, R0, R4, 0x1 ;  /* 0x00000004000e7211 */ /* 0x008fe200078608ff */
[----:B------:R-:W-:Y:S01]  /*9a450*/  VIADD R16, R15, UR50 ;  /* 0x000000320f107c36 */ /* 0x000fe20008000000 */
[----:B------:R-:W-:-:S02]  /*9a460*/  ULDC UR50, c[0x0][0x248] ;  /* 0x0000920000327ab9 */ /* 0x000fc40000000800 */
[-C--:B------:R-:W-:Y:S02]  /*9a470*/  LEA.HI.X.SX32 R15, R0, R5.reuse, 0x1, P3 ;  /* 0x00000005000f7211 */ /* 0x080fe400018f0eff */
[----:B------:R-:W3:Y:S01]  /*9a480*/  LDL.LU R0, [R1+0x248c] ;  /* 0x00248c0001007983 */ /* 0x000ee20000300800 */
[----:B------:R-:W-:Y:S01]  /*9a490*/  VIADD R11, R16, UR51 ;  /* 0x00000033100b7c36 */ /* 0x000fe20008000000 */
[----:B------:R-:W-:Y:S02]  /*9a4a0*/  ULDC UR51, c[0x0][0x248] ;  /* 0x0000920000337ab9 */ /* 0x000fe40000000800 */
[----:B--2---:R0:W-:Y:S04]  /*9a4b0*/  STL.64 [R1+0x2480], R12 ;  /* 0x0024800c01007387 */ /* 0x0041e80000100a00 */
[----:B------:R1:W-:Y:S01]  /*9a4c0*/  STL.64 [R1+0x400], R14 ;  /* 0x0004000e01007387 */ /* 0x0003e20000100a00 */
[-C--:B0-----:R-:W-:Y:S01]  /*9a4d0*/  LEA R12, P3, R9, R4.reuse, 0x1 ;  /* 0x00000004090c7211 */ /* 0x081fe200078608ff */
[----:B-1----:R-:W-:Y:S01]  /*9a4e0*/  IMAD.MOV.U32 R15, RZ, RZ, R17 ;  /* 0x000000ffff0f7224 */ /* 0x002fe200078e0011 */
[----:B------:R-:W-:Y:S01]  /*9a4f0*/  LEA R14, P2, R17, R4, 0x1 ;  /* 0x00000004110e7211 */ /* 0x000fe200078408ff */
[----:B------:R-:W-:Y:S01]  /*9a500*/  VIADD R17, R11, UR52 ;  /* 0x000000340b117c36 */ /* 0x000fe20008000000 */
[-C--:B------:R-:W-:Y:S01]  /*9a510*/  LEA.HI.X.SX32 R13, R9, R5.reuse, 0x1, P3 ;  /* 0x00000005090d7211 */ /* 0x080fe200018f0eff */
[----:B------:R-:W2:Y:S01]  /*9a520*/  LDL.LU R11, [R1+0xd0] ;  /* 0x0000d000010b7983 */ /* 0x000ea20000300800 */
[----:B------:R-:W-:Y:S01]  /*9a530*/  LEA.HI.X.SX32 R15, R15, R5, 0x1, P2 ;  /* 0x000000050f0f7211 */ /* 0x000fe200010f0eff */
[----:B------:R-:W-:-:S02]  /*9a540*/  ULDC UR52, c[0x0][0x248] ;  /* 0x0000920000347ab9 */ /* 0x000fc40000000800 */
[----:B------:R0:W-:Y:S04]  /*9a550*/  STL [R1+0x2478], R2 ;  /* 0x0024780201007387 */ /* 0x0001e80000100800 */
[----:B------:R4:W-:Y:S04]  /*9a560*/  STL.64 [R1+0x3f8], R14 ;  /* 0x0003f80e01007387 */ /* 0x0009e80000100a00 */
[----:B------:R1:W-:Y:S01]  /*9a570*/  STL.64 [R1+0x3f0], R12 ;  /* 0x0003f00c01007387 */ /* 0x0003e20000100a00 */
[----:B------:R-:W-:-:S03]  /*9a580*/  IMAD.MOV.U32 R9, RZ, RZ, R18 ;  /* 0x000000ffff097224 */ /* 0x000fc600078e0012 */
[----:B0-----:R-:W3:Y:S01]  /*9a590*/  LDL.LU R2, [R1+0xb8] ;  /* 0x0000b80001027983 */ /* 0x001ee20000300800 */
[CC--:B----4-:R-:W-:Y:S02]  /*9a5a0*/  LEA R14, P3, R21.reuse, R4.reuse, 0x1 ;  /* 0x00000004150e7211 */ /* 0x0d0fe400078608ff */
[C---:B-1----:R-:W-:Y:S01]  /*9a5b0*/  LEA R12, P2, R24.reuse, R4, 0x1 ;  /* 0x00000004180c7211 */ /* 0x042fe200078408ff */
[----:B------:R0:W-:Y:S03]  /*9a5c0*/  STL.64 [R1+0x2468], R16 ;  /* 0x0024681001007387 */ /* 0x0001e60000100a00 */
[-C--:B------:R-:W-:Y:S02]  /*9a5d0*/  LEA.HI.X.SX32 R13, R24, R5.reuse, 0x1, P2 ;  /* 0x00000005180d7211 */ /* 0x080fe400010f0eff */
[----:B------:R-:W-:Y:S01]  /*9a5e0*/  LEA.HI.X.SX32 R15, R21, R5, 0x1, P3 ;  /* 0x00000005150f7211 */ /* 0x000fe200018f0eff */
[----:B------:R-:W4:Y:S01]  /*9a5f0*/  LDL.LU R24, [R1+0x2488] ;  /* 0x0024880001187983 */ /* 0x000f220000300800 */
[----:B------:R-:W-:Y:S01]  /*9a600*/  VIADD R18, R17, UR53 ;  /* 0x0000003511127c36 */ /* 0x000fe20008000000 */
[----:B------:R-:W-:-:S02]  /*9a610*/  ULDC UR53, c[0x0][0x248] ;  /* 0x0000920000357ab9 */ /* 0x000fc40000000800 */
[----:B------:R1:W-:Y:S01]  /*9a620*/  STL.64 [R1+0x3e8], R12 ;  /* 0x0003e80c01007387 */ /* 0x0003e20000100a00 */
[----:B0-----:R-:W-:Y:S01]  /*9a630*/  IMAD.MOV.U32 R17, RZ, RZ, R19 ;  /* 0x000000ffff117224 */ /* 0x001fe200078e0013 */
[-C--:B------:R-:W-:Y:S01]  /*9a640*/  LEA R16, P2, R19, R4.reuse, 0x1 ;  /* 0x0000000413107211 */ /* 0x080fe200078408ff */
[----:B------:R-:W-:Y:S01]  /*9a650*/  VIADD R19, R18, UR54 ;  /* 0x0000003612137c36 */ /* 0x000fe20008000000 */
[----:B------:R-:W-:Y:S02]  /*9a660*/  ULDC UR54, c[0x0][0x248] ;  /* 0x0000920000367ab9 */ /* 0x000fe40000000800 */
[----:B------:R-:W-:Y:S01]  /*9a670*/  LEA.HI.X.SX32 R17, R17, R5, 0x1, P2 ;  /* 0x0000000511117211 */ /* 0x000fe200010f0eff */
[----:B-1----:R-:W4:Y:S04]  /*9a680*/  LDL.LU.64 R12, [R1+0x2480] ;  /* 0x00248000010c7983 */ /* 0x002f280000300a00 */
[----:B------:R-:W4:Y:S04]  /*9a690*/  LDL.LU R21, [R1+0x247c] ;  /* 0x00247c0001157983 */ /* 0x000f280000300800 */
[----:B------:R0:W-:Y:S04]  /*9a6a0*/  STL.64 [R1+0x3e0], R14 ;  /* 0x0003e00e01007387 */ /* 0x0001e80000100a00 */
[----:B------:R-:W-:Y:S01]  /*9a6b0*/  STL.64 [R1+0x3d8], R16 ;  /* 0x0003d81001007387 */ /* 0x000fe20000100a00 */
[----:B0-----:R-:W-:-:S04]  /*9a6c0*/  LEA R14, P3, R8, R4, 0x1 ;  /* 0x00000004080e7211 */ /* 0x001fc800078608ff */
[-C--:B------:R-:W-:Y:S02]  /*9a6d0*/  LEA.HI.X.SX32 R15, R8, R5.reuse, 0x1, P3 ;  /* 0x00000005080f7211 */ /* 0x080fe400018f0eff */
[----:B------:R-:W4:Y:S04]  /*9a6e0*/  LDL.LU R8, [R1+0x98] ;  /* 0x0000980001087983 */ /* 0x000f280000300800 */
[----:B------:R-:W-:Y:S04]  /*9a6f0*/  STL.64 [R1+0x3d0], R14 ;  /* 0x0003d00e01007387 */ /* 0x000fe80000100a00 */
[----:B------:R0:W-:Y:S04]  /*9a700*/  STL.64 [R1+0x2420], R18 ;  /* 0x0024201201007387 */ /* 0x0001e80000100a00 */
[----:B0-----:R-:W4:Y:S01]  /*9a710*/  LDL.LU R18, [R1+0xbc] ;  /* 0x0000bc0001127983 */ /* 0x001f220000300800 */
[----:B------:R-:W-:Y:S01]  /*9a720*/  IMAD.MOV.U32 R17, RZ, RZ, R20 ;  /* 0x000000ffff117224 */ /* 0x000fe200078e0014 */
[----:B------:R-:W-:Y:S01]  /*9a730*/  LEA R16, P2, R20, R4, 0x1 ;  /* 0x0000000414107211 */ /* 0x000fe200078408ff */
[----:B------:R-:W-:Y:S01]  /*9a740*/  VIADD R20, R19, UR55 ;  /* 0x0000003713147c36 */ /* 0x000fe20008000000 */
[----:B------:R-:W-:Y:S01]  /*9a750*/  ULDC UR55, c[0x0][0x248] ;  /* 0x0000920000377ab9 */ /* 0x000fe20000000800 */
[----:B------:R-:W4:Y:S01]  /*9a760*/  LDL.LU R19, [R1+0x9c] ;  /* 0x00009c0001137983 */ /* 0x000f220000300800 */
[----:B------:R-:W-:-:S05]  /*9a770*/  LEA.HI.X.SX32 R17, R17, R5, 0x1, P2 ;  /* 0x0000000511117211 */ /* 0x000fca00010f0eff */
[----:B------:R-:W-:Y:S01]  /*9a780*/  STL.64 [R1+0x3c8], R16 ;  /* 0x0003c81001007387 */ /* 0x000fe20000100a00 */
[----:B--2---:R-:W-:-:S04]  /*9a790*/  LEA R14, P3, R11, R4, 0x1 ;  /* 0x000000040b0e7211 */ /* 0x004fc800078608ff */
[----:B------:R-:W-:-:S05]  /*9a7a0*/  LEA.HI.X.SX32 R15, R11, R5, 0x1, P3 ;  /* 0x000000050b0f7211 */ /* 0x000fca00018f0eff */
[----:B------:R3:W-:Y:S02]  /*9a7b0*/  STL.64 [R1+0x3c0], R14 ;  /* 0x0003c00e01007387 */ /* 0x0007e40000100a00 */
[----:B---3--:R-:W-:-:S04]  /*9a7c0*/  LEA R14, P3, R2, R4, 0x1 ;  /* 0x00000004020e7211 */ /* 0x008fc800078608ff */
[----:B------:R-:W-:Y:S02]  /*9a7d0*/  LEA.HI.X.SX32 R15, R2, R5, 0x1, P3 ;  /* 0x00000005020f7211 */ /* 0x000fe400018f0eff */
[----:B----4-:R-:W-:-:S04]  /*9a7e0*/  LEA R16, P2, R18, R4, 0x1 ;  /* 0x0000000412107211 */ /* 0x010fc800078408ff */
[----:B------:R-:W-:-:S05]  /*9a7f0*/  LEA.HI.X.SX32 R17, R18, R5, 0x1, P2 ;  /* 0x0000000512117211 */ /* 0x000fca00010f0eff */
[----:B------:R-:W-:Y:S04]  /*9a800*/  STL.64 [R1+0x3b8], R16 ;  /* 0x0003b81001007387 */ /* 0x000fe80000100a00 */
[----:B------:R-:W-:Y:S04]  /*9a810*/  STL.64 [R1+0x3b0], R14 ;  /* 0x0003b00e01007387 */ /* 0x000fe80000100a00 */
[----:B------:R0:W-:Y:S04]  /*9a820*/  STL.64 [R1+0x2470], R26 ;  /* 0x0024701a01007387 */ /* 0x0001e80000100a00 */
[----:B0-----:R-:W2:Y:S04]  /*9a830*/  LDL.LU R26, [R1+0xac] ;  /* 0x0000ac00011a7983 */ /* 0x001ea80000300800 */
[----:B------:R-:W3:Y:S01]  /*9a840*/  LDL.LU R27, [R1+0x94] ;  /* 0x00009400011b7983 */ /* 0x000ee20000300800 */
[----:B------:R-:W-:Y:S01]  /*9a850*/  LEA R2, P3, R23, R4, 0x1 ;  /* 0x0000000417027211 */ /* 0x000fe200078608ff */
[----:B------:R-:W-:-:S02]  /*9a860*/  IMAD.MOV.U32 R17, RZ, RZ, R3 ;  /* 0x000000ffff117224 */ /* 0x000fc400078e0003 */
[----:B------:R-:W4:Y:S01]  /*9a870*/  LDL.LU R18, [R1+0x84] ;  /* 0x0000840001127983 */ /* 0x000f220000300800 */
[----:B------:R-:W-:-:S05]  /*9a880*/  LEA.HI.X.SX32 R3, R23, R5, 0x1, P3 ;  /* 0x0000000517037211 */ /* 0x000fca00018f0eff */
[----:B------:R0:W-:Y:S01]  /*9a890*/  STL.64 [R1+0x3a0], R2 ;  /* 0x0003a00201007387 */ /* 0x0001e20000100a00 */
[----:B------:R-:W-:Y:S02]  /*9a8a0*/  IMAD.MOV.U32 R11, RZ, RZ, R9 ;  /* 0x000000ffff0b7224 */ /* 0x000fe400078e0009 */
[----:B------:R-:W-:Y:S02]  /*9a8b0*/  IMAD.MOV.U32 R9, RZ, RZ, R21 ;  /* 0x000000ffff097224 */ /* 0x000fe400078e0015 */
[----:B------:R-:W-:Y:S01]  /*9a8c0*/  IMAD.MOV.U32 R16, RZ, RZ, R28 ;  /* 0x000000ffff107224 */ /* 0x000fe200078e001c */
[----:B--2---:R-:W-:-:S04]  /*9a8d0*/  LEA R14, P2, R26, R4, 0x1 ;  /* 0x000000041a0e7211 */ /* 0x004fc800078408ff */
[----:B------:R-:W-:Y:S02]  /*9a8e0*/  LEA.HI.X.SX32 R15, R26, R5, 0x1, P2 ;  /* 0x000000051a0f7211 */ /* 0x000fe400010f0eff */
[----:B0-----:R-:W-:-:S03]  /*9a8f0*/  LEA R2, P2, R19, R4, 0x1 ;  /* 0x0000000413027211 */ /* 0x001fc600078408ff */
[----:B------:R0:W-:Y:S01]  /*9a900*/  STL.64 [R1+0x3a8], R14 ;  /* 0x0003a80e01007387 */ /* 0x0001e20000100a00 */
[----:B------:R-:W-:Y:S02]  /*9a910*/  LEA.HI.X.SX32 R3, R19, R5, 0x1, P2 ;  /* 0x0000000513037211 */ /* 0x000fe400010f0eff */
[----:B0-----:R-:W-:-:S03]  /*9a920*/  LEA R14, P3, R8, R4, 0x1 ;  /* 0x00000004080e7211 */ /* 0x001fc600078608ff */
[----:B------:R0:W-:Y:S01]  /*9a930*/  STL.64 [R1+0x398], R2 ;  /* 0x0003980201007387 */ /* 0x0001e20000100a00 */
[-C--:B------:R-:W-:Y:S02]  /*9a940*/  LEA.HI.X.SX32 R15, R8, R5.reuse, 0x1, P3 ;  /* 0x00000005080f7211 */ /* 0x080fe400018f0eff */
[C---:B------:R-:W-:Y:S01]  /*9a950*/  LEA R8, P3, R25.reuse, R4, 0x1 ;  /* 0x0000000419087211 */ /* 0x040fe200078608ff */
[----:B0-----:R-:W2:Y:S04]  /*9a960*/  LDL.LU R2, [R1+0x2478] ;  /* 0x0024780001027983 */ /* 0x001ea80000300800 */
[----:B------:R3:W-:Y:S01]  /*9a970*/  STL.64 [R1+0x390], R14 ;  /* 0x0003900e01007387 */ /* 0x0007e20000100a00 */
[----:B------:R-:W-:Y:S02]  /*9a980*/  IMAD.MOV.U32 R3, RZ, RZ, R11 ;  /* 0x000000ffff037224 */ /* 0x000fe400078e000b */
[----:B------:R-:W-:Y:S01]  /*9a990*/  IMAD.MOV.U32 R11, RZ, RZ, R9 ;  /* 0x000000ffff0b7224 */ /* 0x000fe200078e0009 */
[----:B------:R-:W-:-:S02]  /*9a9a0*/  LEA.HI.X.SX32 R9, R25, R5, 0x1, P3 ;  /* 0x0000000519097211 */ /* 0x000fc400018f0eff */
[----:B---3--:R-:W-:-:S04]  /*9a9b0*/  LEA R14, P2, R27, R4, 0x1 ;  /* 0x000000041b0e7211 */ /* 0x008fc800078408ff */
[-C--:B------:R-:W-:Y:S02]  /*9a9c0*/  LEA.HI.X.SX32 R15, R27, R5.reuse, 0x1, P2 ;  /* 0x000000051b0f7211 */ /* 0x080fe400010f0eff */
[C---:B------:R-:W-:Y:S01]  /*9a9d0*/  LEA R26, P2, R16.reuse, R4, 0x1 ;  /* 0x00000004101a7211 */ /* 0x040fe200078408ff */
[----:B------:R0:W-:Y:S03]  /*9a9e0*/  STL.64 [R1+0x380], R8 ;  /* 0x0003800801007387 */ /* 0x0001e60000100a00 */
[----:B------:R-:W-:Y:S01]  /*9a9f0*/  LEA.HI.X.SX32 R27, R16, R5, 0x1, P2 ;  /* 0x00000005101b7211 */ /* 0x000fe200010f0eff */
[----:B0-----:R-:W3:Y:S04]  /*9aa00*/  LDL.LU R8, [R1+0x64] ;  /* 0x0000640001087983 */ /* 0x001ee80000300800 */
[----:B------:R-:W-:Y:S04]  /*9aa10*/  STL.64 [R1+0x388], R14 ;  /* 0x0003880e01007387 */ /* 0x000fe80000100a00 */
[----:B------:R-:W3:Y:S04]  /*9aa20*/  LDL.LU R9, [R1+0x50] ;  /* 0x0000500001097983 */ /* 0x000ee80000300800 */
[----:B------:R0:W-:Y:S04]  /*9aa30*/  STL.64 [R1+0x378], R26 ;  /* 0x0003781a01007387 */ /* 0x0001e80000100a00 */
[----:B0-----:R-:W2:Y:S01]  /*9aa40*/  LDL.LU.64 R26, [R1+0x2470] ;  /* 0x00247000011a7983 */ /* 0x001ea20000300a00 */
[----:B------:R-:W-:-:S02]  /*9aa50*/  VIADD R21, R20, UR56 ;  /* 0x0000003814157c36 */ /* 0x000fc40008000000 */
[----:B------:R-:W-:Y:S01]  /*9aa60*/  IMAD.MOV.U32 R28, RZ, RZ, R22 ;  /* 0x000000ffff1c7224 */ /* 0x000fe200078e0016 */
[-C--:B------:R-:W-:Y:S01]  /*9aa70*/  LEA R14, P3, R17, R4.reuse, 0x1 ;  /* 0x00000004110e7211 */ /* 0x080fe200078608ff */
[----:B------:R-:W-:Y:S02]  /*9aa80*/  VIADD R22, R21, UR57 ;  /* 0x0000003915167c36 */ /* 0x000fe40008000000 */
[----:B------:R-:W-:Y:S01]  /*9aa90*/  IMAD.MOV.U32 R19, RZ, RZ, R24 ;  /* 0x000000ffff137224 */ /* 0x000fe200078e0018 */
[----:B------:R-:W-:Y:S01]  /*9aaa0*/  LEA.HI.X.SX32 R15, R17, R5, 0x1, P3 ;  /* 0x00000005110f7211 */ /* 0x000fe200018f0eff */
[----:B------:R-:W-:Y:S01]  /*9aab0*/  VIADD R23, R22, UR58 ;  /* 0x0000003a16177c36 */ /* 0x000fe20008000000 */
[----:B----4-:R-:W-:Y:S01]  /*9aac0*/  LEA R16, P2, R18, R4, 0x1 ;  /* 0x0000000412107211 */ /* 0x010fe200078408ff */
[----:B------:R-:W-:Y:S01]  /*9aad0*/  ULDC UR56, c[0x0][0x248] ;  /* 0x0000920000387ab9 */ /* 0x000fe20000000800 */
[----:B------:R-:W-:Y:S01]  /*9aae0*/  ULDC UR57, c[0x0][0x248] ;  /* 0x0000920000397ab9 */ /* 0x000fe20000000800 */
[----:B------:R-:W-:Y:S01]  /*9aaf0*/  VIADD R24, R23, UR59 ;  /* 0x0000003b17187c36 */ /* 0x000fe20008000000 */
[----:B------:R0:W-:Y:S01]  /*9ab00*/  STL.64 [R1+0x370], R14 ;  /* 0x0003700e01007387 */ /* 0x0001e20000100a00 */
[----:B------:R-:W-:Y:S01]  /*9ab10*/  ULDC UR58, c[0x0][0x248] ;  /* 0x00009200003a7ab9 */ /* 0x000fe20000000800 */
[----:B------:R-:W-:Y:S01]  /*9ab20*/  ULDC UR59, c[0x0][0x248] ;  /* 0x00009200003b7ab9 */ /* 0x000fe20000000800 */
[----:B------:R-:W-:Y:S01]  /*9ab30*/  VIADD R25, R24, UR60 ;  /* 0x0000003c18197c36 */ /* 0x000fe20008000000 */
[----:B------:R-:W-:-:S04]  /*9ab40*/  ULDC UR60, c[0x0][0x248] ;  /* 0x00009200003c7ab9 */ /* 0x000fc80000000800 */
[----:B------:R1:W-:Y:S01]  /*9ab50*/  STL.64 [R1+0x2418], R24 ;  /* 0x0024181801007387 */ /* 0x0003e20000100a00 */
[----:B--2---:R-:W-:Y:S01]  /*9ab60*/  IMAD.MOV.U32 R17, RZ, RZ, R26 ;  /* 0x000000ffff117224 */ /* 0x004fe200078e001a */
[-C--:B0-----:R-:W-:Y:S01]  /*9ab70*/  LEA R14, P3, R27, R4.reuse, 0x1 ;  /* 0x000000041b0e7211 */ /* 0x081fe200078608ff */
[----:B------:R-:W-:Y:S01]  /*9ab80*/  VIADD R26, R25, UR4 ;  /* 0x00000004191a7c36 */ /* 0x000fe20008000000 */
[----:B------:R-:W-:Y:S01]  /*9ab90*/  ULDC UR4, c[0x0][0x248] ;  /* 0x0000920000047ab9 */ /* 0x000fe20000000800 */
[----:B-1----:R-:W-:Y:S01]  /*9aba0*/  IMAD.MOV.U32 R25, RZ, RZ, R17 ;  /* 0x000000ffff197224 */ /* 0x002fe200078e0011 */
[-C--:B------:R-:W-:Y:S02]  /*9abb0*/  LEA.HI.X.SX32 R17, R18, R5.reuse, 0x1, P2 ;  /* 0x0000000512117211 */ /* 0x080fe400010f0eff */
[----:B------:R-:W-:Y:S01]  /*9abc0*/  LEA.HI.X.SX32 R15, R27, R5, 0x1, P3 ;  /* 0x000000051b0f7211 */ /* 0x000fe200018f0eff */
[----:B------:R-:W2:Y:S04]  /*9abd0*/  LDL.LU R18, [R1+0x48] ;  /* 0x0000480001127983 */ /* 0x000ea80000300800 */
[----:B------:R-:W4:Y:S04]  /*9abe0*/  LDL.LU R24, [R1+0x38] ;  /* 0x0000380001187983 */ /* 0x000f280000300800 */
[----:B------:R0:W-:Y:S04]  /*9abf0*/  STL.64 [R1+0x368], R16 ;  /* 0x0003681001007387 */ /* 0x0001e80000100a00 */
[----:B------:R1:W-:Y:S01]  /*9ac00*/  STL.64 [R1+0x360], R14 ;  /* 0x0003600e01007387 */ /* 0x0003e20000100a00 */
[----:B------:R-:W-:Y:S01]  /*9ac10*/  VIADD R27, R26, UR5 ;  /* 0x000000051a1b7c36 */ /* 0x000fe20008000000 */
[----:B------:R-:W-:Y:S01]  /*9ac20*/  ULDC UR5, c[0x0][0x248] ;  /* 0x0000920000057ab9 */ /* 0x000fe20000000800 */
[----:B0-----:R-:W-:-:S02]  /*9ac30*/  LEA R16, P2, R25, R4, 0x1 ;  /* 0x0000000419107211 */ /* 0x001fc400078408ff */
[----:B-1----:R-:W-:Y:S02]  /*9ac40*/  LEA R14, P3, R3, R4, 0x1 ;  /* 0x00000004030e7211 */ /* 0x002fe400078608ff */
[-C--:B------:R-:W-:Y:S02]  /*9ac50*/  LEA.HI.X.SX32 R17, R25, R5.reuse, 0x1, P2 ;  /* 0x0000000519117211 */ /* 0x080fe400010f0eff */
[----:B------:R-:W-:-:S03]  /*9ac60*/  LEA.HI.X.SX32 R15, R3, R5, 0x1, P3 ;  /* 0x00000005030f7211 */ /* 0x000fc600018f0eff */
[----:B------:R0:W-:Y:S04]  /*9ac70*/  STL.64 [R1+0x358], R16 ;  /* 0x0003581001007387 */ /* 0x0001e80000100a00 */
[----:B0-----:R-:W4:Y:S04]  /*9ac80*/  LDL.LU.64 R16, [R1+0x2468] ;  /* 0x0024680001107983 */ /* 0x001f280000300a00 */
[----:B------:R-:W-:Y:S04]  /*9ac90*/  STL.64 [R1+0x350], R14 ;  /* 0x0003500e01007387 */ /* 0x000fe80000100a00 */
[----:B------:R0:W-:Y:S04]  /*9aca0*/  STL.64 [R1+0x2410], R26 ;  /* 0x0024101a01007387 */ /* 0x0001e80000100a00 */
[----:B0-----:R-:W2:Y:S01]  /*9acb0*/  LDL.LU R26, [R1+0x54] ;  /* 0x00005400011a7983 */ /* 0x001ea20000300800 */
[----:B------:R-:W-:Y:S01]  /*9acc0*/  IMAD.MOV.U32 R15, RZ, RZ, R11 ;  /* 0x000000ffff0f7224 */ /* 0x000fe200078e000b */
[CC--:B------:R-:W-:Y:S01]  /*9acd0*/  LEA R14, P2, R6.reuse, R4.reuse, 0x1 ;  /* 0x00000004060e7211 */ /* 0x0c0fe200078408ff */
[----:B------:R-:W-:Y:S01]  /*9ace0*/  IMAD.MOV.U32 R25, RZ, RZ, R2 ;  /* 0x000000ffff197224 */ /* 0x000fe200078e0002 */
[----:B------:R-:W-:Y:S01]  /*9acf0*/  LEA R2, P3, R7, R4, 0x1 ;  /* 0x0000000407027211 */ /* 0x000fe200078608ff */
[----:B------:R-:W-:Y:S01]  /*9ad00*/  VIADD R11, R27, UR6 ;  /* 0x000000061b0b7c36 */ /* 0x000fe20008000000 */
[----:B------:R-:W-:Y:S01]  /*9ad10*/  ULDC UR6, c[0x0][0x248] ;  /* 0x0000920000067ab9 */ /* 0x000fe20000000800 */
[----:B------:R-:W-:Y:S01]  /*9ad20*/  IMAD.MOV.U32 R27, RZ, RZ, R15 ;  /* 0x000000ffff1b7224 */ /* 0x000fe200078e000f */
[----:B------:R-:W-:-:S02]  /*9ad30*/  LEA.HI.X.SX32 R15, R6, R5, 0x1, P2 ;  /* 0x00000005060f7211 */ /* 0x000fc400010f0eff */
[----:B------:R-:W-:-:S03]  /*9ad40*/  LEA.HI.X.SX32 R3, R7, R5, 0x1, P3 ;  /* 0x0000000507037211 */ /* 0x000fc600018f0eff */
[----:B------:R0:W-:Y:S01]  /*9ad50*/  STL.64 [R1+0x348], R14 ;  /* 0x0003480e01007387 */ /* 0x0001e20000100a00 */
[----:B---3--:R-:W-:-:S03]  /*9ad60*/  LEA R6, P3, R9, R4, 0x1 ;  /* 0x0000000409067211 */ /* 0x008fc600078608ff */
[----:B0-----:R-:W3:Y:S04]  /*9ad70*/  LDL.LU.64 R14, [R1+0x2460] ;  /* 0x00246000010e7983 */ /* 0x001ee80000300a00 */
[----:B------:R0:W-:Y:S01]  /*9ad80*/  STL.64 [R1+0x340], R2 ;  /* 0x0003400201007387 */ /* 0x0001e20000100a00 */
[----:B------:R-:W-:Y:S01]  /*9ad90*/  LEA.HI.X.SX32 R7, R9, R5, 0x1, P3 ;  /* 0x0000000509077211 */ /* 0x000fe200018f0eff */
[----:B------:R-:W-:Y:S01]  /*9ada0*/  IMAD.MOV.U32 R9, RZ, RZ, R28 ;  /* 0x000000ffff097224 */ /* 0x000fe200078e001c */
[----:B0-----:R-:W-:-:S04]  /*9adb0*/  LEA R2, P2, R8, R4, 0x1 ;  /* 0x0000000408027211 */ /* 0x001fc800078408ff */
[-C--:B------:R-:W-:Y:S02]  /*9adc0*/  LEA.HI.X.SX32 R3, R8, R5.reuse, 0x1, P2 ;  /* 0x0000000508037211 */ /* 0x080fe400010f0eff */
[-C--:B------:R-:W-:Y:S01]  /*9add0*/  LEA R8, P2, R28, R4.reuse, 0x1 ;  /* 0x000000041c087211 */ /* 0x080fe200078408ff */
[----:B------:R-:W-:Y:S01]  /*9ade0*/  VIADD R11, R11, UR7 ;  /* 0x000000070b0b7c36 */ /* 0x000fe20008000000 */
[----:B------:R-:W-:Y:S01]  /*9adf0*/  ULDC UR7, c[0x0][0x248] ;  /* 0x0000920000077ab9 */ /* 0x000fe20000000800 */
[----:B------:R0:W-:Y:S01]  /*9ae00*/  STL.64 [R1+0x338], R2 ;  /* 0x0003380201007387 */ /* 0x0001e20000100a00 */
[----:B------:R-:W-:Y:S01]  /*9ae10*/  LEA.HI.X.SX32 R9, R9, R5, 0x1, P2 ;  /* 0x0000000509097211 */ /* 0x000fe200010f0eff */
[----:B------:R-:W-:Y:S01]  /*9ae20*/  VIADD R28, R11, UR10 ;  /* 0x0000000a0b1c7c36 */ /* 0x000fe20008000000 */
[----:B------:R-:W-:Y:S01]  /*9ae30*/  ULDC UR10, c[0x0][0x248] ;  /* 0x00009200000a7ab9 */ /* 0x000fe20000000800 */
[----:B0-----:R-:W3:Y:S04]  /*9ae40*/  LDL.LU.64 R2, [R1+0x2458] ;  /* 0x0024580001027983 */ /* 0x001ee80000300a00 */
[----:B------:R-:W-:Y:S04]  /*9ae50*/  STL.64 [R1+0x330], R6 ;  /* 0x0003300601007387 */ /* 0x000fe80000100a00 */
[----:B------:R-:W3:Y:S04]  /*9ae60*/  LDL.LU R11, [R1+0x8] ;  /* 0x00000800010b7983 */ /* 0x000ee80000300800 */
[----:B------:R0:W-:Y:S04]  /*9ae70*/  STL.64 [R1+0x328], R8 ;  /* 0x0003280801007387 */ /* 0x0001e80000100a00 */
[----:B0-----:R-:W3:Y:S04]  /*9ae80*/  LDL.LU.64 R8, [R1+0x2450] ;  /* 0x0024500001087983 */ /* 0x001ee80000300a00 */
[----:B------:R-:W-:Y:S01]  /*9ae90*/  STL [R1+0x50], R28 ;  /* 0x0000501c01007387 */ /* 0x000fe20000100800 */
[----:B--2---:R-:W-:-:S04]  /*9aea0*/  LEA R6, P3, R26, R4, 0x1 ;  /* 0x000000041a067211 */ /* 0x004fc800078608ff */
[----:B------:R-:W-:-:S05]  /*9aeb0*/  LEA.HI.X.SX32 R7, R26, R5, 0x1, P3 ;  /* 0x000000051a077211 */ /* 0x000fca00018f0eff */
[----:B------:R0:W-:Y:S02]  /*9aec0*/  STL.64 [R1+0x320], R6 ;  /* 0x0003200601007387 */ /* 0x0001e40000100a00 */
[----:B0-----:R-:W-:Y:S01]  /*9aed0*/  IMAD.MOV.U32 R7, RZ, RZ, R27 ;  /* 0x000000ffff077224 */ /* 0x001fe200078e001b */
[----:B------:R-:W-:-:S04]  /*9aee0*/  LEA R6, P2, R27, R4, 0x1 ;  /* 0x000000041b067211 */ /* 0x000fc800078408ff */
[----:B------:R-:W-:-:S05]  /*9aef0*/  LEA.HI.X.SX32 R7, R7, R5, 0x1, P2 ;  /* 0x0000000507077211 */ /* 0x000fca00010f0eff */
[----:B------:R0:W-:Y:S04]  /*9af00*/  STL.64 [R1+0x318], R6 ;  /* 0x0003180601007387 */ /* 0x0001e80000100a00 */
[----:B0-----:R-:W2:Y:S01]  /*9af10*/  LDL.LU.64 R6, [R1+0x2448] ;  /* 0x0024480001067983 */ /* 0x001ea20000300a00 */
[-C--:B------:R-:W-:Y:S01]  /*9af20*/  LEA R26, P3, R18, R4.reuse, 0x1 ;  /* 0x00000004121a7211 */ /* 0x080fe200078608ff */
[----:B------:R-:W-:Y:S01]  /*9af30*/  VIADD R28, R28, UR11 ;  /* 0x0000000b1c1c7c36 */ /* 0x000fe20008000000 */
[----:B------:R-:W-:Y:S02]  /*9af40*/  ULDC UR11, c[0x0][0x248] ;  /* 0x00009200000b7ab9 */ /* 0x000fe40000000800 */
[----:B------:R-:W-:Y:S02]  /*9af50*/  LEA.HI.X.SX32 R27, R18, R5, 0x1, P3 ;  /* 0x00000005121b7211 */ /* 0x000fe400018f0eff */
[----:B------:R-:W-:Y:S01]  /*9af60*/  STL [R1+0x54], R28 ;  /* 0x0000541c01007387 */ /* 0x000fe20000100800 */
[----:B----4-:R-:W-:-:S03]  /*9af70*/  LEA R18, P3, R24, R4, 0x1 ;  /* 0x0000000418127211 */ /* 0x010fc600078608ff */
[----:B------:R0:W-:Y:S02]  /*9af80*/  STL.64 [R1+0x310], R26 ;  /* 0x0003101a01007387 */ /* 0x0001e40000100a00 */
[----:B0-----:R-:W-:Y:S01]  /*9af90*/  IMAD.MOV.U32 R27, RZ, RZ, R19 ;  /* 0x000000ffff1b7224 */ /* 0x001fe200078e0013 */
[----:B------:R-:W-:Y:S02]  /*9afa0*/  LEA R26, P2, R19, R4, 0x1 ;  /* 0x00000004131a7211 */ /* 0x000fe400078408ff */
[-C--:B------:R-:W-:Y:S02]  /*9afb0*/  LEA.HI.X.SX32 R19, R24, R5.reuse, 0x1, P3 ;  /* 0x0000000518137211 */ /* 0x080fe400018f0eff */
[----:B------:R-:W-:-:S05]  /*9afc0*/  LEA.HI.X.SX32 R27, R27, R5, 0x1, P2 ;  /* 0x000000051b1b7211 */ /* 0x000fca00010f0eff */
[----:B------:R0:W-:Y:S04]  /*9afd0*/  STL.64 [R1+0x308], R26 ;  /* 0x0003081a01007387 */ /* 0x0001e80000100a00 */
[----:B------:R1:W-:Y:S01]  /*9afe0*/  STL.64 [R1+0x300], R18 ;  /* 0x0003001201007387 */ /* 0x0003e20000100a00 */
[C---:B------:R-:W-:Y:S01]  /*9aff0*/  VIADD R24, R0.reuse, UR61 ;  /* 0x0000003d00187c36 */ /* 0x040fe20008000000 */
[----:B------:R-:W-:Y:S01]  /*9b000*/  ULDC UR61, c[0x0][0x248] ;  /* 0x00009200003d7ab9 */ /* 0x000fe20000000800 */
[----:B0-----:R-:W-:Y:S01]  /*9b010*/  IMAD.MOV.U32 R27, RZ, RZ, R29 ;  /* 0x000000ffff1b7224 */ /* 0x001fe200078e001d */
[-C--:B------:R-:W-:Y:S02]  /*9b020*/  LEA R26, P2, R29, R4.reuse, 0x1 ;  /* 0x000000041d1a7211 */ /* 0x080fe400078408ff */
[----:B-1----:R-:W-:-:S02]  /*9b030*/  LEA R18, P3, R0, R4, 0x1 ;  /* 0x0000000400127211 */ /* 0x002fc400078608ff */
[-C--:B------:R-:W-:Y:S02]  /*9b040*/  LEA.HI.X.SX32 R27, R27, R5.reuse, 0x1, P2 ;  /* 0x000000051b1b7211 */ /* 0x080fe400010f0eff */
[----:B------:R-:W-:Y:S01]  /*9b050*/  LEA.HI.X.SX32 R19, R0, R5, 0x1, P3 ;  /* 0x0000000500137211 */ /* 0x000fe200018f0eff */
[----:B------:R-:W-:Y:S01]  /*9b060*/  VIADD R28, R28, UR12 ;  /* 0x0000000c1c1c7c36 */ /* 0x000fe20008000000 */
[----:B------:R-:W-:-:S03]  /*9b070*/  ULDC UR12, c[0x0][0x248] ;  /* 0x00009200000c7ab9 */ /* 0x000fc60000000800 */
[----:B------:R0:W-:Y:S04]  /*9b080*/  STL.64 [R1+0x2f0], R18 ;  /* 0x0002f01201007387 */ /* 0x0001e80000100a00 */
[----:B------:R1:W-:Y:S01]  /*9b090*/  STL.64 [R1+0x2f8], R26 ;  /* 0x0002f81a01007387 */ /* 0x0003e20000100a00 */
[----:B------:R-:W-:Y:S01]  /*9b0a0*/  VIADD R29, R28, UR13 ;  /* 0x0000000d1c1d7c36 */ /* 0x000fe20008000000 */
[----:B------:R-:W-:Y:S01]  /*9b0b0*/  ULDC UR13, c[0x0][0x248] ;  /* 0x00009200000d7ab9 */ /* 0x000fe20000000800 */
[----:B0-----:R-:W-:Y:S01]  /*9b0c0*/  IMAD.MOV.U32 R18, RZ, RZ, R12 ;  /* 0x000000ffff127224 */ /* 0x001fe200078e000c */
[----:B-1----:R-:W-:Y:S01]  /*9b0d0*/  LEA R26, P2, R24, R4, 0x1 ;  /* 0x00000004181a7211 */ /* 0x002fe200078408ff */
[----:B------:R-:W-:-:S03]  /*9b0e0*/  IMAD.MOV.U32 R19, RZ, RZ, R13 ;  /* 0x000000ffff137224 */ /* 0x000fc600078e000d */
[----:B------:R-:W-:Y:S01]  /*9b0f0*/  LEA.HI.X.SX32 R27, R24, R5, 0x1, P2 ;  /* 0x00000005181b7211 */ /* 0x000fe200010f0eff */
[----:B------:R-:W-:Y:S04]  /*9b100*/  STL.64 [R1+0x2408], R28 ;  /* 0x0024081c01007387 */ /* 0x000fe80000100a00 */
[----:B------:R3:W-:Y:S02]  /*9b110*/  STL.64 [R1+0x2e8], R26 ;  /* 0x0002e81a01007387 */ /* 0x0007e40000100a00 */
[----:B---3--:R-:W-:-:S04]  /*9b120*/  LEA R26, P2, R11, R4, 0x1 ;  /* 0x000000040b1a7211 */ /* 0x008fc800078408ff */
[----:B------:R-:W-:Y:S02]  /*9b130*/  LEA.HI.X.SX32 R27, R11, R5, 0x1, P2 ;  /* 0x000000050b1b7211 */ /* 0x000fe400010f0eff */
[----:B--2---:R-:W-:-:S04]  /*9b140*/  LEA R12, P3, R6, R4, 0x1 ;  /* 0x00000004060c7211 */ /* 0x004fc800078608ff */
[----:B------:R-:W-:-:S05]  /*9b150*/  LEA.HI.X.SX32 R13, R6, R5, 0x1, P3 ;  /* 0x00000005060d7211 */ /* 0x000fca00018f0eff */
[----:B------:R0:W-:Y:S01]  /*9b160*/  STL.64 [R1+0x2e0], R12 ;  /* 0x0002e00c01007387 */ /* 0x0001e20000100a00 */
[C---:B------:R-:W-:Y:S01]  /*9b170*/  VIADD R24, R7.reuse, UR61 ;  /* 0x0000003d07187c36 */ /* 0x040fe20008000000 */
[----:B------:R-:W-:Y:S02]  /*9b180*/  ULDC UR61, c[0x0][0x248] ;  /* 0x00009200003d7ab9 */ /* 0x000fe40000000800 */
[----:B------:R1:W-:Y:S01]  /*9b190*/  STL.64 [R1+0x2d8], R26 ;  /* 0x0002d81a01007387 */ /* 0x0003e20000100a00 */
[----:B0-----:R-:W-:-:S04]  /*9b1a0*/  LEA R12, P3, R7, R4, 0x1 ;  /* 0x00000004070c7211 */ /* 0x001fc800078608ff */
[----:B------:R-:W-:Y:S01]  /*9b1b0*/  LEA.HI.X.SX32 R13, R7, R5, 0x1, P3 ;  /* 0x00000005070d7211 */ /* 0x000fe200018f0eff */
[----:B-1----:R-:W-:Y:S01]  /*9b1c0*/  IMAD.MOV.U32 R26, RZ, RZ, R10 ;  /* 0x000000ffff1a7224 */ /* 0x002fe200078e000a */
[----:B------:R-:W-:-:S03]  /*9b1d0*/  LEA R10, P3, R8, R4, 0x1 ;  /* 0x00000004080a7211 */ /* 0x000fc600078608ff */
[----:B------:R0:W-:Y:S01]  /*9b1e0*/  STL.64 [R1+0x2d0], R12 ;  /* 0x0002d00c01007387 */ /* 0x0001e20000100a00 */
[----:B------:R-:W-:Y:S02]  /*9b1f0*/  LEA.HI.X.SX32 R11, R8, R5, 0x1, P3 ;  /* 0x00000005080b7211 */ /* 0x000fe400018f0eff */
[----:B0-----:R-:W-:-:S04]  /*9b200*/  LEA R12, P2, R24, R4, 0x1 ;  /* 0x00000004180c7211 */ /* 0x001fc800078408ff */
[----:B------:R-:W-:-:S05]  /*9b210*/  LEA.HI.X.SX32 R13, R24, R5, 0x1, P2 ;  /* 0x00000005180d7211 */ /* 0x000fca00010f0eff */
[----:B------:R0:W-:Y:S04]  /*9b220*/  STL.64 [R1+0x2c8], R12 ;  /* 0x0002c80c01007387 */ /* 0x0001e80000100a00 */
[----:B0-----:R-:W2:Y:S04]  /*9b230*/  LDL.LU.64 R12, [R1+0x2440] ;  /* 0x00244000010c7983 */ /* 0x001ea80000300a00 */
[----:B------:R0:W-:Y:S04]  /*9b240*/  STL.64 [R1+0x2c0], R10 ;  /* 0x0002c00a01007387 */ /* 0x0001e80000100a00 */
[----:B0-----:R-:W3:Y:S01]  /*9b250*/  LDL.LU.64 R10, [R1+0x2438] ;  /* 0x00243800010a7983 */ /* 0x001ee20000300a00 */
[----:B------:R-:W-:-:S02]  /*9b260*/  VIADD R0, R29, UR14 ;  /* 0x0000000e1d007c36 */ /* 0x000fc40008000000 */
[----:B------:R-:W-:Y:S01]  /*9b270*/  VIADD R27, R8, UR61 ;  /* 0x0000003d081b7c36 */ /* 0x000fe20008000000 */
[----:B------:R0:W-:Y:S01]  /*9b280*/  STL.64 [R1+0x2430], R22 ;  /* 0x0024301601007387 */ /* 0x0001e20000100a00 */
[----:B------:R-:W-:Y:S01]  /*9b290*/  VIADD R6, R0, UR15 ;  /* 0x0000000f00067c36 */ /* 0x000fe20008000000 */
[CC--:B------:R-:W-:Y:S01]  /*9b2a0*/  LEA R24, P3, R9.reuse, R4.reuse, 0x1 ;  /* 0x0000000409187211 */ /* 0x0c0fe200078608ff */
[----:B------:R-:W-:Y:S01]  /*9b2b0*/  IMAD.MOV.U32 R28, RZ, RZ, R25 ;  /* 0x000000ffff1c7224 */ /* 0x000fe200078e0019 */
[----:B------:R-:W-:Y:S01]  /*9b2c0*/  ULDC UR61, c[0x0][0x248] ;  /* 0x00009200003d7ab9 */ /* 0x000fe20000000800 */
[----:B------:R-:W-:Y:S01]  /*9b2d0*/  VIADD R7, R6, UR16 ;  /* 0x0000001006077c36 */ /* 0x000fe20008000000 */
[-C--:B------:R-:W-:Y:S01]  /*9b2e0*/  LEA.HI.X.SX32 R25, R9, R5.reuse, 0x1, P3 ;  /* 0x0000000509197211 */ /* 0x080fe200018f0eff */
[----:B------:R-:W-:Y:S01]  /*9b2f0*/  ULDC UR14, c[0x0][0x248] ;  /* 0x00009200000e7ab9 */ /* 0x000fe20000000800 */
[----:B------:R-:W-:Y:S01]  /*9b300*/  ULDC UR15, c[0x0][0x248] ;  /* 0x00009200000f7ab9 */ /* 0x000fe20000000800 */
[----:B------:R-:W-:Y:S01]  /*9b310*/  ULDC UR16, c[0x0][0x248] ;  /* 0x0000920000107ab9 */ /* 0x000fe20000000800 */
[CC--:B0-----:R-:W-:Y:S01]  /*9b320*/  LEA R22, P2, R27.reuse, R4.reuse, 0x1 ;  /* 0x000000041b167211 */ /* 0x0c1fe200078408ff */
[----:B------:R0:W-:Y:S03]  /*9b330*/  STL.64 [R1+0x2400], R6 ;  /* 0x0024000601007387 */ /* 0x0001e60000100a00 */
[----:B------:R-:W-:Y:S01]  /*9b340*/  LEA.HI.X.SX32 R23, R27, R5, 0x1, P2 ;  /* 0x000000051b177211 */ /* 0x000fe200010f0eff */
[----:B0-----:R-:W4:Y:S04]  /*9b350*/  LDL.LU R6, [R1+0x24] ;  /* 0x0000240001067983 */ /* 0x001f280000300800 */
[----:B------:R0:W-:Y:S04]  /*9b360*/  STL.64 [R1+0x2b0], R24 ;  /* 0x0002b01801007387 */ /* 0x0001e80000100a00 */
[----:B------:R1:W-:Y:S01]  /*9b370*/  STL.64 [R1+0x2b8], R22 ;  /* 0x0002b81601007387 */ /* 0x0003e20000100a00 */
[----:B0-----:R-:W-:Y:S01]  /*9b380*/  IMAD.MOV.U32 R24, RZ, RZ, R18 ;  /* 0x000000ffff187224 */ /* 0x001fe200078e0012 */
[----:B-1----:R-:W-:Y:S01]  /*9b390*/  LEA R22, P2, R3, R4, 0x1 ;  /* 0x0000000403167211 */ /* 0x002fe200078408ff */
[----:B------:R-:W-:-:S03]  /*9b3a0*/  IMAD.MOV.U32 R25, RZ, RZ, R19 ;  /* 0x000000ffff197224 */ /* 0x000fc600078e0013 */
[----:B------:R-:W-:-:S05]  /*9b3b0*/  LEA.HI.X.SX32 R23, R3, R5, 0x1, P2 ;  /* 0x0000000503177211 */ /* 0x000fca00010f0eff */
[----:B------:R0:W-:Y:S04]  /*9b3c0*/  STL.64 [R1+0x2a8], R22 ;  /* 0x0002a81601007387 */ /* 0x0001e80000100a00 */
[----:B0-----:R-:W4:Y:S01]  /*9b3d0*/  LDL.LU.64 R22, [R1+0x2430] ;  /* 0x0024300001167983 */ /* 0x001f220000300a00 */
[----:B---3--:R-:W-:-:S04]  /*9b3e0*/  LEA R18, P3, R10, R4, 0x1 ;  /* 0x000000040a127211 */ /* 0x008fc800078608ff */
[----:B------:R-:W-:-:S05]  /*9b3f0*/  LEA.HI.X.SX32 R19, R10, R5, 0x1, P3 ;  /* 0x000000050a137211 */ /* 0x000fca00018f0eff */
[----:B------:R0:W-:Y:S02]  /*9b400*/  STL.64 [R1+0x2a0], R18 ;  /* 0x0002a01201007387 */ /* 0x0001e40000100a00 */
[----:B0-----:R-:W-:Y:S01]  /*9b410*/  IMAD.MOV.U32 R19, RZ, RZ, R2 ;  /* 0x000000ffff137224 */ /* 0x001fe200078e0002 */
[-C--:B------:R-:W-:Y:S02]  /*9b420*/  LEA R18, P2, R2, R4.reuse, 0x1 ;  /* 0x0000000402127211 */ /* 0x080fe400078408ff */
[-C--:B------:R-:W-:Y:S02]  /*9b430*/  LEA R2, P3, R11, R4.reuse, 0x1 ;  /* 0x000000040b027211 */ /* 0x080fe400078608ff */
[-C--:B------:R-:W-:Y:S02]  /*9b440*/  LEA.HI.X.SX32 R19, R19, R5.reuse, 0x1, P2 ;  /* 0x0000000513137211 */ /* 0x080fe400010f0eff */
[C---:B------:R-:W-:Y:S01]  /*9b450*/  LEA.HI.X.SX32 R3, R11.reuse, R5, 0x1, P3 ;  /* 0x000000050b037211 */ /* 0x040fe200018f0eff */
[----:B------:R-:W-:Y:S01]  /*9b460*/  VIADD R27, R11, UR61 ;  /* 0x0000003d0b1b7c36 */ /* 0x000fe20008000000 */
[----:B------:R-:W-:Y:S01]  /*9b470*/  ULDC UR61, c[0x0][0x248] ;  /* 0x00009200003d7ab9 */ /* 0x000fe20000000800 */
[----:B------:R-:W-:Y:S04]  /*9b480*/  STL.64 [R1+0x298], R18 ;  /* 0x0002981201007387 */ /* 0x000fe80000100a00 */
[----:B------:R2:W-:Y:S02]  /*9b490*/  STL.64 [R1+0x290], R2 ;  /* 0x0002900201007387 */ /* 0x0005e40000100a00 */
[----:B--2---:R-:W-:-:S02]  /*9b4a0*/  LEA R2, P3, R12, R4, 0x1 ;  /* 0x000000040c027211 */ /* 0x004fc400078608ff */
[C---:B------:R-:W-:Y:S02]  /*9b4b0*/  LEA R18, P2, R27.reuse, R4, 0x1 ;  /* 0x000000041b127211 */ /* 0x040fe400078408ff */
[-C--:B------:R-:W-:Y:S02]  /*9b4c0*/  LEA.HI.X.SX32 R3, R12, R5.reuse, 0x1, P3 ;  /* 0x000000050c037211 */ /* 0x080fe400018f0eff */
[----:B------:R-:W-:-:S03]  /*9b4d0*/  LEA.HI.X.SX32 R19, R27, R5, 0x1, P2 ;  /* 0x000000051b137211 */ /* 0x000fc600010f0eff */
[----:B------:R0:W-:Y:S04]  /*9b4e0*/  STL.64 [R1+0x280], R2 ;  /* 0x0002800201007387 */ /* 0x0001e80000100a00 */
[----:B------:R-:W-:Y:S01]  /*9b4f0*/  STL.64 [R1+0x288], R18 ;  /* 0x0002881201007387 */ /* 0x000fe20000100a00 */
[----:B0-----:R-:W-:-:S04]  /*9b500*/  LEA R2, P2, R26, R4, 0x1 ;  /* 0x000000041a027211 */ /* 0x001fc800078408ff */
[----:B------:R-:W-:-:S05]  /*9b510*/  LEA.HI.X.SX32 R3, R26, R5, 0x1, P2 ;  /* 0x000000051a037211 */ /* 0x000fca00010f0eff */
[----:B------:R0:W-:Y:S04]  /*9b520*/  STL.64 [R1+0x278], R2 ;  /* 0x0002780201007387 */ /* 0x0001e80000100a00 */
[----:B0-----:R-:W2:Y:S01]  /*9b530*/  LDL.LU.64 R2, [R1+0x2428] ;  /* 0x0024280001027983 */ /* 0x001ea20000300a00 */
[C---:B------:R-:W-:Y:S01]  /*9b540*/  LEA R18, P3, R13.reuse, R4, 0x1 ;  /* 0x000000040d127211 */ /* 0x040fe200078608ff */
[C---:B------:R-:W-:Y:S01]  /*9b550*/  VIADD R27, R13.reuse, UR61 ;  /* 0x0000003d0d1b7c36 */ /* 0x040fe20008000000 */
[----:B------:R-:W-:Y:S02]  /*9b560*/  ULDC UR61, c[0x0][0x248] ;  /* 0x00009200003d7ab9 */ /* 0x000fe40000000800 */
[----:B------:R-:W-:-:S05]  /*9b570*/  LEA.HI.X.SX32 R19, R13, R5, 0x1, P3 ;  /* 0x000000050d137211 */ /* 0x000fca00018f0eff */
[----:B------:R0:W-:Y:S01]  /*9b580*/  STL.64 [R1+0x270], R18 ;  /* 0x0002701201007387 */ /* 0x0001e20000100a00 */
[-C--:B------:R-:W-:Y:S01]  /*9b590*/  LEA R26, P3, R28, R4.reuse, 0x1 ;  /* 0x000000041c1a7211 */ /* 0x080fe200078608ff */
[----:B0-----:R-:W-:Y:S01]  /*9b5a0*/  IMAD.MOV.U32 R19, RZ, RZ, R27 ;  /* 0x000000ffff137224 */ /* 0x001fe200078e001b */
[----:B------:R-:W-:-:S04]  /*9b5b0*/  LEA R18, P2, R27, R4, 0x1 ;  /* 0x000000041b127211 */ /* 0x000fc800078408ff */
[-C--:B------:R-:W-:Y:S02]  /*9b5c0*/  LEA.HI.X.SX32 R19, R19, R5.reuse, 0x1, P2 ;  /* 0x0000000513137211 */ /* 0x080fe400010f0eff */
[----:B------:R-:W-:-:S03]  /*9b5d0*/  LEA.HI.X.SX32 R27, R28, R5, 0x1, P3 ;  /* 0x000000051c1b7211 */ /* 0x000fc600018f0eff */
[----:B------:R4:W-:Y:S04]  /*9b5e0*/  STL.64 [R1+0x268], R18 ;  /* 0x0002681201007387 */ /* 0x0009e80000100a00 */
[----:B------:R-:W-:Y:S01]  /*9b5f0*/  STL.64 [R1+0x260], R26 ;  /* 0x0002601a01007387 */ /* 0x000fe20000100a00 */
[----:B----4-:R-:W-:-:S04]  /*9b600*/  LEA R18, P2, R6, R4, 0x1 ;  /* 0x0000000406127211 */ /* 0x010fc800078408ff */
[-C--:B------:R-:W-:Y:S01]  /*9b610*/  LEA.HI.X.SX32 R19, R6, R5.reuse, 0x1, P2 ;  /* 0x0000000506137211 */ /* 0x080fe200010f0eff */
[----:B--2---:R-:W-:Y:S04]  /*9b620*/  STL.64 [R1+0x23e0], R2 ;  /* 0x0023e00201007387 */ /* 0x004fe80000100a00 */
[----:B------:R-:W-:Y:S04]  /*9b630*/  STL [R1+0x23e8], R3 ;  /* 0x0023e80301007387 */ /* 0x000fe80000100800 */
[----:B------:R0:W-:Y:S04]  /*9b640*/  STL.64 [R1+0x258], R18 ;  /* 0x0002581201007387 */ /* 0x0001e80000100a00 */
[----:B0-----:R-:W2:Y:S01]  /*9b650*/  LDL.LU.64 R18, [R1+0x2420] ;  /* 0x0024200001127983 */ /* 0x001ea20000300a00 */
[----:B------:R-:W-:Y:S01]  /*9b660*/  IMAD.MOV.U32 R26, RZ, RZ, R24 ;  /* 0x000000ffff1a7224 */ /* 0x000fe200078e0018 */
[C---:B------:R-:W-:Y:S01]  /*9b670*/  LEA R24, P3, R14.reuse, R4, 0x1 ;  /* 0x000000040e187211 */ /* 0x040fe200078608ff */
[C---:B------:R-:W-:Y:S01]  /*9b680*/  VIADD R28, R14.reuse, UR61 ;  /* 0x0000003d0e1c7c36 */ /* 0x040fe20008000000 */
[----:B------:R-:W-:Y:S01]  /*9b690*/  ULDC UR61, c[0x0][0x248] ;  /* 0x00009200003d7ab9 */ /* 0x000fe20000000800 */
[----:B------:R-:W-:Y:S01]  /*9b6a0*/  IMAD.MOV.U32 R27, RZ, RZ, R25 ;  /* 0x000000ffff1b7224 */ /* 0x000fe200078e0019 */
[----:B------:R-:W-:-:S02]  /*9b6b0*/  LEA.HI.X.SX32 R25, R14, R5, 0x1, P3 ;  /* 0x000000050e197211 */ /* 0x000fc400018f0eff */
[----:B------:R-:W-:-:S03]  /*9b6c0*/  LEA R2, P2, R28, R4, 0x1 ;  /* 0x000000041c027211 */ /* 0x000fc600078408ff */
[----:B------:R0:W-:Y:S01]  /*9b6d0*/  STL.64 [R1+0x250], R24 ;  /* 0x0002501801007387 */ /* 0x0001e20000100a00 */
[----:B------:R-:W-:Y:S01]  /*9b6e0*/  LEA.HI.X.SX32 R3, R28, R5, 0x1, P2 ;  /* 0x000000051c037211 */ /* 0x000fe200010f0eff */
[----:B------:R-:W-:-:S04]  /*9b6f0*/  VIADD R28, R16, UR61 ;  /* 0x0000003d101c7c36 */ /* 0x000fc80008000000 */
[----:B------:R1:W-:Y:S01]  /*9b700*/  STL.64 [R1+0x248], R2 ;  /* 0x0002480201007387 */ /* 0x0003e20000100a00 */
[----:B0-----:R-:W-:-:S04]  /*9b710*/  LEA R24, P3, R15, R4, 0x1 ;  /* 0x000000040f187211 */ /* 0x001fc800078608ff */
[----:B------:R-:W-:Y:S02]  /*9b720*/  LEA.HI.X.SX32 R25, R15, R5, 0x1, P3 ;  /* 0x000000050f197211 */ /* 0x000fe400018f0eff */
[----:B-1----:R-:W-:-:S03]  /*9b730*/  LEA R2, P2, R16, R4, 0x1 ;  /* 0x0000000410027211 */ /* 0x002fc600078408ff */
[----:B------:R0:W-:Y:S01]  /*9b740*/  STL.64 [R1+0x240], R24 ;  /* 0x0002401801007387 */ /* 0x0001e20000100a00 */
[----:B------:R-:W-:-:S05]  /*9b750*/  LEA.HI.X.SX32 R3, R16, R5, 0x1, P2 ;  /* 0x0000000510037211 */ /* 0x000fca00010f0eff */
[----:B------:R1:W-:Y:S01]  /*9b760*/  STL.64 [R1+0x238], R2 ;  /* 0x0002380201007387 */ /* 0x0003e20000100a00 */
[----:B0-----:R-:W-:-:S04]  /*9b770*/  LEA R24, P3, R28, R4, 0x1 ;  /* 0x000000041c187211 */ /* 0x001fc800078608ff */
[----:B------:R-:W-:Y:S02]  /*9b780*/  LEA.HI.X.SX32 R25, R28, R5, 0x1, P3 ;  /* 0x000000051c197211 */ /* 0x000fe400018f0eff */
[----:B-1----:R-:W-:-:S03]  /*9b790*/  LEA R2, P2, R17, R4, 0x1 ;  /* 0x0000000411027211 */ /* 0x002fc600078408ff */
[----:B------:R2:W-:Y:S01]  /*9b7a0*/  STL.64 [R1+0x230], R24 ;  /* 0x0002301801007387 */ /* 0x0005e20000100a00 */
[----:B------:R-:W-:-:S05]  /*9b7b0*/  LEA.HI.X.SX32 R3, R17, R5, 0x1, P2 ;  /* 0x0000000511037211 */ /* 0x000fca00010f0eff */
[----:B------:R0:W-:Y:S01]  /*9b7c0*/  STL.64 [R1+0x228], R2 ;  /* 0x0002280201007387 */ /* 0x0001e20000100a00 */
[----:B--2---:R-:W-:-:S04]  /*9b7d0*/  LEA R24, P3, R18, R4, 0x1 ;  /* 0x0000000412187211 */ /* 0x004fc800078608ff */
[----:B------:R-:W-:Y:S02]  /*9b7e0*/  LEA.HI.X.SX32 R25, R18, R5, 0x1, P3 ;  /* 0x0000000512197211 */ /* 0x000fe400018f0eff */
[----:B0-----:R-:W-:-:S03]  /*9b7f0*/  LEA R2, P2, R19, R4, 0x1 ;  /* 0x0000000413027211 */ /* 0x001fc600078408ff */
        /* <DEDUP_REMOVED lines=10> */
[----:B------:R-:W-:Y:S01]  /*9b8a0*/  LEA.HI.X.SX32 R25, R22, R5, 0x1, P3 ;  /* 0x0000000516197211 */ /* 0x000fe200018f0eff */
[----:B-1----:R-:W-:Y:S01]  /*9b8b0*/  IMAD.MOV.U32 R2, RZ, RZ, R26 ;  /* 0x000000ffff027224 */ /* 0x002fe200078e001a */
[----:B------:R-:W-:-:S03]  /*9b8c0*/  LEA R26, P2, R23, R4, 0x1 ;  /* 0x00000004171a7211 */ /* 0x000fc600078408ff */
[----:B------:R0:W-:Y:S01]  /*9b8d0*/  STL.64 [R1+0x200], R24 ;  /* 0x0002001801007387 */ /* 0x0001e20000100a00 */
[----:B------:R-:W-:Y:S01]  /*9b8e0*/  IMAD.MOV.U32 R3, RZ, RZ, R27 ;  /* 0x000000ffff037224 */ /* 0x000fe200078e001b */
[----:B------:R-:W-:Y:S02]  /*9b8f0*/  LEA.HI.X.SX32 R27, R23, R5, 0x1, P2 ;  /* 0x00000005171b7211 */ /* 0x000fe400010f0eff */
[----:B0-----:R-:W2:Y:S04]  /*9b900*/  LDL.LU.64 R24, [R1+0x2418] ;  /* 0x0024180001187983 */ /* 0x001ea80000300a00 */
[----:B------:R0:W-:Y:S04]  /*9b910*/  STL.64 [R1+0x1f8], R26 ;  /* 0x0001f81a01007387 */ /* 0x0001e80000100a00 */
[----:B0-----:R-:W3:Y:S01]  /*9b920*/  LDL.LU.64 R26, [R1+0x2410] ;  /* 0x00241000011a7983 */ /* 0x001ee20000300a00 */
[----:B------:R-:W-:Y:S01]  /*9b930*/  VIADD R8, R7, UR17 ;  /* 0x0000001107087c36 */ /* 0x000fe20008000000 */
[----:B------:R-:W-:-:S03]  /*9b940*/  ULDC UR17, c[0x0][0x248] ;  /* 0x0000920000117ab9 */ /* 0x000fc60000000800 */
        /* <DEDUP_REMOVED lines=16> */
[----:B------:R-:W-:-:S04]  /*9ba50*/  VIADD R17, R16, UR26 ;  /* 0x0000001a10117c36 */ /* 0x000fc80008000000 */
[----:B------:R-:W-:-:S04]  /*9ba60*/  VIADD R18, R17, UR27 ;  /* 0x0000001b11127c36 */ /* 0x000fc80008000000 */
[----:B------:R-:W-:Y:S02]  /*9ba70*/  VIADD R19, R18, UR28 ;  /* 0x0000001c12137c36 */ /* 0x000fe40008000000 */
[----:B------:R-:W-:Y:S02]  /*9ba80*/  IMAD.MOV.U32 R23, RZ, RZ, R7 ;  /* 0x000000ffff177224 */ /* 0x000fe400078e0007 */
[----:B------:R-:W-:-:S04]  /*9ba90*/  VIADD R20, R19, UR29 ;  /* 0x0000001d13147c36 */ /* 0x000fc80008000000 */
[----:B------:R-:W-:Y:S01]  /*9baa0*/  VIADD R21, R20, UR30 ;  /* 0x0000001e14157c36 */ /* 0x000fe20008000000 */
[----:B--2---:R-:W-:-:S04]  /*9bab0*/  LEA R6, P3, R24, R4, 0x1 ;  /* 0x0000000418067211 */ /* 0x004fc800078608ff */
[----:B------:R-:W-:Y:S01]  /*9bac0*/  LEA.HI.X.SX32 R23, R24, R5, 0x1, P3 ;  /* 0x0000000518177211 */ /* 0x000fe200018f0eff */
[----:B------:R0:W-:Y:S01]  /*9bad0*/  STL [R1+0x1f0], R6 ;  /* 0x0001f00601007387 */ /* 0x0001e20000100800 */
[----:B------:R-:W-:-:S03]  /*9bae0*/  IMAD.MOV.U32 R22, RZ, RZ, R6 ;  /* 0x000000ffff167224 */ /* 0x000fc600078e0006 */
[----:B------:R-:W2:Y:S01]  /*9baf0*/  LDL.LU R24, [R1+0x50] ;  /* 0x0000500001187983 */ /* 0x000ea20000300800 */
[CC--:B0-----:R-:W-:Y:S02]  /*9bb00*/  LEA R6, P2, R25.reuse, R4.reuse, 0x1 ;  /* 0x0000000419067211 */ /* 0x0c1fe400078408ff */
[----:B---3--:R-:W-:Y:S01]  /*9bb10*/  LEA R28, P3, R26, R4, 0x1 ;  /* 0x000000041a1c7211 */ /* 0x008fe200078608ff */
[----:B------:R-:W-:Y:S01]  /*9bb20*/  STL [R1+0x1f4], R23 ;  /* 0x0001f41701007387 */ /* 0x000fe20000100800 */
[----:B------:R-:W-:Y:S01]  /*9bb30*/  LEA.HI.X.SX32 R7, R25, R5, 0x1, P2 ;  /* 0x0000000519077211 */ /* 0x000fe200010f0eff */
[----:B------:R-:W-:Y:S02]  /*9bb40*/  VIADD R22, R21, UR31 ;  /* 0x0000001f15167c36 */ /* 0x000fe40008000000 */
[----:B------:R0:W-:Y:S04]  /*9bb50*/  STL.64 [R1+0x23f0], R20 ;  /* 0x0023f01401007387 */ /* 0x0001e80000100a00 */
[----:B------:R1:W-:Y:S01]  /*9bb60*/  STL [R1+0x1e0], R28 ;  /* 0x0001e01c01007387 */ /* 0x0003e20000100800 */
[----:B0-----:R-:W-:-:S02]  /*9bb70*/  IMAD.MOV.U32 R20, RZ, RZ, R28 ;  /* 0x000000ffff147224 */ /* 0x001fc400078e001c */
[----:B------:R-:W-:Y:S01]  /*9bb80*/  IMAD.MOV.U32 R21, RZ, RZ, R29 ;  /* 0x000000ffff157224 */ /* 0x000fe200078e001d */
[----:B------:R-:W-:Y:S01]  /*9bb90*/  LEA.HI.X.SX32 R21, R26, R5, 0x1, P3 ;  /* 0x000000051a157211 */ /* 0x000fe200018f0eff */
[----:B-1----:R-:W3:Y:S04]  /*9bba0*/  LDL.LU.64 R28, [R1+0x2408] ;  /* 0x00240800011c7983 */ /* 0x002ee80000300a00 */
[----:B------:R0:W-:Y:S01]  /*9bbb0*/  STL.64 [R1+0x1e8], R6 ;  /* 0x0001e80601007387 */ /* 0x0001e20000100a00 */
[----:B------:R-:W-:-:S03]  /*9bbc0*/  VIADD R25, R27, UR24 ;  /* 0x000000181b197c36 */ /* 0x000fc60008000000 */
[----:B------:R1:W-:Y:S01]  /*9bbd0*/  STL [R1+0x1e4], R21 ;  /* 0x0001e41501007387 */ /* 0x0003e20000100800 */
[C---:B0-----:R-:W-:Y:S01]  /*9bbe0*/  VIADD R7, R27.reuse, UR25 ;  /* 0x000000191b077c36 */ /* 0x041fe20008000000 */
[----:B------:R-:W-:-:S03]  /*9bbf0*/  LEA R6, P2, R27, R4, 0x1 ;  /* 0x000000041b067211 */ /* 0x000fc600078408ff */
[----:B-1----:R-:W-:Y:S01]  /*9bc00*/  IMAD.MOV.U32 R21, RZ, RZ, R7 ;  /* 0x000000ffff157224 */ /* 0x002fe200078e0007 */
[----:B------:R-:W-:Y:S02]  /*9bc10*/  LEA R20, P3, R7, R4, 0x1 ;  /* 0x0000000407147211 */ /* 0x000fe400078608ff */
[----:B------:R-:W-:Y:S02]  /*9bc20*/  LEA.HI.X.SX32 R7, R27, R5, 0x1, P2 ;  /* 0x000000051b077211 */ /* 0x000fe400010f0eff */
[----:B------:R-:W4:Y:S01]  /*9bc30*/  LDL.LU R27, [R1+0x54] ;  /* 0x00005400011b7983 */ /* 0x000f220000300800 */
[----:B------:R-:W-:-:S03]  /*9bc40*/  VIADD R25, R25, UR23 ;  /* 0x0000001719197c36 */ /* 0x000fc60008000000 */
[----:B------:R0:W-:Y:S01]  /*9bc50*/  STL.64 [R1+0x1d8], R6 ;  /* 0x0001d80601007387 */ /* 0x0001e20000100a00 */
[----:B------:R-:W-:Y:S01]  /*9bc60*/  VIADD R23, R22, UR32 ;  /* 0x0000002016177c36 */ /* 0x000fe20008000000 */
[-C--:B------:R-:W-:Y:S02]  /*9bc70*/  LEA.HI.X.SX32 R21, R21, R5.reuse, 0x1, P3 ;  /* 0x0000000515157211 */ /* 0x080fe400018f0eff */
[CC--:B0-----:R-:W-:Y:S02]  /*9bc80*/  LEA R6, P2, R25.reuse, R4.reuse, 0x1 ;  /* 0x0000000419067211 */ /* 0x0c1fe400078408ff */
[----:B------:R-:W-:Y:S02]  /*9bc90*/  STL.64 [R1+0x23f8], R22 ;  /* 0x0023f81601007387 */ /* 0x000fe40000100a00 */
[----:B------:R-:W-:Y:S02]  /*9bca0*/  LEA.HI.X.SX32 R7, R25, R5, 0x1, P2 ;  /* 0x0000000519077211 */ /* 0x000fe400010f0eff */
[----:B------:R-:W-:Y:S04]  /*9bcb0*/  STL.64 [R1+0x1d0], R20 ;  /* 0x0001d01401007387 */ /* 0x000fe80000100a00 */
[----:B------:R0:W-:Y:S04]  /*9bcc0*/  STL.64 [R1+0x1c8], R6 ;  /* 0x0001c80601007387 */ /* 0x0001e80000100a00 */
[----:B0-----:R-:W4:Y:S01]  /*9bcd0*/  LDL.LU.64 R6, [R1+0x2400] ;  /* 0x0024000001067983 */ /* 0x001f220000300a00 */
[----:B------:R-:W-:Y:S01]  /*9bce0*/  VIADD R26, R23, UR33 ;  /* 0x00000021171a7c36 */ /* 0x000fe20008000000 */
[----:B--2---:R-:W-:-:S04]  /*9bcf0*/  LEA R20, P3, R24, R4, 0x1 ;  /* 0x0000000418147211 */ /* 0x004fc800078608ff */
[----:B------:R-:W-:-:S05]  /*9bd00*/  LEA.HI.X.SX32 R21, R24, R5, 0x1, P3 ;  /* 0x0000000518157211 */ /* 0x000fca00018f0eff */
[----:B------:R3:W-:Y:S02]  /*9bd10*/  STL.64 [R1+0x1c0], R20 ;  /* 0x0001c01401007387 */ /* 0x0007e40000100a00 */
[----:B---3--:R-:W-:-:S04]  /*9bd20*/  LEA R20, P3, R28, R4, 0x1 ;  /* 0x000000041c147211 */ /* 0x008fc800078608ff */
[----:B------:R-:W-:Y:S02]  /*9bd30*/  LEA.HI.X.SX32 R21, R28, R5, 0x1, P3 ;  /* 0x000000051c157211 */ /* 0x000fe400018f0eff */
[----:B----4-:R-:W-:-:S04]  /*9bd40*/  LEA R22, P2, R27, R4, 0x1 ;  /* 0x000000041b167211 */ /* 0x010fc800078408ff */
[----:B------:R-:W-:-:S05]  /*9bd50*/  LEA.HI.X.SX32 R23, R27, R5, 0x1, P2 ;  /* 0x000000051b177211 */ /* 0x000fca00010f0eff */
[----:B------:R0:W-:Y:S04]  /*9bd60*/  STL.64 [R1+0x1b8], R22 ;  /* 0x0001b81601007387 */ /* 0x0001e80000100a00 */
[----:B------:R1:W-:Y:S01]  /*9bd70*/  STL.64 [R1+0x1b0], R20 ;  /* 0x0001b01401007387 */ /* 0x0003e20000100a00 */
[CC--:B0-----:R-:W-:Y:S02]  /*9bd80*/  LEA R22, P2, R29.reuse, R4.reuse, 0x1 ;  /* 0x000000041d167211 */ /* 0x0c1fe400078408ff */
[C---:B-1----:R-:W-:Y:S02]  /*9bd90*/  LEA R20, P3, R0.reuse, R4, 0x1 ;  /* 0x0000000400147211 */ /* 0x042fe400078608ff */
[-C--:B------:R-:W-:Y:S02]  /*9bda0*/  LEA.HI.X.SX32 R23, R29, R5.reuse, 0x1, P2 ;  /* 0x000000051d177211 */ /* 0x080fe400010f0eff */
[----:B------:R-:W-:-:S03]  /*9bdb0*/  LEA.HI.X.SX32 R21, R0, R5, 0x1, P3 ;  /* 0x0000000500157211 */ /* 0x000fc600018f0eff */
        /* <DEDUP_REMOVED lines=29> */
[----:B------:R-:W-:-:S02]  /*9bf90*/  LEA.HI.X.SX32 R21, R15, R5, 0x1, P3 ;  /* 0x000000050f157211 */ /* 0x000fc400018f0eff */
[CC--:B------:R-:W-:Y:S01]  /*9bfa0*/  LEA R12, P2, R16.reuse, R4.reuse, 0x1 ;  /* 0x00000004100c7211 */ /* 0x0c0fe200078408ff */
[----:B------:R0:W-:Y:S03]  /*9bfb0*/  STL.64 [R1+0x158], R22 ;  /* 0x0001581601007387 */ /* 0x0001e60000100a00 */
[-C--:B------:R-:W-:Y:S01]  /*9bfc0*/  LEA.HI.X.SX32 R13, R16, R5.reuse, 0x1, P2 ;  /* 0x00000005100d7211 */ /* 0x080fe200010f0eff */
[----:B------:R1:W-:Y:S01]  /*9bfd0*/  STL.64 [R1+0x150], R20 ;  /* 0x0001501401007387 */ /* 0x0003e20000100a00 */
[CC--:B0-----:R-:W-:Y:S02]  /*9bfe0*/  LEA R22, P3, R17.reuse, R4.reuse, 0x1 ;  /* 0x0000000411167211 */ /* 0x0c1fe400078608ff */
[----:B-1----:R-:W-:Y:S02]  /*9bff0*/  LEA R20, P2, R18, R4, 0x1 ;  /* 0x0000000412147211 */ /* 0x002fe400078408ff */
[----:B------:R-:W-:-:S02]  /*9c000*/  LEA.HI.X.SX32 R23, R17, R5, 0x1, P3 ;  /* 0x0000000511177211 */ /* 0x000fc400018f0eff */
[----:B------:R-:W-:Y:S01]  /*9c010*/  LEA.HI.X.SX32 R21, R18, R5, 0x1, P2 ;  /* 0x0000000512157211 */ /* 0x000fe200010f0eff */
[----:B------:R-:W-:Y:S04]  /*9c020*/  STL.64 [R1+0x148], R12 ;  /* 0x0001480c01007387 */ /* 0x000fe80000100a00 */
[----:B------:R0:W-:Y:S04]  /*9c030*/  STL.64 [R1+0x140], R22 ;  /* 0x0001401601007387 */ /* 0x0001e80000100a00 */
[----:B0-----:R-:W2:Y:S04]  /*9c040*/  LDL.LU.64 R22, [R1+0x23f8] ;  /* 0x0023f80001167983 */ /* 0x001ea80000300a00 */
[----:B------:R0:W-:Y:S04]  /*9c050*/  STL.64 [R1+0x138], R20 ;  /* 0x0001381401007387 */ /* 0x0001e80000100a00 */
[----:B0-----:R-:W3:Y:S01]  /*9c060*/  LDL.LU.64 R20, [R1+0x23f0] ;  /* 0x0023f00001147983 */ /* 0x001ee20000300a00 */
[----:B------:R-:W-:-:S04]  /*9c070*/  LEA R16, P3, R19, R4, 0x1 ;  /* 0x0000000413107211 */ /* 0x000fc800078608ff */
[----:B------:R-:W-:Y:S01]  /*9c080*/  LEA.HI.X.SX32 R17, R19, R5, 0x1, P3 ;  /* 0x0000000513117211 */ /* 0x000fe200018f0eff */
[----:B------:R-:W-:Y:S02]  /*9c090*/  IMAD.MOV.U32 R19, RZ, RZ, R15 ;  /* 0x000000ffff137224 */ /* 0x000fe400078e000f */
[----:B------:R-:W-:-:S04]  /*9c0a0*/  VIADD R25, R26, UR34 ;  /* 0x000000221a197c36 */ /* 0x000fc80008000000 */
[----:B------:R-:W-:-:S04]  /*9c0b0*/  VIADD R24, R25, UR35 ;  /* 0x0000002319187c36 */ /* 0x000fc80008000000 */
[----:B------:R-:W-:-:S04]  /*9c0c0*/  VIADD R27, R24, UR36 ;  /* 0x00000024181b7c36 */ /* 0x000fc80008000000 */
[----:B------:R-:W-:Y:S01]  /*9c0d0*/  VIADD R28, R27, UR37 ;  /* 0x000000251b1c7c36 */ /* 0x000fe20008000000 */
[----:B---3--:R-:W-:-:S05]  /*9c0e0*/  LEA R14, P2, R20, R4, 0x1 ;  /* 0x00000004140e7211 */ /* 0x008fca00078408ff */
[----:B------:R-:W-:Y:S01]  /*9c0f0*/  STL [R1+0x128], R14 ;  /* 0x0001280e01007387 */ /* 0x000fe20000100800 */
[----:B------:R-:W-:-:S03]  /*9c100*/  LEA.HI.X.SX32 R19, R20, R5, 0x1, P2 ;  /* 0x0000000514137211 */ /* 0x000fc600010f0eff */
[----:B------:R0:W-:Y:S01]  /*9c110*/  STL.64 [R1+0x130], R16 ;  /* 0x0001301001007387 */ /* 0x0001e20000100a00 */
[----:B------:R-:W-:Y:S01]  /*9c120*/  IMAD.MOV.U32 R18, RZ, RZ, R14 ;  /* 0x000000ffff127224 */ /* 0x000fe200078e000e */
[-C--:B--2---:R-:W-:Y:S02]  /*9c130*/  LEA R18, P2, R22, R4.reuse, 0x1 ;  /* 0x0000000416127211 */ /* 0x084fe400078408ff */
[----:B------:R1:W-:Y:S01]  /*9c140*/  STL [R1+0x12c], R19 ;  /* 0x00012c1301007387 */ /* 0x0003e20000100800 */
[----:B0-----:R-:W-:-:S04]  /*9c150*/  LEA R16, P3, R21, R4, 0x1 ;  /* 0x0000000415107211 */ /* 0x001fc800078608ff */
[-C--:B------:R-:W-:Y:S02]  /*9c160*/  LEA.HI.X.SX32 R17, R21, R5.reuse, 0x1, P3 ;  /* 0x0000000515117211 */ /* 0x080fe400018f0eff */
[CC--:B------:R-:W-:Y:S02]  /*9c170*/  LEA R20, P3, R23.reuse, R4.reuse, 0x1 ;  /* 0x0000000417147211 */ /* 0x0c0fe400078608ff */
[-C--:B-1----:R-:W-:Y:S02]  /*9c180*/  LEA.HI.X.SX32 R19, R22, R5.reuse, 0x1, P2 ;  /* 0x0000000516137211 */ /* 0x082fe400010f0eff */
[----:B------:R-:W-:Y:S01]  /*9c190*/  LEA.HI.X.SX32 R21, R23, R5, 0x1, P3 ;  /* 0x0000000517157211 */ /* 0x000fe200018f0eff */
[----:B------:R-:W-:Y:S04]  /*9c1a0*/  STL.64 [R1+0x120], R16 ;  /* 0x0001201001007387 */ /* 0x000fe80000100a00 */
[----:B------:R0:W-:Y:S04]  /*9c1b0*/  STL.64 [R1+0x118], R18 ;  /* 0x0001181201007387 */ /* 0x0001e80000100a00 */
[----:B------:R1:W-:Y:S01]  /*9c1c0*/  STL.64 [R1+0x110], R20 ;  /* 0x0001101401007387 */ /* 0x0003e20000100a00 */
[----:B0-----:R-:W-:-:S02]  /*9c1d0*/  LEA R18, P2, R26, R4, 0x1 ;  /* 0x000000041a127211 */ /* 0x001fc400078408ff */
[CC--:B-1----:R-:W-:Y:S02]  /*9c1e0*/  LEA R20, P3, R25.reuse, R4.reuse, 0x1 ;  /* 0x0000000419147211 */ /* 0x0c2fe400078608ff */
[-C--:B------:R-:W-:Y:S02]  /*9c1f0*/  LEA.HI.X.SX32 R19, R26, R5.reuse, 0x1, P2 ;  /* 0x000000051a137211 */ /* 0x080fe400010f0eff */
[-C--:B------:R-:W-:Y:S02]  /*9c200*/  LEA.HI.X.SX32 R21, R25, R5.reuse, 0x1, P3 ;  /* 0x0000000519157211 */ /* 0x080fe400018f0eff */
[CC--:B------:R-:W-:Y:S01]  /*9c210*/  LEA R22, P2, R24.reuse, R4.reuse, 0x1 ;  /* 0x0000000418167211 */ /* 0x0c0fe200078408ff */
[----:B------:R-:W-:Y:S03]  /*9c220*/  STL.64 [R1+0x108], R18 ;  /* 0x0001081201007387 */ /* 0x000fe60000100a00 */
[----:B------:R-:W-:Y:S01]  /*9c230*/  LEA.HI.X.SX32 R23, R24, R5, 0x1, P2 ;  /* 0x0000000518177211 */ /* 0x000fe200010f0eff */
[----:B------:R0:W-:Y:S01]  /*9c240*/  STL.64 [R1+0x100], R20 ;  /* 0x0001001401007387 */ /* 0x0001e20000100a00 */
[----:B------:R-:W-:Y:S01]  /*9c250*/  IMAD.MOV.U32 R24, RZ, RZ, R2 ;  /* 0x000000ffff187224 */ /* 0x000fe200078e0002 */
[----:B------:R-:W-:Y:S01]  /*9c260*/  LEA R2, P2, R28, R4, 0x1 ;  /* 0x000000041c027211 */ /* 0x000fe200078408ff */
[----:B------:R-:W-:-:S03]  /*9c270*/  IMAD.MOV.U32 R25, RZ, RZ, R3 ;  /* 0x000000ffff197224 */ /* 0x000fc600078e0003 */
[----:B------:R-:W-:Y:S02]  /*9c280*/  LEA.HI.X.SX32 R3, R28, R5, 0x1, P2 ;  /* 0x000000051c037211 */ /* 0x000fe400010f0eff */
[----:B0-----:R-:W-:-:S04]  /*9c290*/  LEA R20, P3, R27, R4, 0x1 ;  /* 0x000000041b147211 */ /* 0x001fc800078608ff */
[----:B------:R-:W-:Y:S01]  /*9c2a0*/  LEA.HI.X.SX32 R21, R27, R5, 0x1, P3 ;  /* 0x000000051b157211 */ /* 0x000fe200018f0eff */
[----:B------:R-:W-:Y:S04]  /*9c2b0*/  STL.64 [R1+0xf8], R22 ;  /* 0x0000f81601007387 */ /* 0x000fe80000100a00 */
[----:B------:R-:W-:Y:S04]  /*9c2c0*/  STL.64 [R1+0xf0], R20 ;  /* 0x0000f01401007387 */ /* 0x000fe80000100a00 */
[----:B------:R0:W-:Y:S04]  /*9c2d0*/  STL.64 [R1+0xe8], R2 ;  /* 0x0000e80201007387 */ /* 0x0001e80000100a00 */
[----:B0-----:R-:W2:Y:S01]  /*9c2e0*/  LDL.LU R3, [R1+0x23e8] ;  /* 0x0023e80001037983 */ /* 0x001ea20000300800 */
[----:B------:R-:W-:-:S04]  /*9c2f0*/  VIADD R0, R28, UR38 ;  /* 0x000000261c007c36 */ /* 0x000fc80008000000 */
[C---:B------:R-:W-:Y:S01]  /*9c300*/  VIADD R6, R0.reuse, UR39 ;  /* 0x0000002700067c36 */ /* 0x040fe20008000000 */
[----:B------:R-:W-:-:S03]  /*9c310*/  LEA R22, P3, R0, R4, 0x1 ;  /* 0x0000000400167211 */ /* 0x000fc600078608ff */
[----:B------:R-:W-:Y:S01]  /*9c320*/  VIADD R7, R6, UR40 ;  /* 0x0000002806077c36 */ /* 0x000fe20008000000 */
[-C--:B------:R-:W-:Y:S01]  /*9c330*/  LEA.HI.X.SX32 R23, R0, R5.reuse, 0x1, P3 ;  /* 0x0000000500177211 */ /* 0x080fe200018f0eff */
[----:B------:R-:W-:Y:S01]  /*9c340*/  IMAD.MOV.U32 R28, RZ, RZ, R24 ;  /* 0x000000ffff1c7224 */ /* 0x000fe200078e0018 */
[CC--:B------:R-:W-:Y:S01]  /*9c350*/  LEA R24, P2, R6.reuse, R4.reuse, 0x1 ;  /* 0x0000000406187211 */ /* 0x0c0fe200078408ff */
[----:B------:R-:W-:Y:S02]  /*9c360*/  VIADD R8, R7, UR41 ;  /* 0x0000002907087c36 */ /* 0x000fe40008000000 */
[----:B------:R-:W-:Y:S01]  /*9c370*/  IMAD.MOV.U32 R29, RZ, RZ, R25 ;  /* 0x000000ffff1d7224 */ /* 0x000fe200078e0019 */
[----:B------:R-:W-:Y:S01]  /*9c380*/  LEA.HI.X.SX32 R25, R6, R5, 0x1, P2 ;  /* 0x0000000506197211 */ /* 0x000fe200010f0eff */
[----:B------:R0:W-:Y:S01]  /*9c390*/  STL.64 [R1+0xe0], R22 ;  /* 0x0000e01601007387 */ /* 0x0001e20000100a00 */
[C---:B------:R-:W-:Y:S01]  /*9c3a0*/  LEA R2, P2, R8.reuse, R4, 0x1 ;  /* 0x0000000408027211 */ /* 0x040fe200078408ff */
[----:B------:R-:W-:-:S02]  /*9c3b0*/  VIADD R9, R8, UR42 ;  /* 0x0000002a08097c36 */ /* 0x000fc40008000000 */
[----:B------:R-:W-:Y:S02]  /*9c3c0*/  STL.64 [R1+0xd8], R24 ;  /* 0x0000d81801007387 */ /* 0x000fe40000100a00 */
[----:B------:R-:W-:Y:S02]  /*9c3d0*/  IMAD.MOV.U32 R6, RZ, RZ, R2 ;  /* 0x000000ffff067224 */ /* 0x000fe400078e0002 */
[----:B------:R1:W-:Y:S01]  /*9c3e0*/  STL [R1+0xc8], R2 ;  /* 0x0000c80201007387 */ /* 0x0003e20000100800 */
[----:B0-----:R-:W-:Y:S01]  /*9c3f0*/  LEA R22, P3, R7, R4, 0x1 ;  /* 0x0000000407167211 */ /* 0x001fe200078608ff */
[----:B------:R-:W-:-:S03]  /*9c400*/  VIADD R10, R9, UR43 ;  /* 0x0000002b090a7c36 */ /* 0x000fc60008000000 */
[----:B------:R-:W-:Y:S02]  /*9c410*/  LEA.HI.X.SX32 R23, R7, R5, 0x1, P3 ;  /* 0x0000000507177211 */ /* 0x000fe400018f0eff */
[----:B-1----:R-:W-:Y:S01]  /*9c420*/  LEA R2, P3, R9, R4, 0x1 ;  /* 0x0000000409027211 */ /* 0x002fe200078608ff */
[----:B------:R-:W-:Y:S02]  /*9c430*/  VIADD R11, R10, UR44 ;  /* 0x0000002c0a0b7c36 */ /* 0x000fe40008000000 */
[----:B------:R-:W-:Y:S02]  /*9c440*/  STL.64 [R1+0xd0], R22 ;  /* 0x0000d01601007387 */ /* 0x000fe40000100a00 */
[----:B------:R-:W-:-:S04]  /*9c450*/  VIADD R12, R11, UR45 ;  /* 0x0000002d0b0c7c36 */ /* 0x000fc80008000000 */
        /* <DEDUP_REMOVED lines=8> */
[----:B------:R-:W-:Y:S02]  /*9c4e0*/  VIADD R24, R20, UR54 ;  /* 0x0000003614187c36 */ /* 0x000fe40008000000 */
[----:B--2---:R-:W-:Y:S01]  /*9c4f0*/  IMAD.MOV.U32 R7, RZ, RZ, R3 ;  /* 0x000000ffff077224 */ /* 0x004fe200078e0003 */
[-C--:B------:R-:W-:Y:S02]  /*9c500*/  LEA.HI.X.SX32 R7, R8, R5.reuse, 0x1, P2 ;  /* 0x0000000508077211 */ /* 0x080fe400010f0eff */
[-C--:B------:R-:W-:Y:S02]  /*9c510*/  LEA.HI.X.SX32 R3, R9, R5.reuse, 0x1, P3 ;  /* 0x0000000509037211 */ /* 0x080fe400018f0eff */
[C---:B------:R-:W-:Y:S01]  /*9c520*/  LEA R6, P2, R10.reuse, R4, 0x1 ;  /* 0x000000040a067211 */ /* 0x040fe200078408ff */
[----:B------:R0:W-:Y:S04]  /*9c530*/  STL [R1+0xcc], R7 ;  /* 0x0000cc0701007387 */ /* 0x0001e80000100800 */
[----:B------:R1:W-:Y:S01]  /*9c540*/  STL.64 [R1+0xc0], R2 ;  /* 0x0000c00201007387 */ /* 0x0003e20000100a00 */
[----:B0-----:R-:W-:-:S02]  /*9c550*/  LEA.HI.X.SX32 R7, R10, R5, 0x1, P2 ;  /* 0x000000050a077211 */ /* 0x001fc400010f0eff */
[----:B-1----:R-:W-:-:S04]  /*9c560*/  LEA R2, P3, R11, R4, 0x1 ;  /* 0x000000040b027211 */ /* 0x002fc800078608ff */
[----:B------:R-:W-:Y:S01]  /*9c570*/  LEA.HI.X.SX32 R3, R11, R5, 0x1, P3 ;  /* 0x000000050b037211 */ /* 0x000fe200018f0eff */
[----:B------:R-:W-:Y:S04]  /*9c580*/  STL.64 [R1+0xb8], R6 ;  /* 0x0000b80601007387 */ /* 0x000fe80000100a00 */
[----:B------:R0:W-:Y:S04]  /*9c590*/  STL.64 [R1+0xb0], R2 ;  /* 0x0000b00201007387 */ /* 0x0001e80000100a00 */
[----:B0-----:R-:W2:Y:S01]  /*9c5a0*/  LDL.LU.64 R2, [R1+0x23e0] ;  /* 0x0023e00001027983 */ /* 0x001ea20000300a00 */
[----:B------:R-:W-:Y:S01]  /*9c5b0*/  LEA R26, P2, R12, R4, 0x1 ;  /* 0x000000040c1a7211 */ /* 0x000fe200078408ff */
[----:B------:R-:W-:-:S03]  /*9c5c0*/  IMAD.MOV.U32 R11, RZ, RZ, R27 ;  /* 0x000000ffff0b7224 */ /* 0x000fc600078e001b */
[----:B------:R-:W-:Y:S01]  /*9c5d0*/  LEA.HI.X.SX32 R11, R12, R5, 0x1, P2 ;  /* 0x000000050c0b7211 */ /* 0x000fe200010f0eff */
[----:B------:R0:W-:Y:S01]  /*9c5e0*/  STL [R1+0xa8], R26 ;  /* 0x0000a81a01007387 */ /* 0x0001e20000100800 */
[----:B------:R-:W-:Y:S01]  /*9c5f0*/  IMAD.MOV.U32 R10, RZ, RZ, R26 ;  /* 0x000000ffff0a7224 */ /* 0x000fe200078e001a */
[-C--:B------:R-:W-:Y:S02]  /*9c600*/  LEA R10, P2, R14, R4.reuse, 0x1 ;  /* 0x000000040e0a7211 */ /* 0x080fe400078408ff */
[----:B------:R1:W-:Y:S01]  /*9c610*/  STL [R1+0xac], R11 ;  /* 0x0000ac0b01007387 */ /* 0x0003e20000100800 */
[----:B0-----:R-:W-:-:S04]  /*9c620*/  LEA R26, P3, R13, R4, 0x1 ;  /* 0x000000040d1a7211 */ /* 0x001fc800078608ff */
[-C--:B------:R-:W-:Y:S02]  /*9c630*/  LEA.HI.X.SX32 R27, R13, R5.reuse, 0x1, P3 ;  /* 0x000000050d1b7211 */ /* 0x080fe400018f0eff */
[----:B-1----:R-:W-:-:S03]  /*9c640*/  LEA.HI.X.SX32 R11, R14, R5, 0x1, P2 ;  /* 0x000000050e0b7211 */ /* 0x002fc600010f0eff */
[----:B------:R0:W-:Y:S04]  /*9c650*/  STL.64 [R1+0xa0], R26 ;  /* 0x0000a01a01007387 */ /* 0x0001e80000100a00 */
[----:B------:R1:W-:Y:S01]  /*9c660*/  STL.64 [R1+0x98], R10 ;  /* 0x0000980a01007387 */ /* 0x0003e20000100a00 */
[CC--:B0-----:R-:W-:Y:S02]  /*9c670*/  LEA R26, P3, R16.reuse, R4.reuse, 0x1 ;  /* 0x00000004101a7211 */ /* 0x0c1fe400078608ff */
[C---:B-1----:R-:W-:Y:S02]  /*9c680*/  LEA R10, P2, R15.reuse, R4, 0x1 ;  /* 0x000000040f0a7211 */ /* 0x042fe400078408ff */
[-C--:B------:R-:W-:Y:S02]  /*9c690*/  LEA.HI.X.SX32 R27, R16, R5.reuse, 0x1, P3 ;  /* 0x00000005101b7211 */ /* 0x080fe400018f0eff */
[----:B------:R-:W-:-:S02]  /*9c6a0*/  LEA.HI.X.SX32 R11, R15, R5, 0x1, P2 ;  /* 0x000000050f0b7211 */ /* 0x000fc400010f0eff */
[----:B------:R-:W-:Y:S01]  /*9c6b0*/  LEA R12, P3, R18, R4, 0x1 ;  /* 0x00000004120c7211 */ /* 0x000fe200078608ff */
[----:B------:R-:W-:Y:S01]  /*9c6c0*/  STL.64 [R1+0x90], R26 ;  /* 0x0000901a01007387 */ /* 0x000fe20000100a00 */
[----:B------:R-:W-:-:S03]  /*9c6d0*/  VIADD R22, R24, UR55 ;  /* 0x0000003718167c36 */ /* 0x000fc60008000000 */
[----:B------:R0:W-:Y:S01]  /*9c6e0*/  STL.64 [R1+0x88], R10 ;  /* 0x0000880a01007387 */ /* 0x0001e20000100a00 */
[----:B------:R-:W-:Y:S01]  /*9c6f0*/  LEA.HI.X.SX32 R13, R18, R5, 0x1, P3 ;  /* 0x00000005120d7211 */ /* 0x000fe200018f0eff */
[----:B------:R-:W-:Y:S01]  /*9c700*/  VIADD R9, R22, UR56 ;  /* 0x0000003816097c36 */ /* 0x000fe20008000000 */
[----:B0-----:R-:W-:-:S04]  /*9c710*/  LEA R10, P2, R19, R4, 0x1 ;  /* 0x00000004130a7211 */ /* 0x001fc800078408ff */
[----:B------:R-:W-:Y:S01]  /*9c720*/  LEA.HI.X.SX32 R11, R19, R5, 0x1, P2 ;  /* 0x00000005130b7211 */ /* 0x000fe200010f0eff */
[----:B------:R0:W-:Y:S01]  /*9c730*/  STL.64 [R1+0x80], R12 ;  /* 0x0000800c01007387 */ /* 0x0001e20000100a00 */
[----:B------:R-:W-:-:S03]  /*9c740*/  VIADD R7, R9, UR57 ;  /* 0x0000003909077c36 */ /* 0x000fc60008000000 */
[----:B------:R1:W-:Y:S01]  /*9c750*/  STL.64 [R1+0x78], R10 ;  /* 0x0000780a01007387 */ /* 0x0003e20000100a00 */
[----:B------:R-:W-:Y:S01]  /*9c760*/  VIADD R6, R7, UR58 ;  /* 0x0000003a07067c36 */ /* 0x000fe20008000000 */
[CC--:B0-----:R-:W-:Y:S02]  /*9c770*/  LEA R12, P3, R21.reuse, R4.reuse, 0x1 ;  /* 0x00000004150c7211 */ /* 0x0c1fe400078608ff */
[CC--:B-1----:R-:W-:Y:S02]  /*9c780*/  LEA R10, P2, R20.reuse, R4.reuse, 0x1 ;  /* 0x00000004140a7211 */ /* 0x0c2fe400078408ff */
[-C--:B------:R-:W-:Y:S02]  /*9c790*/  LEA.HI.X.SX32 R13, R21, R5.reuse, 0x1, P3 ;  /* 0x00000005150d7211 */ /* 0x080fe400018f0eff */
[----:B------:R-:W-:Y:S01]  /*9c7a0*/  LEA.HI.X.SX32 R11, R20, R5, 0x1, P2 ;  /* 0x00000005140b7211 */ /* 0x000fe200010f0eff */
[----:B------:R-:W-:Y:S01]  /*9c7b0*/  VIADD R17, R6, UR59 ;  /* 0x0000003b06117c36 */ /* 0x000fe20008000000 */
[----:B------:R-:W-:Y:S01]  /*9c7c0*/  LEA R18, P3, R24, R4, 0x1 ;  /* 0x0000000418127211 */ /* 0x000fe200078608ff */
[----:B------:R-:W-:Y:S02]  /*9c7d0*/  STL.64 [R1+0x70], R12 ;  /* 0x0000700c01007387 */ /* 0x000fe40000100a00 */
[----:B------:R-:W-:-:S02]  /*9c7e0*/  VIADD R14, R17, UR60 ;  /* 0x0000003c110e7c36 */ /* 0x000fc40008000000 */
[----:B------:R0:W-:Y:S01]  /*9c7f0*/  STL.64 [R1+0x68], R10 ;  /* 0x0000680a01007387 */ /* 0x0001e20000100a00 */
[----:B------:R-:W-:Y:S01]  /*9c800*/  LEA.HI.X.SX32 R19, R24, R5, 0x1, P3 ;  /* 0x0000000518137211 */ /* 0x000fe200018f0eff */
[----:B------:R-:W-:Y:S01]  /*9c810*/  VIADD R0, R14, UR4 ;  /* 0x000000040e007c36 */ /* 0x000fe20008000000 */
[-C--:B------:R-:W-:Y:S01]  /*9c820*/  LEA R26, P3, R9, R4.reuse, 0x1 ;  /* 0x00000004091a7211 */ /* 0x080fe200078608ff */
[----:B------:R-:W-:Y:S01]  /*9c830*/  ULDC UR4, c[0x0][0x22c] ;  /* 0x00008b0000047ab9 */ /* 0x000fe20000000800 */
[----:B0-----:R-:W-:-:S04]  /*9c840*/  LEA R10, P2, R22, R4, 0x1 ;  /* 0x00000004160a7211 */ /* 0x001fc800078408ff */
[-C--:B------:R-:W-:Y:S02]  /*9c850*/  LEA.HI.X.SX32 R11, R22, R5.reuse, 0x1, P2 ;  /* 0x00000005160b7211 */ /* 0x080fe400010f0eff */
[-C--:B------:R-:W-:Y:S01]  /*9c860*/  LEA R8, P2, R7, R4.reuse, 0x1 ;  /* 0x0000000407087211 */ /* 0x080fe200078408ff */
[----:B------:R-:W-:Y:S01]  /*9c870*/  STL.64 [R1+0x58], R18 ;  /* 0x0000581201007387 */ /* 0x000fe20000100a00 */
[----:B------:R-:W-:Y:S01]  /*9c880*/  VIADD R23, R0, UR5 ;  /* 0x0000000500177c36 */ /* 0x000fe20008000000 */
[-C--:B------:R-:W-:Y:S01]  /*9c890*/  LEA.HI.X.SX32 R27, R9, R5.reuse, 0x1, P3 ;  /* 0x00000005091b7211 */ /* 0x080fe200018f0eff */
[----:B------:R-:W-:Y:S01]  /*9c8a0*/  ULDC UR5, c[0x0][0x22c] ;  /* 0x00008b0000057ab9 */ /* 0x000fe20000000800 */
[----:B------:R0:W-:Y:S01]  /*9c8b0*/  STL.64 [R1+0x60], R10 ;  /* 0x0000600a01007387 */ /* 0x0001e20000100a00 */
[----:B------:R-:W-:Y:S02]  /*9c8c0*/  LEA.HI.X.SX32 R9, R7, R5, 0x1, P2 ;  /* 0x0000000507097211 */ /* 0x000fe400010f0eff */
[----:B------:R-:W-:Y:S01]  /*9c8d0*/  LEA R16, P2, R17, R4, 0x1 ;  /* 0x0000000411107211 */ /* 0x000fe200078408ff */
[----:B------:R-:W-:-:S03]  /*9c8e0*/  VIADD R13, R23, UR6 ;  /* 0x00000006170d7c36 */ /* 0x000fc60008000000 */
[-C--:B------:R-:W-:Y:S02]  /*9c8f0*/  LEA.HI.X.SX32 R17, R17, R5.reuse, 0x1, P2 ;  /* 0x0000000511117211 */ /* 0x080fe400010f0eff */
[-C--:B0-----:R-:W-:Y:S01]  /*9c900*/  LEA R10, P3, R6, R4.reuse, 0x1 ;  /* 0x00000004060a7211 */ /* 0x081fe200078608ff */
[----:B------:R-:W-:Y:S01]  /*9c910*/  VIADD R12, R13, UR7 ;  /* 0x000000070d0c7c36 */ /* 0x000fe20008000000 */
[-C--:B------:R-:W-:Y:S02]  /*9c920*/  LEA R20, P2, R0, R4.reuse, 0x1 ;  /* 0x0000000400147211 */ /* 0x080fe400078408ff */
[-C--:B------:R-:W-:Y:S02]  /*9c930*/  LEA.HI.X.SX32 R11, R6, R5.reuse, 0x1, P3 ;  /* 0x00000005060b7211 */ /* 0x080fe400018f0eff */
[----:B------:R-:W-:Y:S01]  /*9c940*/  LEA R18, P3, R14, R4, 0x1 ;  /* 0x000000040e127211 */ /* 0x000fe200078608ff */
[----:B------:R0:W-:Y:S01]  /*9c950*/  STL.64 [R1+0x23b0], R26 ;  /* 0x0023b01a01007387 */ /* 0x0001e20000100a00 */
[----:B------:R-:W-:-:S02]  /*9c960*/  LEA.HI.X.SX32 R21, R0, R5, 0x1, P2 ;  /* 0x0000000500157211 */ /* 0x000fc400010f0eff */
[-C--:B------:R-:W-:Y:S01]  /*9c970*/  LEA.HI.X.SX32 R19, R14, R5.reuse, 0x1, P3 ;  /* 0x000000050e137211 */ /* 0x080fe200018f0eff */
[C---:B------:R-:W-:Y:S01]  /*9c980*/  VIADD R15, R12.reuse, UR10 ;  /* 0x0000000a0c0f7c36 */ /* 0x040fe20008000000 */
[CC--:B------:R-:W-:Y:S01]  /*9c990*/  LEA R22, P3, R23.reuse, R4.reuse, 0x1 ;  /* 0x0000000417167211 */ /* 0x0c0fe200078608ff */
[----:B------:R1:W-:Y:S03]  /*9c9a0*/  STL.64 [R1+0x23b8], R8 ;  /* 0x0023b80801007387 */ /* 0x0003e60000100a00 */
[----:B------:R-:W-:Y:S02]  /*9c9b0*/  LEA.HI.X.SX32 R23, R23, R5, 0x1, P3 ;  /* 0x0000000517177211 */ /* 0x000fe400018f0eff */
[-C--:B0-----:R-:W-:Y:S02]  /*9c9c0*/  LEA R26, P2, R13, R4.reuse, 0x1 ;  /* 0x000000040d1a7211 */ /* 0x081fe400078408ff */
[----:B------:R-:W-:-:S02]  /*9c9d0*/  LEA R24, P3, R12, R4, 0x1 ;  /* 0x000000040c187211 */ /* 0x000fc400078608ff */
[-C--:B------:R-:W-:Y:S01]  /*9c9e0*/  LEA.HI.X.SX32 R27, R13, R5.reuse, 0x1, P2 ;  /* 0x000000050d1b7211 */ /* 0x080fe200010f0eff */
[C---:B------:R-:W-:Y:S01]  /*9c9f0*/  VIADD R7, R15.reuse, UR11 ;  /* 0x0000000b0f077c36 */ /* 0x040fe20008000000 */
[-C--:B-1----:R-:W-:Y:S01]  /*9ca00*/  LEA R8, P2, R15, R4.reuse, 0x1 ;  /* 0x000000040f087211 */ /* 0x082fe200078408ff */
[----:B------:R0:W-:Y:S01]  /*9ca10*/  STL.64 [R1+0x23c0], R10 ;  /* 0x0023c00a01007387 */ /* 0x0001e20000100a00 */
[-C--:B------:R-:W-:Y:S01]  /*9ca20*/  LEA.HI.X.SX32 R25, R12, R5.reuse, 0x1, P3 ;  /* 0x000000050c197211 */ /* 0x080fe200018f0eff */
[----:B------:R-:W-:Y:S01]  /*9ca30*/  VIADD R6, R7, UR12 ;  /* 0x0000000c07067c36 */ /* 0x000fe20008000000 */
[----:B------:R-:W-:Y:S01]  /*9ca40*/  LEA.HI.X.SX32 R9, R15, R5, 0x1, P2 ;  /* 0x000000050f097211 */ /* 0x000fe200010f0eff */
[----:B------:R-:W-:Y:S04]  /*9ca50*/  STL.64 [R1+0x23c8], R16 ;  /* 0x0023c81001007387 */ /* 0x000fe80000100a00 */
[----:B------:R-:W-:Y:S04]  /*9ca60*/  STL.64 [R1+0x23d0], R18 ;  /* 0x0023d01201007387 */ /* 0x000fe80000100a00 */
[----:B------:R-:W-:Y:S01]  /*9ca70*/  STL.64 [R1+0x23d8], R20 ;  /* 0x0023d81401007387 */ /* 0x000fe20000100a00 */
[----:B0-----:R-:W-:-:S03]  /*9ca80*/  LEA R10, P3, R7, R4, 0x1 ;  /* 0x00000004070a7211 */ /* 0x001fc600078608ff */
[----:B------:R-:W-:Y:S01]  /*9ca90*/  STL.64 [R1+0x50], R26 ;  /* 0x0000501a01007387 */ /* 0x000fe20000100a00 */
[----:B------:R-:W-:-:S03]  /*9caa0*/  VIADD R14, R6, UR13 ;  /* 0x0000000d060e7c36 */ /* 0x000fc60008000000 */
[----:B------:R-:W-:Y:S01]  /*9cab0*/  STL.64 [R1+0x48], R24 ;  /* 0x0000481801007387 */ /* 0x000fe20000100a00 */
[----:B------:R-:W-:-:S03]  /*9cac0*/  LEA.HI.X.SX32 R11, R7, R5, 0x1, P3 ;  /* 0x00000005070b7211 */ /* 0x000fc600018f0eff */
[----:B------:R0:W-:Y:S01]  /*9cad0*/  STL.64 [R1+0x40], R8 ;  /* 0x0000400801007387 */ /* 0x0001e20000100a00 */
[----:B------:R-:W-:-:S03]  /*9cae0*/  VIADD R0, R14, UR14 ;  /* 0x0000000e0e007c36 */ /* 0x000fc60008000000 */
[----:B------:R1:W-:Y:S01]  /*9caf0*/  STL.64 [R1+0x38], R10 ;  /* 0x0000380a01007387 */ /* 0x0003e20000100a00 */
[----:B0-----:R-:W-:-:S04]  /*9cb00*/  LEA R8, P2, R6, R4, 0x1 ;  /* 0x0000000406087211 */ /* 0x001fc800078408ff */
[----:B------:R-:W-:Y:S01]  /*9cb10*/  LEA.HI.X.SX32 R9, R6, R5, 0x1, P2 ;  /* 0x0000000506097211 */ /* 0x000fe200010f0eff */
[----:B------:R-:W-:Y:S01]  /*9cb20*/  VIADD R13, R0, UR15 ;  /* 0x0000000f000d7c36 */ /* 0x000fe20008000000 */
[----:B-1----:R-:W-:-:S03]  /*9cb30*/  LEA R10, P3, R14, R4, 0x1 ;  /* 0x000000040e0a7211 */ /* 0x002fc600078608ff */
[----:B------:R0:W-:Y:S01]  /*9cb40*/  STL.64 [R1+0x30], R8 ;  /* 0x0000300801007387 */ /* 0x0001e20000100a00 */
[----:B------:R-:W-:Y:S01]  /*9cb50*/  VIADD R12, R13, UR16 ;  /* 0x000000100d0c7c36 */ /* 0x000fe20008000000 */
[----:B------:R-:W-:-:S03]  /*9cb60*/  LEA.HI.X.SX32 R11, R14, R5, 0x1, P3 ;  /* 0x000000050e0b7211 */ /* 0x000fc600018f0eff */
[----:B------:R-:W-:Y:S01]  /*9cb70*/  VIADD R7, R12, UR17 ;  /* 0x000000110c077c36 */ /* 0x000fe20008000000 */
[C---:B0-----:R-:W-:Y:S01]  /*9cb80*/  LEA R8, P2, R0.reuse, R4, 0x1 ;  /* 0x0000000400087211 */ /* 0x041fe200078408ff */
[----:B------:R0:W-:Y:S03]  /*9cb90*/  STL.64 [R1+0x28], R10 ;  /* 0x0000280a01007387 */ /* 0x0001e60000100a00 */
[----:B------:R-:W-:Y:S01]  /*9cba0*/  LEA.HI.X.SX32 R9, R0, R5, 0x1, P2 ;  /* 0x0000000500097211 */ /* 0x000fe200010f0eff */
[----:B------:R-:W-:-:S04]  /*9cbb0*/  VIADD R6, R7, UR18 ;  /* 0x0000001207067c36 */ /* 0x000fc80008000000 */
[----:B------:R1:W-:Y:S01]  /*9cbc0*/  STL.64 [R1+0x20], R8 ;  /* 0x0000200801007387 */ /* 0x0003e20000100a00 */
[----:B0-----:R-:W-:Y:S01]  /*9cbd0*/  LEA R10, P3, R13, R4, 0x1 ;  /* 0x000000040d0a7211 */ /* 0x001fe200078608ff */
[----:B------:R-:W-:-:S03]  /*9cbe0*/  VIADD R0, R6, UR19 ;  /* 0x0000001306007c36 */ /* 0x000fc60008000000 */
[----:B------:R-:W-:Y:S02]  /*9cbf0*/  LEA.HI.X.SX32 R11, R13, R5, 0x1, P3 ;  /* 0x000000050d0b7211 */ /* 0x000fe400018f0eff */
[----:B-1----:R-:W-:-:S03]  /*9cc00*/  LEA R8, P2, R12, R4, 0x1 ;  /* 0x000000040c087211 */ /* 0x002fc600078408ff */
[----:B------:R0:W-:Y:S01]  /*9cc10*/  STL.64 [R1+0x18], R10 ;  /* 0x0000180a01007387 */ /* 0x0001e20000100a00 */
[C---:B------:R-:W-:Y:S02]  /*9cc20*/  LEA R14, P3, R7.reuse, R4, 0x1 ;  /* 0x00000004070e7211 */ /* 0x040fe400078608ff */
[-C--:B------:R-:W-:Y:S01]  /*9cc30*/  LEA.HI.X.SX32 R9, R12, R5.reuse, 0x1, P2 ;  /* 0x000000050c097211 */ /* 0x080fe200010f0eff */
[----:B------:R-:W-:Y:S01]  /*9cc40*/  VIADD R13, R0, UR20 ;  /* 0x00000014000d7c36 */ /* 0x000fe20008000000 */
[----:B------:R-:W-:-:S03]  /*9cc50*/  LEA.HI.X.SX32 R15, R7, R5, 0x1, P3 ;  /* 0x00000005070f7211 */ /* 0x000fc600018f0eff */
[----:B------:R1:W-:Y:S01]  /*9cc60*/  STL.64 [R1+0x10], R8 ;  /* 0x0000100801007387 */ /* 0x0003e20000100a00 */
[CC--:B0-----:R-:W-:Y:S01]  /*9cc70*/  LEA R10, P2, R6.reuse, R4.reuse, 0x1 ;  /* 0x00000004060a7211 */ /* 0x0c1fe200078408ff */
[C---:B------:R-:W-:Y:S02]  /*9cc80*/  VIADD R7, R13.reuse, UR21 ;  /* 0x000000150d077c36 */ /* 0x040fe40008000000 */
[----:B------:R-:W3:Y:S01]  /*9cc90*/  LDL.LU R26, [R1+0xa28] ;  /* 0x000a2800011a7983 */ /* 0x000ee20000300800 */
[----:B------:R-:W-:Y:S01]  /*9cca0*/  LEA.HI.X.SX32 R11, R6, R5, 0x1, P2 ;  /* 0x00000005060b7211 */ /* 0x000fe200010f0eff */
[----:B-1----:R-:W-:Y:S01]  /*9ccb0*/  IMAD.MOV.U32 R8, RZ, RZ, R28 ;  /* 0x000000ffff087224 */ /* 0x002fe200078e001c */
[-C--:B------:R-:W-:Y:S01]  /*9ccc0*/  LEA R28, P3, R0, R4.reuse, 0x1 ;  /* 0x00000004001c7211 */ /* 0x080fe200078608ff */
[----:B------:R-:W-:Y:S01]  /*9ccd0*/  IMAD.MOV.U32 R9, RZ, RZ, R29 ;  /* 0x000000ffff097224 */ /* 0x000fe200078e001d */
[----:B------:R-:W-:Y:S01]  /*9cce0*/  STL.64 [R1+0x8], R14 ;  /* 0x0000080e01007387 */ /* 0x000fe20000100a00 */
[----:B------:R-:W-:-:S02]  /*9ccf0*/  LEA R24, P2, R13, R4, 0x1 ;  /* 0x000000040d187211 */ /* 0x000fc400078408ff */
[-C--:B------:R-:W-:Y:S01]  /*9cd00*/  LEA.HI.X.SX32 R29, R0, R5.reuse, 0x1, P3 ;  /* 0x00000005001d7211 */ /* 0x080fe200018f0eff */
[----:B------:R0:W-:Y:S01]  /*9cd10*/  STL.64 [R1], R10 ;  /* 0x0000000a01007387 */ /* 0x0001e20000100a00 */
[C---:B------:R-:W-:Y:S01]  /*9cd20*/  LEA R6, P3, R7.reuse, R4, 0x1 ;  /* 0x0000000407067211 */ /* 0x040fe200078608ff */
[----:B------:R-:W-:Y:S01]  /*9cd30*/  VIADD R12, R7, UR22 ;  /* 0x00000016070c7c36 */ /* 0x000fe20008000000 */
[-C--:B------:R-:W-:Y:S02]  /*9cd40*/  LEA.HI.X.SX32 R25, R13, R5.reuse, 0x1, P2 ;  /* 0x000000050d197211 */ /* 0x080fe400010f0eff */
[----:B------:R-:W-:Y:S01]  /*9cd50*/  LEA.HI.X.SX32 R7, R7, R5, 0x1, P3 ;  /* 0x0000000507077211 */ /* 0x000fe200018f0eff */
[----:B0-----:R-:W4:Y:S04]  /*9cd60*/  LDL.LU.64 R10, [R1+0xda8] ;  /* 0x000da800010a7983 */ /* 0x001f280000300a00 */
[----:B------:R-:W4:Y:S04]  /*9cd70*/  LDL.LU R27, [R1+0xa2c] ;  /* 0x000a2c00011b7983 */ /* 0x000f280000300800 */
[----:B------:R0:W-:Y:S04]  /*9cd80*/  STL.64 [R1+0x2398], R28 ;  /* 0x0023981c01007387 */ /* 0x0001e80000100a00 */
[----:B0-----:R-:W4:Y:S01]  /*9cd90*/  LDL.LU.64 R28, [R1+0xdb0] ;  /* 0x000db000011c7983 */ /* 0x001f220000300a00 */
[----:B--2---:R-:W-:-:S03]  /*9cda0*/  VIADD R17, R2, 0x97 ;  /* 0x0000009702117836 */ /* 0x004fc60000000000 */
[----:B------:R-:W-:Y:S04]  /*9cdb0*/  STL.64 [R1+0x23a0], R24 ;  /* 0x0023a01801007387 */ /* 0x000fe80000100a00 */
[----:B------:R-:W-:Y:S01]  /*9cdc0*/  STL.64 [R1+0x23a8], R6 ;  /* 0x0023a80601007387 */ /* 0x000fe20000100a00 */
[----:B------:R-:W-:Y:S01]  /*9cdd0*/  ISETP.LT.AND P2, PT, R17, UR4, !P0 ;  /* 0x0000000411007c0c */ /* 0x000fe2000c741270 */
[----:B------:R-:W-:Y:S02]  /*9cde0*/  ULDC UR4, c[0x0][0x22c] ;  /* 0x00008b0000047ab9 */ /* 0x000fe40000000800 */
[----:B------:R-:W2:Y:S04]  /*9cdf0*/  LDL.LU.64 R18, [R1+0xda0] ;  /* 0x000da00001127983 */ /* 0x000ea80000300a00 */
[----:B------:R-:W2:Y:S04]  /*9ce00*/  LDL.LU.64 R16, [R1+0xd98] ;  /* 0x000d980001107983 */ /* 0x000ea80000300a00 */
[----:B------:R-:W2:Y:S01]  /*9ce10*/  LDL.LU R15, [R1+0xa10] ;  /* 0x000a1000010f7983 */ /* 0x000ea20000300800 */
[----:B------:R-:W-:-:S03]  /*9ce20*/  LEA R4, P4, R12, R4, 0x1 ;  /* 0x000000040c047211 */ /* 0x000fc600078808ff */
[----:B------:R-:W2:Y:S01]  /*9ce30*/  LDL.LU.64 R20, [R1+0xd90] ;  /* 0x000d900001147983 */ /* 0x000ea20000300a00 */
[----:B------:R-:W-:Y:S01]  /*9ce40*/  LEA.HI.X.SX32 R5, R12, R5, 0x1, P4 ;  /* 0x000000050c057211 */ /* 0x000fe200020f0eff */
[----:B------:R-:W-:-:S05]  /*9ce50*/  VIADD R12, R2, 0x98 ;  /* 0x00000098020c7836 */ /* 0x000fca0000000000 */
[----:B------:R-:W-:Y:S01]  /*9ce60*/  ISETP.LT.AND P3, PT, R12, UR4, !P0 ;  /* 0x000000040c007c0c */ /* 0x000fe2000c761270 */
[----:B---3--:R0:W-:Y:S01]  /*9ce70*/  @P5 STG.E.U16 desc[UR8][R8.64], R26 ;  /* 0x0000001a08005986 */ /* 0x0081e2000c101508 */
[----:B------:R-:W-:Y:S01]  /*9ce80*/  PRMT R12, R26, 0x7632, R12 ;  /* 0x000076321a0c7816 */ /* 0x000fe2000000000c */
[----:B------:R-:W-:Y:S01]  /*9ce90*/  VIADD R0, R2, 0x99 ;  /* 0x0000009902007836 */ /* 0x000fe20000000000 */
[----:B------:R-:W-:Y:S01]  /*9cea0*/  ULDC UR4, c[0x0][0x22c] ;  /* 0x00008b0000047ab9 */ /* 0x000fe20000000800 */
[----:B0-----:R-:W3:Y:S04]  /*9ceb0*/  LDL.LU.64 R8, [R1+0xd88] ;  /* 0x000d880001087983 */ /* 0x001ee80000300a00 */
[----:B------:R-:W3:Y:S04]  /*9cec0*/  LDL.LU R14, [R1+0xa14] ;  /* 0x000a1400010e7983 */ /* 0x000ee80000300800 */
[----:B----4-:R0:W-:Y:S04]  /*9ced0*/  @P6 STG.E.U16 desc[UR8][R28.64], R12 ;  /* 0x0000000c1c006986 */ /* 0x0101e8000c101508 */
[----:B------:R1:W-:Y:S04]  /*9cee0*/  @P1 STG.E.U16 desc[UR8][R10.64], R27 ;  /* 0x0000001b0a001986 */ /* 0x0003e8000c101508 */
[----:B0-----:R-:W4:Y:S01]  /*9cef0*/  LDL.LU.64 R28, [R1+0xd80] ;  /* 0x000d8000011c7983 */ /* 0x001f220000300a00 */
[----:B------:R-:W-:-:S03]  /*9cf00*/  PRMT R12, R27, 0x7632, R12 ;  /* 0x000076321b0c7816 */ /* 0x000fc6000000000c */
[----:B-1----:R-:W4:Y:S04]  /*9cf10*/  LDL.LU.64 R10, [R1+0xd78] ;  /* 0x000d7800010a7983 */ /* 0x002f280000300a00 */
[----:B------:R-:W4:Y:S04]  /*9cf20*/  LDL.LU R26, [R1+0xa18] ;  /* 0x000a1800011a7983 */ /* 0x000f280000300800 */
[----:B--2---:R0:W-:Y:S04]  /*9cf30*/  @P2 STG.E.U16 desc[UR8][R18.64], R12 ;  /* 0x0000000c12002986 */ /* 0x0041e8000c101508 */
[----:B------:R1:W-:Y:S04]  /*9cf40*/  @P3 STG.E.U16 desc[UR8][R16.64], R15 ;  /* 0x0000000f10003986 */ /* 0x0003e8000c101508 */
[----:B0-----:R-:W2:Y:S04]  /*9cf50*/  LDL.LU.64 R18, [R1+0xd70] ;  /* 0x000d700001127983 */ /* 0x001ea80000300a00 */
[----:B-1----:R-:W2:Y:S04]  /*9cf60*/  LDL.LU.64 R16, [R1+0xd68] ;  /* 0x000d680001107983 */ /* 0x002ea80000300a00 */
[----:B------:R-:W2:Y:S01]  /*9cf70*/  LDL.LU R27, [R1+0xa1c] ;  /* 0x000a1c00011b7983 */ /* 0x000ea20000300800 */
[----:B------:R-:W-:Y:S01]  /*9cf80*/  ISETP.LT.AND P4, PT, R0, UR5, !P0 ;  /* 0x0000000500007c0c */ /* 0x000fe2000c781270 */
[----:B------:R-:W-:Y:S01]  /*9cf90*/  VIADD R0, R2, 0x9a ;  /* 0x0000009a02007836 */ /* 0x000fe20000000000 */
[----:B------:R-:W-:Y:S01]  /*9cfa0*/  PRMT R12, R15, 0x7632, R12 ;  /* 0x000076320f0c7816 */ /* 0x000fe2000000000c */
[----:B------:R-:W-:-:S03]  /*9cfb0*/  ULDC UR5, c[0x0][0x22c] ;  /* 0x00008b0000057ab9 */ /* 0x000fc60000000800 */
[----:B------:R-:W-:Y:S01]  /*9cfc0*/  ISETP.LT.AND P5, PT, R0, UR4, !P0 ;  /* 0x0000000400007c0c */ /* 0x000fe2000c7a1270 */
[----:B------:R-:W-:Y:S01]  /*9cfd0*/  VIADD R0, R2, 0x9b ;  /* 0x0000009b02007836 */ /* 0x000fe20000000000 */
[----:B------:R-:W-:-:S04]  /*9cfe0*/  ULDC UR4, c[0x0][0x22c] ;  /* 0x00008b0000047ab9 */ /* 0x000fc80000000800 */
[----:B------:R-:W-:Y:S01]  /*9cff0*/  ISETP.LT.AND P6, PT, R0, UR4, !P0 ;  /* 0x0000000400007c0c */ /* 0x000fe2000c7c1270 */
[----:B------:R-:W-:Y:S01]  /*9d000*/  VIADD R0, R2, 0x9c ;  /* 0x0000009c02007836 */ /* 0x000fe20000000000 */
[----:B------:R-:W-:-:S04]  /*9d010*/  ULDC UR4, c[0x0][0x22c] ;  /* 0x00008b0000047ab9 */ /* 0x000fc80000000800 */
[----:B------:R-:W-:Y:S01]  /*9d020*/  ISETP.LT.AND P1, PT, R0, UR4, !P0 ;  /* 0x0000000400007c0c */ /* 0x000fe2000c721270 */
[----:B------:R-:W-:Y:S01]  /*9d030*/  VIADD R0, R2, 0x9d ;  /* 0x0000009d02007836 */ /* 0x000fe20000000000 */
[----:B------:R-:W-:Y:S01]  /*9d040*/  ULDC UR4, c[0x0][0x22c] ;  /* 0x00008b0000047ab9 */ /* 0x000fe20000000800 */
[----:B------:R0:W-:Y:S03]  /*9d050*/  @P4 STG.E.U16 desc[UR8][R20.64], R12 ;  /* 0x0000000c14004986 */ /* 0x0001e6000c101508 */
[----:B------:R-:W-:Y:S01]  /*9d060*/  ISETP.LT.AND P2, PT, R0, UR4, !P0 ;  /* 0x0000000400007c0c */ /* 0x000fe2000c741270 */
[----:B------:R-:W-:Y:S01]  /*9d070*/  VIADD R0, R2, 0x9e ;  /* 0x0000009e02007836 */ /* 0x000fe20000000000 */
[----:B------:R-:W-:-:S04]  /*9d080*/  ULDC UR4, c[0x0][0x22c] ;  /* 0x00008b0000047ab9 */ /* 0x000fc80000000800 */
[----:B------:R-:W-:Y:S01]  /*9d090*/  ISETP.LT.AND P3, PT, R0, UR4, !P0 ;  /* 0x0000000400007c0c */ /* 0x000fe2000c761270 */
[----:B0-----:R-:W2:Y:S04]  /*9d0a0*/  LDL.LU.64 R20, [R1+0xd60] ;  /* 0x000d600001147983 */ /* 0x001ea80000300a00 */
        /* <DEDUP_REMOVED lines=29> */
[----:B------:R-:W-:-:S03]  /*9d280*/  PRMT R12, R27, 0x7632, R12 ;  /* 0x000076321b0c7816 */ /* 0x000fc6000000000c */
[----:B------:R-:W-:Y:S01]  /*9d290*/  ISETP.LT.AND P2, PT, R0, UR4, !P0 ;  /* 0x0000000400007c0c */ /* 0x000fe2000c741270 */
[----:B------:R-:W-:Y:S01]  /*9d2a0*/  VIADD R0, R2, 0xa4 ;  /* 0x000000a402007836 */ /* 0x000fe20000000000 */
[----:B------:R0:W-:Y:S01]  /*9d2b0*/  @P4 STG.E.U16 desc[UR8][R20.64], R12 ;  /* 0x0000000c14004986 */ /* 0x0001e2000c101508 */
[----:B------:R-:W-:-:S03]  /*9d2c0*/  ULDC UR4, c[0x0][0x22c] ;  /* 0x00008b0000047ab9 */ /* 0x000fc60000000800 */
        /* <DEDUP_REMOVED lines=9> */
[----:B------:R1:W-:Y:S01]  /*9d360*/  @P1 STG.E.U16 desc[UR8][R10.64], R14 ;  /* 0x0000000e0a001986 */ /* 0x0003e2000c101508 */
[----:B0-----:R-:W-:-:S03]  /*9d370*/  PRMT R12, R14, 0x7632, R12 ;  /* 0x000076320e0c7816 */ /* 0x001fc6000000000c */
[----:B------:R-:W4:Y:S04]  /*9d380*/  LDL.LU.64 R28, [R1+0xd20] ;  /* 0x000d2000011c7983 */ /* 0x000f280000300a00 */
        /* <DEDUP_REMOVED lines=69> */
[----:B0-----:R-:W4:Y:S01]  /*9d7e0*/  LDL.LU.64 R28, [R1+0xc70] ;  /* 0x000c7000011c7983 */ /* 0x001f220000300a00 */
[----:B------:R-:W-:-:S03]  /*9d7f0*/  PRMT R12, R27, 0x7632, R12 ;  /* 0x000076321b0c7816 */ /* 0x000fc6000000000c */
[----:B------:R0:W-:Y:S04]  /*9d800*/  @P1 STG.E.U16 desc[UR8][R10.64], R27 ;  /* 0x0000001b0a001986 */ /* 0x0001e8000c101508 */
[----:B0-----:R-:W4:Y:S04]  /*9d810*/  LDL.LU.64 R10, [R1+0xc68] ;  /* 0x000c6800010a7983 */ /* 0x001f280000300a00 */
        /* <DEDUP_REMOVED lines=32> */
[----:B0-----:R-:W4:Y:S04]  /*9da20*/  LDL.LU.64 R28, [R1+0xc20] ;  /* 0x000c2000011c7983 */ /* 0x001f280000300a00 */
[----:B------:R0:W-:Y:S01]  /*9da30*/  @P1 STG.E.U16 desc[UR8][R10.64], R26 ;  /* 0x0000001a0a001986 */ /* 0x0001e2000c101508 */
[----:B------:R-:W-:-:S03]  /*9da40*/  PRMT R12, R26, 0x7632, R12 ;  /* 0x000076321a0c7816 */ /* 0x000fc6000000000c */
        /* <DEDUP_REMOVED lines=1645> */
[----:B0-----:R-:W2:Y:S01]  /*a4120*/  LDL.LU.64 R20, [R1+0x148] ;  /* 0x0001480001147983 */ /* 0x001ea20000300a00 */
[----:B---3--:R-:W-:-:S03]  /*a4130*/  PRMT R12, R27, 0x7632, R12 ;  /* 0x000076321b0c7816 */ /* 0x008fc6000000000c */
[----:B------:R0:W-:Y:S01]  /*a4140*/  @P5 STG.E.U16 desc[UR8][R8.64], R27 ;  /* 0x0000001b08005986 */ /* 0x0001e2000c101508 */
[----:B------:R-:W-:Y:S01]  /*a4150*/  VIADD R0, R2, 0x1cb ;  /* 0x000001cb02007836 */ /* 0x000fe20000000000 */
[----:B------:R-:W-:Y:S02]  /*a4160*/  ULDC UR4, c[0x0][0x22c] ;  /* 0x00008b0000047ab9 */ /* 0x000fe40000000800 */
        /* <DEDUP_REMOVED lines=82> */
[----:B0-----:R-:W2:Y:S01]  /*a4690*/  LDL.LU.64 R18, [R1+0xc8] ;  /* 0x0000c80001127983 */ /* 0x001ea20000300a00 */
[----:B------:R-:W-:-:S03]  /*a46a0*/  PRMT R12, R9, 0x7632, R12 ;  /* 0x00007632090c7816 */ /* 0x000fc6000000000c */
        /* <DEDUP_REMOVED lines=16> */
[----:B------:R0:W-:Y:S01]  /*a47b0*/  @P4 STG.E.U16 desc[UR8][R20.64], R12 ;  /* 0x0000000c14004986 */ /* 0x0001e2000c101508 */
[----:B------:R-:W-:-:S03]  /*a47c0*/  ULDC UR4, c[0x0][0x22c] ;  /* 0x00008b0000047ab9 */ /* 0x000fc60000000800 */
[----:B------:R-:W-:Y:S01]  /*a47d0*/  ISETP.LT.AND P3, PT, R0, UR4, !P0 ;  /* 0x0000000400007c0c */ /* 0x000fe2000c761270 */
[----:B---3--:R1:W-:Y:S01]  /*a47e0*/  @P5 STG.E.U16 desc[UR8][R26.64], R15 ;  /* 0x0000000f1a005986 */ /* 0x0083e2000c101508 */
[----:B0-----:R-:W-:Y:S01]  /*a47f0*/  PRMT R12, R15, 0x7632, R12 ;  /* 0x000076320f0c7816 */ /* 0x001fe2000000000c */
[----:B------:R-:W-:Y:S01]  /*a4800*/  VIADD R0, R2, 0x1dd ;  /* 0x000001dd02007836 */ /* 0x000fe20000000000 */
[----:B------:R-:W-:Y:S01]  /*a4810*/  ULDC UR4, c[0x0][0x22c] ;  /* 0x00008b0000047ab9 */ /* 0x000fe20000000800 */
[----:B-1----:R-:W3:Y:S04]  /*a4820*/  LDL.LU.64 R26, [R1+0xb8] ;  /* 0x0000b800011a7983 */ /* 0x002ee80000300a00 */
[----:B------:R-:W3:Y:S04]  /*a4830*/  LDL.LU.64 R20, [R1+0xb0] ;  /* 0x0000b00001147983 */ /* 0x000ee80000300a00 */
[----:B------:R-:W3:Y:S04]  /*a4840*/  LDL.LU R17, [R1+0xccc] ;  /* 0x000ccc0001117983 */ /* 0x000ee80000300800 */
[----:B----4-:R0:W-:Y:S04]  /*a4850*/  @P6 STG.E.U16 desc[UR8][R28.64], R12 ;  /* 0x0000000c1c006986 */ /* 0x0101e8000c101508 */
[----:B0-----:R-:W4:Y:S04]  /*a4860*/  LDL.LU.64 R28, [R1+0xa8] ;  /* 0x0000a800011c7983 */ /* 0x001f280000300a00 */
[----:B------:R0:W-:Y:S01]  /*a4870*/  @P1 STG.E.U16 desc[UR8][R10.64], R14 ;  /* 0x0000000e0a001986 */ /* 0x0001e2000c101508 */
[----:B------:R-:W-:-:S03]  /*a4880*/  PRMT R12, R14, 0x7632, R12 ;  /* 0x000076320e0c7816 */ /* 0x000fc6000000000c */
[----:B0-----:R-:W4:Y:S04]  /*a4890*/  LDL.LU.64 R10, [R1+0xa0] ;  /* 0x0000a000010a7983 */ /* 0x001f280000300a00 */
[----:B------:R-:W4:Y:S04]  /*a48a0*/  LDL.LU R15, [R1+0xce0] ;  /* 0x000ce000010f7983 */ /* 0x000f280000300800 */
[----:B--2---:R-:W-:Y:S04]  /*a48b0*/  @P2 STG.E.U16 desc[UR8][R18.64], R12 ;  /* 0x0000000c12002986 */ /* 0x004fe8000c101508 */
[----:B------:R0:W-:Y:S04]  /*a48c0*/  @P3 STG.E.U16 desc[UR8][R8.64], R16 ;  /* 0x0000001008003986 */ /* 0x0001e8000c101508 */
[----:B0-----:R-:W2:Y:S01]  /*a48d0*/  LDL.LU.64 R8, [R1+0x98] ;  /* 0x0000980001087983 */ /* 0x001ea20000300a00 */
[----:B------:R-:W-:Y:S01]  /*a48e0*/  ISETP.LT.AND P4, PT, R0, UR4, !P0 ;  /* 0x0000000400007c0c */ /* 0x000fe2000c781270 */
[----:B------:R-:W-:Y:S01]  /*a48f0*/  VIADD R0, R2, 0x1de ;  /* 0x000001de02007836 */ /* 0x000fe20000000000 */
[----:B------:R-:W-:Y:S01]  /*a4900*/  ULDC UR4, c[0x0][0x22c] ;  /* 0x00008b0000047ab9 */ /* 0x000fe20000000800 */
[----:B------:R-:W-:Y:S01]  /*a4910*/  PRMT R12, R16, 0x7632, R12 ;  /* 0x00007632100c7816 */ /* 0x000fe2000000000c */
[----:B------:R-:W2:Y:S02]  /*a4920*/  LDL.LU.64 R18, [R1+0x90] ;  /* 0x0000900001127983 */ /* 0x000ea40000300a00 */
[----:B------:R-:W-:Y:S01]  /*a4930*/  ISETP.LT.AND P5, PT, R0, UR4, !P0 ;  /* 0x0000000400007c0c */ /* 0x000fe2000c7a1270 */
[----:B------:R-:W-:Y:S01]  /*a4940*/  VIADD R0, R2, 0x1df ;  /* 0x000001df02007836 */ /* 0x000fe20000000000 */
[----:B------:R-:W-:Y:S01]  /*a4950*/  ULDC UR4, c[0x0][0x22c] ;  /* 0x00008b0000047ab9 */ /* 0x000fe20000000800 */
[----:B------:R-:W2:Y:S03]  /*a4960*/  LDL.LU R25, [R1+0xce4] ;  /* 0x000ce40001197983 */ /* 0x000ea60000300800 */
[----:B------:R-:W-:Y:S01]  /*a4970*/  ISETP.LT.AND P6, PT, R0, UR4, !P0 ;  /* 0x0000000400007c0c */ /* 0x000fe2000c7c1270 */
[----:B------:R-:W-:Y:S01]  /*a4980*/  VIADD R0, R2, 0x1e0 ;  /* 0x000001e002007836 */ /* 0x000fe20000000000 */
[----:B------:R-:W-:-:S04]  /*a4990*/  ULDC UR4, c[0x0][0x22c] ;  /* 0x00008b0000047ab9 */ /* 0x000fc80000000800 */
[----:B------:R-:W-:Y:S01]  /*a49a0*/  ISETP.LT.AND P1, PT, R0, UR4, !P0 ;  /* 0x0000000400007c0c */ /* 0x000fe2000c721270 */
[----:B------:R-:W-:Y:S01]  /*a49b0*/  VIADD R0, R2, 0x1e1 ;  /* 0x000001e102007836 */ /* 0x000fe20000000000 */
[----:B------:R-:W-:-:S04]  /*a49c0*/  ULDC UR4, c[0x0][0x22c] ;  /* 0x00008b0000047ab9 */ /* 0x000fc80000000800 */
[----:B------:R-:W-:Y:S01]  /*a49d0*/  ISETP.LT.AND P2, PT, R0, UR4, !P0 ;  /* 0x0000000400007c0c */ /* 0x000fe2000c741270 */
[----:B---3--:R0:W-:Y:S01]  /*a49e0*/  @P4 STG.E.U16 desc[UR8][R26.64], R12 ;  /* 0x0000000c1a004986 */ /* 0x0081e2000c101508 */
[----:B------:R-:W-:Y:S01]  /*a49f0*/  VIADD R0, R2, 0x1e2 ;  /* 0x000001e202007836 */ /* 0x000fe20000000000 */
[----:B------:R-:W-:Y:S02]  /*a4a00*/  ULDC UR4, c[0x0][0x22c] ;  /* 0x00008b0000047ab9 */ /* 0x000fe40000000800 */
[----:B------:R1:W-:Y:S04]  /*a4a10*/  @P5 STG.E.U16 desc[UR8][R20.64], R17 ;  /* 0x0000001114005986 */ /* 0x0003e8000c101508 */
[----:B0-----:R-:W3:Y:S01]  /*a4a20*/  LDL.LU.64 R26, [R1+0x88] ;  /* 0x00008800011a7983 */ /* 0x001ee20000300a00 */
[----:B------:R-:W-:-:S03]  /*a4a30*/  PRMT R12, R17, 0x7632, R12 ;  /* 0x00007632110c7816 */ /* 0x000fc6000000000c */
        /* <DEDUP_REMOVED lines=10> */
[----:B0-----:R-:W2:Y:S01]  /*a4ae0*/  LDL.LU.64 R8, [R1+0x68] ;  /* 0x0000680001087983 */ /* 0x001ea20000300a00 */
        /* <DEDUP_REMOVED lines=15> */
[----:B------:R-:W-:Y:S01]  /*a4be0*/  ULDC UR4, c[0x0][0x22c] ;  /* 0x00008b0000047ab9 */ /* 0x000fe20000000800 */
[----:B------:R0:W-:Y:S03]  /*a4bf0*/  @P3 STG.E.U16 desc[UR8][R18.64], R25 ;  /* 0x0000001912003986 */ /* 0x0001e6000c101508 */
[----:B------:R-:W-:Y:S01]  /*a4c00*/  ISETP.LT.AND P2, PT, R0, UR4, !P0 ;  /* 0x0000000400007c0c */ /* 0x000fe2000c741270 */
[----:B0-----:R-:W2:Y:S04]  /*a4c10*/  LDL.LU.64 R18, [R1+0x23d0] ;  /* 0x0023d00001127983 */ /* 0x001ea80000300a00 */
[----:B---3--:R0:W-:Y:S04]  /*a4c20*/  @P4 STG.E.U16 desc[UR8][R26.64], R12 ;  /* 0x0000000c1a004986 */ /* 0x0081e8000c101508 */
[----:B------:R-:W3:Y:S01]  /*a4c30*/  LDL.LU R15, [R1+0xd10] ;  /* 0x000d1000010f7983 */ /* 0x000ee20000300800 */
[----:B------:R-:W-:Y:S01]  /*a4c40*/  VIADD R0, R2, 0x1e8 ;  /* 0x000001e802007836 */ /* 0x000fe20000000000 */
[----:B------:R-:W-:-:S02]  /*a4c50*/  ULDC UR4, c[0x0][0x22c] ;  /* 0x00008b0000047ab9 */ /* 0x000fc40000000800 */
[----:B0-----:R-:W3:Y:S04]  /*a4c60*/  LDL.LU.64 R26, [R1+0x60] ;  /* 0x00006000011a7983 */ /* 0x001ee80000300a00 */
[----:B------:R-:W3:Y:S01]  /*a4c70*/  LDL.LU R25, [R1+0xd14] ;  /* 0x000d140001197983 */ /* 0x000ee20000300800 */
[----:B------:R-:W-:-:S03]  /*a4c80*/  PRMT R12, R13, 0x7632, R12 ;  /* 0x000076320d0c7816 */ /* 0x000fc6000000000c */
[----:B------:R0:W-:Y:S04]  /*a4c90*/  @P5 STG.E.U16 desc[UR8][R16.64], R13 ;  /* 0x0000000d10005986 */ /* 0x0001e8000c101508 */
[----:B0-----:R-:W3:Y:S04]  /*a4ca0*/  LDL.LU.64 R16, [R1+0x23c8] ;  /* 0x0023c80001107983 */ /* 0x001ee80000300a00 */
[----:B----4-:R0:W-:Y:S04]  /*a4cb0*/  @P6 STG.E.U16 desc[UR8][R28.64], R12 ;  /* 0x0000000c1c006986 */ /* 0x0101e8000c101508 */
[----:B0-----:R-:W4:Y:S01]  /*a4cc0*/  LDL.LU R28, [R1+0xd18] ;  /* 0x000d1800011c7983 */ /* 0x001f220000300800 */
[----:B------:R-:W-:-:S03]  /*a4cd0*/  PRMT R12, R14, 0x7632, R12 ;  /* 0x000076320e0c7816 */ /* 0x000fc6000000000c */
[----:B------:R0:W-:Y:S04]  /*a4ce0*/  @P1 STG.E.U16 desc[UR8][R10.64], R14 ;  /* 0x0000000e0a001986 */ /* 0x0001e8000c101508 */
[----:B0-----:R-:W4:Y:S04]  /*a4cf0*/  LDL.LU.64 R10, [R1+0x23c0] ;  /* 0x0023c000010a7983 */ /* 0x001f280000300a00 */
[----:B--2---:R0:W-:Y:S04]  /*a4d00*/  @P2 STG.E.U16 desc[UR8][R8.64], R12 ;  /* 0x0000000c08002986 */ /* 0x0041e8000c101508 */
[----:B0-----:R-:W2:Y:S04]  /*a4d10*/  LDL.LU.64 R8, [R1+0x23b8] ;  /* 0x0023b80001087983 */ /* 0x001ea80000300a00 */
[----:B------:R-:W4:Y:S01]  /*a4d20*/  LDL.LU.64 R12, [R1+0x58] ;  /* 0x00005800010c7983 */ /* 0x000f220000300a00 */
[----:B------:R-:W-:Y:S01]  /*a4d30*/  ISETP.LT.AND P3, PT, R0, UR4, !P0 ;  /* 0x0000000400007c0c */ /* 0x000fe2000c761270 */
[----:B------:R-:W-:Y:S01]  /*a4d40*/  VIADD R0, R2, 0x1e9 ;  /* 0x000001e902007836 */ /* 0x000fe20000000000 */
[----:B------:R-:W-:Y:S01]  /*a4d50*/  ULDC UR4, c[0x0][0x22c] ;  /* 0x00008b0000047ab9 */ /* 0x000fe20000000800 */
[----:B------:R-:W2:Y:S03]  /*a4d60*/  LDL.LU R29, [R1+0xd1c] ;  /* 0x000d1c00011d7983 */ /* 0x000ea60000300800 */
[----:B------:R-:W-:-:S02]  /*a4d70*/  ISETP.LT.AND P4, PT, R0, UR4, !P0 ;  /* 0x0000000400007c0c */ /* 0x000fc4000c781270 */
[----:B---3--:R-:W-:-:S05]  /*a4d80*/  PRMT R6, R15, 0x7632, R6 ;  /* 0x000076320f067816 */ /* 0x008fca0000000006 */
[----:B----4-:R-:W-:Y:S06]  /*a4d90*/  @P3 STG.E.U16 desc[UR8][R12.64], R15 ;  /* 0x0000000f0c003986 */ /* 0x010fec000c101508 */
[----:B------:R0:W-:Y:S01]  /*a4da0*/  @P4 STG.E.U16 desc[UR8][R26.64], R6 ;  /* 0x000000061a004986 */ /* 0x0001e2000c101508 */
[----:B------:R-:W-:Y:S01]  /*a4db0*/  VIADD R0, R2, 0x1ea ;  /* 0x000001ea02007836 */ /* 0x000fe20000000000 */
[----:B------:R-:W-:Y:S02]  /*a4dc0*/  ULDC UR4, c[0x0][0x22c] ;  /* 0x00008b0000047ab9 */ /* 0x000fe40000000800 */
[----:B------:R-:W1:Y:S04]  /*a4dd0*/  LDS.128 R12, [R3] ;  /* 0x00000000030c7984 */ /* 0x000e680000000c00 */
[----:B0-----:R-:W3:Y:S01]  /*a4de0*/  LDL.LU.64 R26, [R1+0x23b0] ;  /* 0x0023b000011a7983 */ /* 0x001ee20000300a00 */
        /* <DEDUP_REMOVED lines=15> */
[----:B---3--:R0:W-:Y:S02]  /*a4ee0*/  @P5 STG.E.U16 desc[UR8][R26.64], R25 ;  /* 0x000000191a005986 */ /* 0x0081e4000c101508 */
[----:B0-----:R-:W-:-:S05]  /*a4ef0*/  PRMT R26, R25, 0x7632, R26 ;  /* 0x00007632191a7816 */ /* 0x001fca000000001a */
[----:B--2---:R0:W-:Y:S04]  /*a4f00*/  @P6 STG.E.U16 desc[UR8][R8.64], R26 ;  /* 0x0000001a08006986 */ /* 0x0041e8000c101508 */
[----:B------:R-:W-:Y:S01]  /*a4f10*/  @P1 STG.E.U16 desc[UR8][R10.64], R28 ;  /* 0x0000001c0a001986 */ /* 0x000fe2000c101508 */
[----:B0-----:R-:W-:-:S03]  /*a4f20*/  PRMT R8, R28, 0x7632, R8 ;  /* 0x000076321c087816 */ /* 0x001fc60000000008 */
[----:B------:R-:W2:Y:S04]  /*a4f30*/  LDL.LU.64 R26, [R1+0x40] ;  /* 0x00004000011a7983 */ /* 0x000ea80000300a00 */
[----:B------:R0:W-:Y:S04]  /*a4f40*/  @P2 STG.E.U16 desc[UR8][R16.64], R8 ;  /* 0x0000000810002986 */ /* 0x0001e8000c101508 */
[----:B------:R3:W-:Y:S04]  /*a4f50*/  @P3 STG.E.U16 desc[UR8][R18.64], R29 ;  /* 0x0000001d12003986 */ /* 0x0007e8000c101508 */
[----:B0-----:R-:W4:Y:S04]  /*a4f60*/  LDL.LU.64 R16, [R1+0x48] ;  /* 0x0000480001107983 */ /* 0x001f280000300a00 */
[----:B---3--:R-:W3:Y:S04]  /*a4f70*/  LDL.LU.64 R18, [R1+0x50] ;  /* 0x0000500001127983 */ /* 0x008ee80000300a00 */
[----:B------:R-:W2:Y:S01]  /*a4f80*/  LDL.LU.64 R6, [R1+0x38] ;  /* 0x0000380001067983 */ /* 0x000ea20000300a00 */
[----:B------:R-:W-:-:S03]  /*a4f90*/  PRMT R8, R29, 0x7632, R8 ;  /* 0x000076321d087816 */ /* 0x000fc60000000008 */
[----:B------:R-:W2:Y:S04]  /*a4fa0*/  LDL.LU.64 R24, [R1+0x30] ;  /* 0x0000300001187983 */ /* 0x000ea80000300a00 */
[----:B------:R-:W2:Y:S01]  /*a4fb0*/  LDL.LU.64 R28, [R1+0x28] ;  /* 0x00002800011c7983 */ /* 0x000ea20000300a00 */
        /* <DEDUP_REMOVED lines=15> */
[----:B------:R-:W-:Y:S03]  /*a50b0*/  @P4 STG.E.U16 desc[UR8][R20.64], R8 ;  /* 0x0000000814004986 */ /* 0x000fe6000c101508 */
[----:B------:R-:W-:Y:S01]  /*a50c0*/  ISETP.LT.AND P3, PT, R0, UR4, !P0 ;  /* 0x0000000400007c0c */ /* 0x000fe2000c761270 */
[----:B------:R-:W-:Y:S01]  /*a50d0*/  VIADD R0, R2, 0x1f5 ;  /* 0x000001f502007836 */ /* 0x000fe20000000000 */
[----:B------:R-:W-:Y:S01]  /*a50e0*/  ULDC UR4, c[0x0][0x22c] ;  /* 0x00008b0000047ab9 */ /* 0x000fe20000000800 */
[----:B-1----:R0:W-:Y:S04]  /*a50f0*/  @P5 STG.E.U16 desc[UR8][R22.64], R12 ;  /* 0x0000000c16005986 */ /* 0x0021e8000c101508 */
[----:B------:R-:W1:Y:S01]  /*a5100*/  LDS.128 R8, [R3+0x400] ;  /* 0x0004000003087984 */ /* 0x000e620000000c00 */
[----:B------:R-:W-:Y:S01]  /*a5110*/  ISETP.LT.AND P4, PT, R0, UR4, !P0 ;  /* 0x0000000400007c0c */ /* 0x000fe2000c781270 */
[----:B------:R-:W-:Y:S01]  /*a5120*/  VIADD R0, R2, 0x1f6 ;  /* 0x000001f602007836 */ /* 0x000fe20000000000 */
[----:B------:R-:W-:Y:S01]  /*a5130*/  ULDC UR4, c[0x0][0x22c] ;  /* 0x00008b0000047ab9 */ /* 0x000fe20000000800 */
[----:B0-----:R-:W-:-:S03]  /*a5140*/  PRMT R12, R12, 0x7632, R12 ;  /* 0x000076320c0c7816 */ /* 0x001fc6000000000c */
[----:B------:R-:W-:Y:S01]  /*a5150*/  ISETP.LT.AND P5, PT, R0, UR4, !P0 ;  /* 0x0000000400007c0c */ /* 0x000fe2000c7a1270 */
[----:B------:R-:W2:Y:S04]  /*a5160*/  LDL.LU.64 R22, [R1+0x20] ;  /* 0x0000200001167983 */ /* 0x000ea80000300a00 */
[----:B------:R-:W1:Y:S04]  /*a5170*/  LDL.LU.64 R20, [R1+0x18] ;  /* 0x0000180001147983 */ /* 0x000e680000300a00 */
[----:B---3--:R0:W-:Y:S04]  /*a5180*/  @P6 STG.E.U16 desc[UR8][R18.64], R12 ;  /* 0x0000000c12006986 */ /* 0x0081e8000c101508 */
[----:B----4-:R3:W-:Y:S01]  /*a5190*/  @P1 STG.E.U16 desc[UR8][R16.64], R13 ;  /* 0x0000000d10001986 */ /* 0x0107e2000c101508 */
[----:B------:R-:W-:Y:S01]  /*a51a0*/  VIADD R0, R2, 0x1f7 ;  /* 0x000001f702007836 */ /* 0x000fe20000000000 */
[----:B------:R-:W-:-:S02]  /*a51b0*/  ULDC UR4, c[0x0][0x22c] ;  /* 0x00008b0000047ab9 */ /* 0x000fc40000000800 */
[----:B0-----:R-:W4:Y:S01]  /*a51c0*/  LDL.LU.64 R18, [R1+0x10] ;  /* 0x0000100001127983 */ /* 0x001f220000300a00 */
[----:B---3--:R-:W-:-:S03]  /*a51d0*/  PRMT R13, R13, 0x7632, R13 ;  /* 0x000076320d0d7816 */ /* 0x008fc6000000000d */
[----:B------:R-:W3:Y:S04]  /*a51e0*/  LDL.LU.64 R16, [R1+0x8] ;  /* 0x0000080001107983 */ /* 0x000ee80000300a00 */
[----:B--2---:R0:W-:Y:S04]  /*a51f0*/  @P2 STG.E.U16 desc[UR8][R26.64], R13 ;  /* 0x0000000d1a002986 */ /* 0x0041e8000c101508 */
[----:B------:R2:W-:Y:S04]  /*a5200*/  @P3 STG.E.U16 desc[UR8][R6.64], R14 ;  /* 0x0000000e06003986 */ /* 0x0005e8000c101508 */
[----:B0-----:R-:W3:Y:S01]  /*a5210*/  LDL.LU.64 R26, [R1] ;  /* 0x00000000011a7983 */ /* 0x001ee20000300a00 */
[----:B--2---:R-:W-:-:S03]  /*a5220*/  PRMT R14, R14, 0x7632, R14 ;  /* 0x000076320e0e7816 */ /* 0x004fc6000000000e */
[----:B------:R-:W2:Y:S04]  /*a5230*/  LDL.LU.64 R6, [R1+0x23a8] ;  /* 0x0023a80001067983 */ /* 0x000ea80000300a00 */
[----:B------:R0:W-:Y:S04]  /*a5240*/  @P4 STG.E.U16 desc[UR8][R24.64], R14 ;  /* 0x0000000e18004986 */ /* 0x0001e8000c101508 */
[----:B------:R1:W-:Y:S04]  /*a5250*/  @P5 STG.E.U16 desc[UR8][R28.64], R15 ;  /* 0x0000000f1c005986 */ /* 0x0003e8000c101508 */
[----:B0-----:R-:W2:Y:S04]  /*a5260*/  LDL.LU.64 R24, [R1+0x23a0] ;  /* 0x0023a00001187983 */ /* 0x001ea80000300a00 */
[----:B-1----:R-:W2:Y:S01]  /*a5270*/  LDL.LU.64 R28, [R1+0x2398] ;  /* 0x00239800011c7983 */ /* 0x002ea20000300a00 */
        /* <DEDUP_REMOVED lines=21> */
[C---:B------:R-:W-:Y:S02]  /*a53d0*/  VIADD R0, R2.reuse, 0x1ff ;  /* 0x000001ff02007836 */ /* 0x040fe40000000000 */
[----:B------:R-:W-:Y:S01]  /*a53e0*/  VIADD R2, R2, 0x1fe ;  /* 0x000001fe02027836 */ /* 0x000fe20000000000 */
[----:B------:R0:W-:Y:S01]  /*a53f0*/  @P1 STG.E.U16 desc[UR8][R20.64], R8 ;  /* 0x0000000814001986 */ /* 0x0001e2000c101508 */
[----:B------:R-:W-:Y:S01]  /*a5400*/  PRMT R12, R8, 0x7632, R12 ;  /* 0x00007632080c7816 */ /* 0x000fe2000000000c */
[----:B------:R-:W-:Y:S01]  /*a5410*/  ULDC UR4, c[0x0][0x22c] ;  /* 0x00008b0000047ab9 */ /* 0x000fe20000000800 */
[----:B------:R-:W-:-:S02]  /*a5420*/  ISETP.LT.AND P1, PT, R0, UR5, !P0 ;  /* 0x0000000500007c0c */ /* 0x000fc4000c721270 */
[----:B------:R-:W-:Y:S02]  /*a5430*/  PRMT R0, R9, 0x7632, R0 ;  /* 0x0000763209007816 */ /* 0x000fe40000000000 */
[----:B------:R-:W-:Y:S02]  /*a5440*/  ISETP.LT.AND P0, PT, R2, UR4, !P0 ;  /* 0x0000000402007c0c */ /* 0x000fe4000c701270 */
[----:B------:R-:W-:Y:S01]  /*a5450*/  PRMT R2, R10, 0x7632, R2 ;  /* 0x000076320a027816 */ /* 0x000fe20000000002 */
[----:B----4-:R0:W-:Y:S04]  /*a5460*/  @P2 STG.E.U16 desc[UR8][R18.64], R12 ;  /* 0x0000000c12002986 */ /* 0x0101e8000c101508 */
[----:B---3--:R0:W-:Y:S04]  /*a5470*/  @P3 STG.E.U16 desc[UR8][R16.64], R9 ;  /* 0x0000000910003986 */ /* 0x0081e8000c101508 */
[----:B------:R0:W-:Y:S04]  /*a5480*/  @P4 STG.E.U16 desc[UR8][R26.64], R0 ;  /* 0x000000001a004986 */ /* 0x0001e8000c101508 */
[----:B--2---:R0:W-:Y:S04]  /*a5490*/  @P5 STG.E.U16 desc[UR8][R28.64], R10 ;  /* 0x0000000a1c005986 */ /* 0x0041e8000c101508 */
[----:B------:R0:W-:Y:S04]  /*a54a0*/  @P6 STG.E.U16 desc[UR8][R24.64], R2 ;  /* 0x0000000218006986 */ /* 0x0001e8000c101508 */
[----:B------:R0:W-:Y:S01]  /*a54b0*/  @P0 STG.E.U16 desc[UR8][R6.64], R11 ;  /* 0x0000000b06000986 */ /* 0x0001e2000c101508 */
[----:B------:R-:W-:Y:S05]  /*a54c0*/  @!P1 EXIT ;  /* 0x000000000000994d */ /* 0x000fea0003800000 */
[----:B0-----:R-:W-:-:S05]  /*a54d0*/  PRMT R2, R11, 0x7632, R2 ;  /* 0x000076320b027816 */ /* 0x001fca0000000002 */
[----:B------:R-:W-:Y:S01]  /*a54e0*/  STG.E.U16 desc[UR8][R4.64], R2 ;  /* 0x0000000204007986 */ /* 0x000fe2000c101508 */
[----:B------:R-:W-:Y:S05]  /*a54f0*/  EXIT ;  /* 0x000000000000794d */ /* 0x000fea0003800000 */
.L_x_3:
[----:B------:R-:W-:-:S00]  /*a5500*/  BRA `(.L_x_3) ;  /* 0xfffffffc00fc7947 */ /* 0x000fc0000383ffff */
[----:B------:R-:W-:-:S00]  /*a5510*/  NOP ;  /* 0x0000000000007918 */ /* 0x000fc00000000000 */
        /* <DEDUP_REMOVED lines=14> */
.L_x_4:


//--------------------- .nv.shared.matmul_kernel  --------------------------
	.section	.nv.shared.matmul_kernel,"aw",@nobits
	.sectionflags	@""
	.align	16
	.zero		1024


//--------------------- .nv.shared.reserved.0     --------------------------
	.section	.nv.shared.reserved.0,"aw",@nobits
	.weak		__nv_reservedSMEM_offset_0_alias
	.size		__nv_reservedSMEM_offset_0_alias, 0, 0
	.other		__nv_reservedSMEM_offset_0_alias,@"STO_CUDA_RESERVED_SHARED STV_DEFAULT"
__nv_reservedSMEM_offset_0_alias:
	.zero		0


//--------------------- .nv.constant0.matmul_kernel --------------------------
	.section	.nv.constant0.matmul_kernel,"a",@progbits
	.sectionflags	@""
	.align	4
.nv.constant0.matmul_kernel:
	.zero		608


//--------------------- SYMBOLS --------------------------

	.type		.nv.reservedSmem.offset0,@object
	.size		.nv.reservedSmem.offset0,0x4
